//
// Generated by NVIDIA NVVM Compiler
//
// Compiler Build ID: CL-36424714
// Cuda compilation tools, release 13.0, V13.0.88
// Based on NVVM 20.0.0
//

.version 9.0
.target sm_100
.address_size 64

	// .globl	_Z3knnPfS_S_mmmm
.func  (.param .b64 func_retval0) __internal_accurate_pow
(
	.param .b64 __internal_accurate_pow_param_0
)
;
// _ZZ9matmult_1PfS_S_mmmE2as has been demoted
// _ZZ9matmult_1PfS_S_mmmE2bs has been demoted
.extern .shared .align 16 .b8 Q[];
.extern .shared .align 16 .b8 temp[];

.visible .entry _Z3knnPfS_S_mmmm(
	.param .u64 .ptr .align 1 _Z3knnPfS_S_mmmm_param_0,
	.param .u64 .ptr .align 1 _Z3knnPfS_S_mmmm_param_1,
	.param .u64 .ptr .align 1 _Z3knnPfS_S_mmmm_param_2,
	.param .u64 _Z3knnPfS_S_mmmm_param_3,
	.param .u64 _Z3knnPfS_S_mmmm_param_4,
	.param .u64 _Z3knnPfS_S_mmmm_param_5,
	.param .u64 _Z3knnPfS_S_mmmm_param_6
)
{
	.local .align 8 .b8 	__local_depot0[168];
	.reg .b64 	%SP;
	.reg .b64 	%SPL;
	.reg .pred 	%p<455>;
	.reg .b32 	%r<622>;
	.reg .b32 	%f<367>;
	.reg .b64 	%rd<179>;
	.reg .b64 	%fd<610>;

	mov.u64 	%SPL, __local_depot0;
	ld.param.u64 	%rd73, [_Z3knnPfS_S_mmmm_param_0];
	ld.param.u64 	%rd74, [_Z3knnPfS_S_mmmm_param_1];
	ld.param.u64 	%rd69, [_Z3knnPfS_S_mmmm_param_3];
	ld.param.u64 	%rd70, [_Z3knnPfS_S_mmmm_param_4];
	ld.param.u64 	%rd71, [_Z3knnPfS_S_mmmm_param_5];
	ld.param.u64 	%rd72, [_Z3knnPfS_S_mmmm_param_6];
	cvta.to.global.u64 	%rd1, %rd74;
	cvta.to.global.u64 	%rd2, %rd73;
	add.u64 	%rd3, %SPL, 0;
	mov.u32 	%r1, %ctaid.x;
	mov.u32 	%r2, %tid.x;
	cvt.u32.u64 	%r128, %rd70;
	cvt.u32.u64 	%r129, %rd71;
	mul.lo.s32 	%r3, %r129, %r128;
	cvt.s64.s32 	%rd4, %rd69;
	add.s64 	%rd76, %rd70, %rd4;
	add.s64 	%rd5, %rd76, -1;
	or.b64  	%rd77, %rd5, %rd4;
	and.b64  	%rd78, %rd77, -4294967296;
	setp.ne.s64 	%p4, %rd78, 0;
	@%p4 bra 	$L__BB0_2;
	cvt.u32.u64 	%r130, %rd4;
	cvt.u32.u64 	%r131, %rd5;
	div.u32 	%r132, %r131, %r130;
	cvt.u64.u32 	%rd166, %r132;
	bra.uni 	$L__BB0_3;
$L__BB0_2:
	div.u64 	%rd166, %rd5, %rd4;
$L__BB0_3:
	cvt.u32.u64 	%r134, %rd166;
	mul.lo.s32 	%r4, %r134, %r129;
	setp.lt.s32 	%p5, %r4, 1;
	@%p5 bra 	$L__BB0_49;
	mul.lo.s32 	%r137, %r2, %r134;
	mul.lo.s32 	%r138, %r1, %r3;
	mad.lo.s32 	%r5, %r2, %r4, %r138;
	cvt.u64.u32 	%rd9, %r137;
	and.b32  	%r6, %r4, 3;
	setp.lt.u32 	%p6, %r4, 4;
	mov.b32 	%r598, 0;
	@%p6 bra 	$L__BB0_27;
	and.b32  	%r598, %r4, 2147483644;
	mov.b32 	%r596, 0;
	and.b64  	%rd79, %rd71, -4294967296;
$L__BB0_6:
	.pragma "nounroll";
	cvt.u64.u32 	%rd10, %r596;
	setp.ne.s64 	%p7, %rd79, 0;
	@%p7 bra 	$L__BB0_8;
	cvt.u32.u64 	%r141, %rd10;
	div.u32 	%r142, %r141, %r129;
	mul.lo.s32 	%r143, %r142, %r129;
	sub.s32 	%r144, %r141, %r143;
	cvt.u64.u32 	%rd167, %r142;
	cvt.u64.u32 	%rd168, %r144;
	bra.uni 	$L__BB0_9;
$L__BB0_8:
	div.u64 	%rd167, %rd10, %rd71;
	mul.lo.s64 	%rd80, %rd167, %rd71;
	sub.s64 	%rd168, %rd10, %rd80;
$L__BB0_9:
	cvt.u32.u64 	%r145, %rd9;
	cvt.u32.u64 	%r146, %rd167;
	add.s32 	%r147, %r145, %r146;
	cvt.s64.s32 	%rd81, %r147;
	setp.le.u64 	%p8, %rd70, %rd81;
	add.s32 	%r148, %r146, %r145;
	cvt.u32.u64 	%r149, %rd168;
	mad.lo.s32 	%r151, %r148, %r129, %r149;
	shl.b32 	%r152, %r151, 2;
	mov.u32 	%r153, Q;
	add.s32 	%r9, %r153, %r152;
	@%p8 bra 	$L__BB0_11;
	cvt.u32.u64 	%r154, %rd10;
	add.s32 	%r155, %r5, %r154;
	mul.wide.s32 	%rd82, %r155, 4;
	add.s64 	%rd83, %rd1, %rd82;
	ld.global.f32 	%f91, [%rd83];
	st.shared.f32 	[%r9], %f91;
$L__BB0_11:
	cvt.u32.u64 	%r156, %rd10;
	add.s32 	%r157, %r156, 1;
	cvt.u64.u32 	%rd17, %r157;
	setp.ne.s64 	%p9, %rd79, 0;
	@%p9 bra 	$L__BB0_13;
	cvt.u32.u64 	%r159, %rd17;
	div.u32 	%r160, %r159, %r129;
	cvt.u64.u32 	%rd169, %r160;
	bra.uni 	$L__BB0_14;
$L__BB0_13:
	div.u64 	%rd169, %rd17, %rd71;
$L__BB0_14:
	cvt.u32.u64 	%r162, %rd169;
	add.s32 	%r163, %r145, %r162;
	cvt.s64.s32 	%rd85, %r163;
	setp.le.u64 	%p10, %rd70, %rd85;
	cvt.s64.s32 	%rd86, %rd10;
	cvt.s64.s32 	%rd87, %r5;
	add.s64 	%rd88, %rd87, %rd86;
	shl.b64 	%rd89, %rd88, 2;
	add.s64 	%rd21, %rd1, %rd89;
	@%p10 bra 	$L__BB0_16;
	ld.global.f32 	%f92, [%rd21+4];
	st.shared.f32 	[%r9+4], %f92;
$L__BB0_16:
	add.s32 	%r165, %r156, 2;
	cvt.u64.u32 	%rd22, %r165;
	setp.ne.s64 	%p11, %rd79, 0;
	@%p11 bra 	$L__BB0_18;
	cvt.u32.u64 	%r167, %rd22;
	div.u32 	%r168, %r167, %r129;
	cvt.u64.u32 	%rd170, %r168;
	bra.uni 	$L__BB0_19;
$L__BB0_18:
	div.u64 	%rd170, %rd22, %rd71;
$L__BB0_19:
	cvt.u32.u64 	%r170, %rd170;
	add.s32 	%r171, %r145, %r170;
	cvt.s64.s32 	%rd91, %r171;
	setp.le.u64 	%p12, %rd70, %rd91;
	@%p12 bra 	$L__BB0_21;
	ld.global.f32 	%f93, [%rd21+8];
	st.shared.f32 	[%r9+8], %f93;
$L__BB0_21:
	add.s32 	%r173, %r156, 3;
	cvt.u64.u32 	%rd26, %r173;
	setp.ne.s64 	%p13, %rd79, 0;
	@%p13 bra 	$L__BB0_23;
	cvt.u32.u64 	%r175, %rd26;
	div.u32 	%r176, %r175, %r129;
	cvt.u64.u32 	%rd171, %r176;
	bra.uni 	$L__BB0_24;
$L__BB0_23:
	div.u64 	%rd171, %rd26, %rd71;
$L__BB0_24:
	cvt.u32.u64 	%r178, %rd171;
	add.s32 	%r179, %r145, %r178;
	cvt.s64.s32 	%rd93, %r179;
	setp.le.u64 	%p14, %rd70, %rd93;
	@%p14 bra 	$L__BB0_26;
	ld.global.f32 	%f94, [%rd21+12];
	st.shared.f32 	[%r9+12], %f94;
$L__BB0_26:
	add.s32 	%r596, %r156, 4;
	setp.ne.s32 	%p15, %r596, %r598;
	@%p15 bra 	$L__BB0_6;
$L__BB0_27:
	setp.eq.s32 	%p16, %r6, 0;
	@%p16 bra 	$L__BB0_49;
	setp.eq.s32 	%p17, %r6, 1;
	@%p17 bra 	$L__BB0_40;
	cvt.u64.u32 	%rd30, %r598;
	and.b64  	%rd94, %rd71, -4294967296;
	setp.ne.s64 	%p18, %rd94, 0;
	@%p18 bra 	$L__BB0_31;
	cvt.u32.u64 	%r182, %rd30;
	div.u32 	%r183, %r182, %r129;
	mul.lo.s32 	%r184, %r183, %r129;
	sub.s32 	%r185, %r182, %r184;
	cvt.u64.u32 	%rd172, %r183;
	cvt.u64.u32 	%rd173, %r185;
	bra.uni 	$L__BB0_32;
$L__BB0_31:
	div.u64 	%rd172, %rd30, %rd71;
	mul.lo.s64 	%rd95, %rd172, %rd71;
	sub.s64 	%rd173, %rd30, %rd95;
$L__BB0_32:
	cvt.u32.u64 	%r186, %rd9;
	cvt.u32.u64 	%r187, %rd172;
	add.s32 	%r188, %r186, %r187;
	cvt.s64.s32 	%rd96, %r188;
	setp.le.u64 	%p19, %rd70, %rd96;
	add.s32 	%r189, %r187, %r186;
	cvt.u32.u64 	%r190, %rd173;
	mad.lo.s32 	%r192, %r189, %r129, %r190;
	shl.b32 	%r193, %r192, 2;
	mov.u32 	%r194, Q;
	add.s32 	%r12, %r194, %r193;
	@%p19 bra 	$L__BB0_34;
	add.s32 	%r195, %r5, %r598;
	mul.wide.s32 	%rd97, %r195, 4;
	add.s64 	%rd98, %rd1, %rd97;
	ld.global.f32 	%f95, [%rd98];
	st.shared.f32 	[%r12], %f95;
$L__BB0_34:
	add.s32 	%r196, %r598, 1;
	cvt.u64.u32 	%rd37, %r196;
	setp.ne.s64 	%p20, %rd94, 0;
	@%p20 bra 	$L__BB0_36;
	cvt.u32.u64 	%r198, %rd37;
	div.u32 	%r199, %r198, %r129;
	cvt.u64.u32 	%rd174, %r199;
	bra.uni 	$L__BB0_37;
$L__BB0_36:
	div.u64 	%rd174, %rd37, %rd71;
$L__BB0_37:
	cvt.u32.u64 	%r201, %rd174;
	add.s32 	%r202, %r186, %r201;
	cvt.s64.s32 	%rd100, %r202;
	setp.le.u64 	%p21, %rd70, %rd100;
	@%p21 bra 	$L__BB0_39;
	cvt.s64.s32 	%rd101, %r5;
	add.s64 	%rd103, %rd101, %rd30;
	shl.b64 	%rd104, %rd103, 2;
	add.s64 	%rd105, %rd1, %rd104;
	ld.global.f32 	%f96, [%rd105+4];
	st.shared.f32 	[%r12+4], %f96;
$L__BB0_39:
	add.s32 	%r598, %r598, 2;
$L__BB0_40:
	and.b32  	%r203, %r4, 1;
	setp.eq.b32 	%p22, %r203, 1;
	not.pred 	%p23, %p22;
	@%p23 bra 	$L__BB0_49;
	cvt.u64.u32 	%rd41, %r598;
	and.b64  	%rd106, %rd71, -4294967296;
	setp.ne.s64 	%p24, %rd106, 0;
	@%p24 bra 	$L__BB0_43;
	cvt.u32.u64 	%r205, %rd41;
	div.u32 	%r206, %r205, %r129;
	cvt.u64.u32 	%rd175, %r206;
	bra.uni 	$L__BB0_44;
$L__BB0_43:
	div.u64 	%rd175, %rd41, %rd71;
$L__BB0_44:
	cvt.u32.u64 	%r207, %rd9;
	cvt.u32.u64 	%r208, %rd175;
	add.s32 	%r209, %r207, %r208;
	cvt.s64.s32 	%rd107, %r209;
	setp.le.u64 	%p25, %rd70, %rd107;
	@%p25 bra 	$L__BB0_49;
	add.s32 	%r210, %r5, %r598;
	mul.wide.s32 	%rd108, %r210, 4;
	add.s64 	%rd109, %rd1, %rd108;
	ld.global.f32 	%f1, [%rd109];
	add.s64 	%rd45, %rd175, %rd9;
	setp.ne.s64 	%p26, %rd106, 0;
	@%p26 bra 	$L__BB0_47;
	cvt.u32.u64 	%r212, %rd41;
	rem.u32 	%r213, %r212, %r129;
	cvt.u64.u32 	%rd176, %r213;
	bra.uni 	$L__BB0_48;
$L__BB0_47:
	rem.u64 	%rd176, %rd41, %rd71;
$L__BB0_48:
	cvt.u32.u64 	%r214, %rd176;
	cvt.u32.u64 	%r216, %rd45;
	mad.lo.s32 	%r217, %r216, %r129, %r214;
	shl.b32 	%r218, %r217, 2;
	mov.u32 	%r219, Q;
	add.s32 	%r220, %r219, %r218;
	st.shared.f32 	[%r220], %f1;
$L__BB0_49:
	bar.sync 	0;
	setp.ne.s64 	%p27, %rd72, 0;
	mov.f32 	%f366, 0f00000000;
	@%p27 bra 	$L__BB0_97;
	mul.lo.s32 	%r15, %r2, %r3;
	setp.lt.s32 	%p374, %r128, 1;
	@%p374 bra 	$L__BB0_338;
	setp.lt.s32 	%p375, %r129, 1;
	mov.f64 	%fd495, 0d4000000000000000;
	{
	.reg .b32 %temp; 
	mov.b64 	{%temp, %r18}, %fd495;
	}
	and.b32  	%r19, %r18, 2146435072;
	setp.eq.s32 	%p376, %r19, 1062207488;
	setp.lt.s32 	%p377, %r18, 0;
	selp.b32 	%r20, 0, 2146435072, %p377;
	and.b32  	%r521, %r18, 2147483647;
	setp.ne.s32 	%p378, %r521, 1071644672;
	and.pred  	%p1, %p376, %p378;
	or.b32  	%r21, %r20, -2147483648;
	@%p375 bra 	$L__BB0_338;
	and.b32  	%r22, %r129, 3;
	cvt.s64.s32 	%rd49, %r15;
	mov.b32 	%r599, 0;
	mov.f32 	%f366, 0f00000000;
$L__BB0_53:
	setp.lt.u32 	%p379, %r129, 4;
	mul.lo.s32 	%r24, %r599, %r129;
	cvt.u64.u32 	%rd150, %r24;
	add.s64 	%rd50, %rd150, %rd49;
	mov.b32 	%r602, 0;
	mov.f64 	%fd577, 0d0000000000000000;
	@%p379 bra 	$L__BB0_77;
	and.b32  	%r602, %r129, 2147483644;
	neg.s32 	%r601, %r602;
	mul.lo.s32 	%r525, %r129, %r599;
	shl.b32 	%r526, %r525, 2;
	mov.u32 	%r527, Q;
	add.s32 	%r528, %r527, %r526;
	add.s32 	%r600, %r528, 8;
	shl.b64 	%rd151, %rd50, 2;
	add.s64 	%rd152, %rd2, %rd151;
	add.s64 	%rd177, %rd152, 8;
	mov.f32 	%f351, 0f00000000;
$L__BB0_55:
	setp.lt.s32 	%p380, %r18, 0;
	setp.eq.s32 	%p381, %r19, 1062207488;
	ld.shared.f32 	%f332, [%r600+-8];
	ld.global.f32 	%f333, [%rd177+-8];
	sub.f32 	%f4, %f332, %f333;
	cvt.f64.f32 	%fd1, %f4;
	{
	.reg .b32 %temp; 
	mov.b64 	{%temp, %r29}, %fd1;
	}
	abs.f64 	%fd2, %fd1;
	{ // callseq 26, 0
	.param .b64 param0;
	st.param.f64 	[param0], %fd2;
	.param .b64 retval0;
	call.uni (retval0), 
	__internal_accurate_pow, 
	(
	param0
	);
	ld.param.f64 	%fd497, [retval0];
	} // callseq 26
	setp.lt.s32 	%p383, %r29, 0;
	neg.f64 	%fd499, %fd497;
	selp.f64 	%fd500, %fd499, %fd497, %p381;
	selp.f64 	%fd501, %fd500, %fd497, %p383;
	setp.eq.f32 	%p384, %f4, 0f00000000;
	selp.b32 	%r529, %r29, 0, %p381;
	or.b32  	%r530, %r529, 2146435072;
	selp.b32 	%r531, %r530, %r529, %p380;
	mov.b32 	%r532, 0;
	mov.b64 	%fd502, {%r532, %r531};
	selp.f64 	%fd573, %fd502, %fd501, %p384;
	add.f64 	%fd503, %fd1, 0d4000000000000000;
	{
	.reg .b32 %temp; 
	mov.b64 	{%temp, %r533}, %fd503;
	}
	and.b32  	%r534, %r533, 2146435072;
	setp.ne.s32 	%p385, %r534, 2146435072;
	@%p385 bra 	$L__BB0_60;
	setp.nan.f32 	%p386, %f4, %f4;
	@%p386 bra 	$L__BB0_59;
	setp.neu.f64 	%p387, %fd2, 0d7FF0000000000000;
	@%p387 bra 	$L__BB0_60;
	setp.lt.s32 	%p388, %r29, 0;
	selp.b32 	%r535, %r21, %r20, %p1;
	selp.b32 	%r536, %r535, %r20, %p388;
	mov.b32 	%r537, 0;
	mov.b64 	%fd573, {%r537, %r536};
	bra.uni 	$L__BB0_60;
$L__BB0_59:
	mov.f64 	%fd504, 0d4000000000000000;
	add.rn.f64 	%fd573, %fd1, %fd504;
$L__BB0_60:
	setp.lt.s32 	%p389, %r18, 0;
	setp.eq.s32 	%p390, %r19, 1062207488;
	setp.eq.f32 	%p392, %f4, 0f3F800000;
	selp.f64 	%fd505, 0d3FF0000000000000, %fd573, %p392;
	cvt.f64.f32 	%fd506, %f351;
	add.f64 	%fd507, %fd505, %fd506;
	cvt.rn.f32.f64 	%f5, %fd507;
	ld.shared.f32 	%f334, [%r600+-4];
	ld.global.f32 	%f335, [%rd177+-4];
	sub.f32 	%f6, %f334, %f335;
	cvt.f64.f32 	%fd7, %f6;
	{
	.reg .b32 %temp; 
	mov.b64 	{%temp, %r30}, %fd7;
	}
	abs.f64 	%fd8, %fd7;
	{ // callseq 27, 0
	.param .b64 param0;
	st.param.f64 	[param0], %fd8;
	.param .b64 retval0;
	call.uni (retval0), 
	__internal_accurate_pow, 
	(
	param0
	);
	ld.param.f64 	%fd508, [retval0];
	} // callseq 27
	setp.lt.s32 	%p393, %r30, 0;
	neg.f64 	%fd510, %fd508;
	selp.f64 	%fd511, %fd510, %fd508, %p390;
	selp.f64 	%fd512, %fd511, %fd508, %p393;
	setp.eq.f32 	%p394, %f6, 0f00000000;
	selp.b32 	%r538, %r30, 0, %p390;
	or.b32  	%r539, %r538, 2146435072;
	selp.b32 	%r540, %r539, %r538, %p389;
	mov.b32 	%r541, 0;
	mov.b64 	%fd513, {%r541, %r540};
	selp.f64 	%fd574, %fd513, %fd512, %p394;
	add.f64 	%fd514, %fd7, 0d4000000000000000;
	{
	.reg .b32 %temp; 
	mov.b64 	{%temp, %r542}, %fd514;
	}
	and.b32  	%r543, %r542, 2146435072;
	setp.ne.s32 	%p395, %r543, 2146435072;
	@%p395 bra 	$L__BB0_65;
	setp.nan.f32 	%p396, %f6, %f6;
	@%p396 bra 	$L__BB0_64;
	setp.neu.f64 	%p397, %fd8, 0d7FF0000000000000;
	@%p397 bra 	$L__BB0_65;
	setp.lt.s32 	%p398, %r30, 0;
	selp.b32 	%r544, %r21, %r20, %p1;
	selp.b32 	%r545, %r544, %r20, %p398;
	mov.b32 	%r546, 0;
	mov.b64 	%fd574, {%r546, %r545};
	bra.uni 	$L__BB0_65;
$L__BB0_64:
	mov.f64 	%fd515, 0d4000000000000000;
	add.rn.f64 	%fd574, %fd7, %fd515;
$L__BB0_65:
	setp.lt.s32 	%p399, %r18, 0;
	setp.eq.s32 	%p400, %r19, 1062207488;
	setp.eq.f32 	%p402, %f6, 0f3F800000;
	selp.f64 	%fd516, 0d3FF0000000000000, %fd574, %p402;
	cvt.f64.f32 	%fd517, %f5;
	add.f64 	%fd518, %fd516, %fd517;
	cvt.rn.f32.f64 	%f7, %fd518;
	ld.shared.f32 	%f336, [%r600];
	ld.global.f32 	%f337, [%rd177];
	sub.f32 	%f8, %f336, %f337;
	cvt.f64.f32 	%fd13, %f8;
	{
	.reg .b32 %temp; 
	mov.b64 	{%temp, %r31}, %fd13;
	}
	abs.f64 	%fd14, %fd13;
	{ // callseq 28, 0
	.param .b64 param0;
	st.param.f64 	[param0], %fd14;
	.param .b64 retval0;
	call.uni (retval0), 
	__internal_accurate_pow, 
	(
	param0
	);
	ld.param.f64 	%fd519, [retval0];
	} // callseq 28
	setp.lt.s32 	%p403, %r31, 0;
	neg.f64 	%fd521, %fd519;
	selp.f64 	%fd522, %fd521, %fd519, %p400;
	selp.f64 	%fd523, %fd522, %fd519, %p403;
	setp.eq.f32 	%p404, %f8, 0f00000000;
	selp.b32 	%r547, %r31, 0, %p400;
	or.b32  	%r548, %r547, 2146435072;
	selp.b32 	%r549, %r548, %r547, %p399;
	mov.b32 	%r550, 0;
	mov.b64 	%fd524, {%r550, %r549};
	selp.f64 	%fd575, %fd524, %fd523, %p404;
	add.f64 	%fd525, %fd13, 0d4000000000000000;
	{
	.reg .b32 %temp; 
	mov.b64 	{%temp, %r551}, %fd525;
	}
	and.b32  	%r552, %r551, 2146435072;
	setp.ne.s32 	%p405, %r552, 2146435072;
	@%p405 bra 	$L__BB0_70;
	setp.nan.f32 	%p406, %f8, %f8;
	@%p406 bra 	$L__BB0_69;
	setp.neu.f64 	%p407, %fd14, 0d7FF0000000000000;
	@%p407 bra 	$L__BB0_70;
	setp.lt.s32 	%p408, %r31, 0;
	selp.b32 	%r553, %r21, %r20, %p1;
	selp.b32 	%r554, %r553, %r20, %p408;
	mov.b32 	%r555, 0;
	mov.b64 	%fd575, {%r555, %r554};
	bra.uni 	$L__BB0_70;
$L__BB0_69:
	mov.f64 	%fd526, 0d4000000000000000;
	add.rn.f64 	%fd575, %fd13, %fd526;
$L__BB0_70:
	setp.lt.s32 	%p409, %r18, 0;
	setp.eq.s32 	%p410, %r19, 1062207488;
	setp.eq.f32 	%p412, %f8, 0f3F800000;
	selp.f64 	%fd527, 0d3FF0000000000000, %fd575, %p412;
	cvt.f64.f32 	%fd528, %f7;
	add.f64 	%fd529, %fd527, %fd528;
	cvt.rn.f32.f64 	%f9, %fd529;
	ld.shared.f32 	%f338, [%r600+4];
	ld.global.f32 	%f339, [%rd177+4];
	sub.f32 	%f10, %f338, %f339;
	cvt.f64.f32 	%fd19, %f10;
	{
	.reg .b32 %temp; 
	mov.b64 	{%temp, %r32}, %fd19;
	}
	abs.f64 	%fd20, %fd19;
	{ // callseq 29, 0
	.param .b64 param0;
	st.param.f64 	[param0], %fd20;
	.param .b64 retval0;
	call.uni (retval0), 
	__internal_accurate_pow, 
	(
	param0
	);
	ld.param.f64 	%fd530, [retval0];
	} // callseq 29
	setp.lt.s32 	%p413, %r32, 0;
	neg.f64 	%fd532, %fd530;
	selp.f64 	%fd533, %fd532, %fd530, %p410;
	selp.f64 	%fd534, %fd533, %fd530, %p413;
	setp.eq.f32 	%p414, %f10, 0f00000000;
	selp.b32 	%r556, %r32, 0, %p410;
	or.b32  	%r557, %r556, 2146435072;
	selp.b32 	%r558, %r557, %r556, %p409;
	mov.b32 	%r559, 0;
	mov.b64 	%fd535, {%r559, %r558};
	selp.f64 	%fd576, %fd535, %fd534, %p414;
	add.f64 	%fd536, %fd19, 0d4000000000000000;
	{
	.reg .b32 %temp; 
	mov.b64 	{%temp, %r560}, %fd536;
	}
	and.b32  	%r561, %r560, 2146435072;
	setp.ne.s32 	%p415, %r561, 2146435072;
	@%p415 bra 	$L__BB0_75;
	setp.nan.f32 	%p416, %f10, %f10;
	@%p416 bra 	$L__BB0_74;
	setp.neu.f64 	%p417, %fd20, 0d7FF0000000000000;
	@%p417 bra 	$L__BB0_75;
	setp.lt.s32 	%p418, %r32, 0;
	selp.b32 	%r562, %r21, %r20, %p1;
	selp.b32 	%r563, %r562, %r20, %p418;
	mov.b32 	%r564, 0;
	mov.b64 	%fd576, {%r564, %r563};
	bra.uni 	$L__BB0_75;
$L__BB0_74:
	mov.f64 	%fd537, 0d4000000000000000;
	add.rn.f64 	%fd576, %fd19, %fd537;
$L__BB0_75:
	setp.eq.f32 	%p419, %f10, 0f3F800000;
	selp.f64 	%fd538, 0d3FF0000000000000, %fd576, %p419;
	cvt.f64.f32 	%fd539, %f9;
	add.f64 	%fd540, %fd538, %fd539;
	cvt.rn.f32.f64 	%f351, %fd540;
	add.s32 	%r601, %r601, 4;
	add.s32 	%r600, %r600, 16;
	add.s64 	%rd177, %rd177, 16;
	setp.ne.s32 	%p420, %r601, 0;
	@%p420 bra 	$L__BB0_55;
	cvt.f64.f32 	%fd577, %f351;
$L__BB0_77:
	setp.eq.s32 	%p421, %r22, 0;
	@%p421 bra 	$L__BB0_96;
	setp.lt.s32 	%p422, %r18, 0;
	setp.eq.s32 	%p423, %r19, 1062207488;
	add.s32 	%r565, %r602, %r24;
	shl.b32 	%r566, %r565, 2;
	mov.u32 	%r567, Q;
	add.s32 	%r37, %r567, %r566;
	ld.shared.f32 	%f340, [%r37];
	cvt.u64.u32 	%rd153, %r602;
	add.s64 	%rd156, %rd50, %rd153;
	shl.b64 	%rd157, %rd156, 2;
	add.s64 	%rd54, %rd2, %rd157;
	ld.global.f32 	%f341, [%rd54];
	sub.f32 	%f13, %f340, %f341;
	cvt.f64.f32 	%fd27, %f13;
	{
	.reg .b32 %temp; 
	mov.b64 	{%temp, %r38}, %fd27;
	}
	abs.f64 	%fd28, %fd27;
	{ // callseq 30, 0
	.param .b64 param0;
	st.param.f64 	[param0], %fd28;
	.param .b64 retval0;
	call.uni (retval0), 
	__internal_accurate_pow, 
	(
	param0
	);
	ld.param.f64 	%fd541, [retval0];
	} // callseq 30
	setp.lt.s32 	%p425, %r38, 0;
	neg.f64 	%fd543, %fd541;
	selp.f64 	%fd544, %fd543, %fd541, %p423;
	selp.f64 	%fd545, %fd544, %fd541, %p425;
	setp.eq.f32 	%p426, %f13, 0f00000000;
	selp.b32 	%r568, %r38, 0, %p423;
	or.b32  	%r569, %r568, 2146435072;
	selp.b32 	%r570, %r569, %r568, %p422;
	mov.b32 	%r571, 0;
	mov.b64 	%fd546, {%r571, %r570};
	selp.f64 	%fd578, %fd546, %fd545, %p426;
	add.f64 	%fd547, %fd27, 0d4000000000000000;
	{
	.reg .b32 %temp; 
	mov.b64 	{%temp, %r572}, %fd547;
	}
	and.b32  	%r573, %r572, 2146435072;
	setp.ne.s32 	%p427, %r573, 2146435072;
	@%p427 bra 	$L__BB0_83;
	setp.nan.f32 	%p428, %f13, %f13;
	@%p428 bra 	$L__BB0_82;
	setp.neu.f64 	%p429, %fd28, 0d7FF0000000000000;
	@%p429 bra 	$L__BB0_83;
	setp.lt.s32 	%p430, %r38, 0;
	selp.b32 	%r574, %r21, %r20, %p1;
	selp.b32 	%r575, %r574, %r20, %p430;
	mov.b32 	%r576, 0;
	mov.b64 	%fd578, {%r576, %r575};
	bra.uni 	$L__BB0_83;
$L__BB0_82:
	mov.f64 	%fd548, 0d4000000000000000;
	add.rn.f64 	%fd578, %fd27, %fd548;
$L__BB0_83:
	setp.eq.s32 	%p431, %r22, 1;
	setp.eq.f32 	%p432, %f13, 0f3F800000;
	selp.f64 	%fd549, 0d3FF0000000000000, %fd578, %p432;
	add.f64 	%fd550, %fd549, %fd577;
	cvt.rn.f32.f64 	%f351, %fd550;
	@%p431 bra 	$L__BB0_96;
	setp.lt.s32 	%p433, %r18, 0;
	setp.eq.s32 	%p434, %r19, 1062207488;
	ld.shared.f32 	%f342, [%r37+4];
	ld.global.f32 	%f343, [%rd54+4];
	sub.f32 	%f15, %f342, %f343;
	cvt.f64.f32 	%fd33, %f15;
	{
	.reg .b32 %temp; 
	mov.b64 	{%temp, %r39}, %fd33;
	}
	abs.f64 	%fd34, %fd33;
	{ // callseq 31, 0
	.param .b64 param0;
	st.param.f64 	[param0], %fd34;
	.param .b64 retval0;
	call.uni (retval0), 
	__internal_accurate_pow, 
	(
	param0
	);
	ld.param.f64 	%fd551, [retval0];
	} // callseq 31
	setp.lt.s32 	%p436, %r39, 0;
	neg.f64 	%fd553, %fd551;
	selp.f64 	%fd554, %fd553, %fd551, %p434;
	selp.f64 	%fd555, %fd554, %fd551, %p436;
	setp.eq.f32 	%p437, %f15, 0f00000000;
	selp.b32 	%r577, %r39, 0, %p434;
	or.b32  	%r578, %r577, 2146435072;
	selp.b32 	%r579, %r578, %r577, %p433;
	mov.b32 	%r580, 0;
	mov.b64 	%fd556, {%r580, %r579};
	selp.f64 	%fd579, %fd556, %fd555, %p437;
	add.f64 	%fd557, %fd33, 0d4000000000000000;
	{
	.reg .b32 %temp; 
	mov.b64 	{%temp, %r581}, %fd557;
	}
	and.b32  	%r582, %r581, 2146435072;
	setp.ne.s32 	%p438, %r582, 2146435072;
	@%p438 bra 	$L__BB0_89;
	setp.nan.f32 	%p439, %f15, %f15;
	@%p439 bra 	$L__BB0_88;
	setp.neu.f64 	%p440, %fd34, 0d7FF0000000000000;
	@%p440 bra 	$L__BB0_89;
	setp.lt.s32 	%p441, %r39, 0;
	selp.b32 	%r583, %r21, %r20, %p1;
	selp.b32 	%r584, %r583, %r20, %p441;
	mov.b32 	%r585, 0;
	mov.b64 	%fd579, {%r585, %r584};
	bra.uni 	$L__BB0_89;
$L__BB0_88:
	mov.f64 	%fd558, 0d4000000000000000;
	add.rn.f64 	%fd579, %fd33, %fd558;
$L__BB0_89:
	setp.eq.s32 	%p442, %r22, 2;
	setp.eq.f32 	%p443, %f15, 0f3F800000;
	selp.f64 	%fd559, 0d3FF0000000000000, %fd579, %p443;
	cvt.f64.f32 	%fd560, %f351;
	add.f64 	%fd561, %fd559, %fd560;
	cvt.rn.f32.f64 	%f351, %fd561;
	@%p442 bra 	$L__BB0_96;
	setp.lt.s32 	%p444, %r18, 0;
	setp.eq.s32 	%p445, %r19, 1062207488;
	ld.shared.f32 	%f344, [%r37+8];
	ld.global.f32 	%f345, [%rd54+8];
	sub.f32 	%f17, %f344, %f345;
	cvt.f64.f32 	%fd39, %f17;
	{
	.reg .b32 %temp; 
	mov.b64 	{%temp, %r40}, %fd39;
	}
	abs.f64 	%fd40, %fd39;
	{ // callseq 32, 0
	.param .b64 param0;
	st.param.f64 	[param0], %fd40;
	.param .b64 retval0;
	call.uni (retval0), 
	__internal_accurate_pow, 
	(
	param0
	);
	ld.param.f64 	%fd562, [retval0];
	} // callseq 32
	setp.lt.s32 	%p447, %r40, 0;
	neg.f64 	%fd564, %fd562;
	selp.f64 	%fd565, %fd564, %fd562, %p445;
	selp.f64 	%fd566, %fd565, %fd562, %p447;
	setp.eq.f32 	%p448, %f17, 0f00000000;
	selp.b32 	%r586, %r40, 0, %p445;
	or.b32  	%r587, %r586, 2146435072;
	selp.b32 	%r588, %r587, %r586, %p444;
	mov.b32 	%r589, 0;
	mov.b64 	%fd567, {%r589, %r588};
	selp.f64 	%fd580, %fd567, %fd566, %p448;
	add.f64 	%fd568, %fd39, 0d4000000000000000;
	{
	.reg .b32 %temp; 
	mov.b64 	{%temp, %r590}, %fd568;
	}
	and.b32  	%r591, %r590, 2146435072;
	setp.ne.s32 	%p449, %r591, 2146435072;
	@%p449 bra 	$L__BB0_95;
	setp.nan.f32 	%p450, %f17, %f17;
	@%p450 bra 	$L__BB0_94;
	setp.neu.f64 	%p451, %fd40, 0d7FF0000000000000;
	@%p451 bra 	$L__BB0_95;
	setp.lt.s32 	%p452, %r40, 0;
	selp.b32 	%r592, %r21, %r20, %p1;
	selp.b32 	%r593, %r592, %r20, %p452;
	mov.b32 	%r594, 0;
	mov.b64 	%fd580, {%r594, %r593};
	bra.uni 	$L__BB0_95;
$L__BB0_94:
	mov.f64 	%fd569, 0d4000000000000000;
	add.rn.f64 	%fd580, %fd39, %fd569;
$L__BB0_95:
	setp.eq.f32 	%p453, %f17, 0f3F800000;
	selp.f64 	%fd570, 0d3FF0000000000000, %fd580, %p453;
	cvt.f64.f32 	%fd571, %f351;
	add.f64 	%fd572, %fd570, %fd571;
	cvt.rn.f32.f64 	%f351, %fd572;
$L__BB0_96:
	sqrt.rn.f32 	%f346, %f351;
	add.f32 	%f366, %f366, %f346;
	add.s32 	%r599, %r599, 1;
	setp.eq.s32 	%p454, %r599, %r128;
	@%p454 bra 	$L__BB0_338;
	bra.uni 	$L__BB0_53;
$L__BB0_97:
	mul.lo.s32 	%r221, %r2, %r3;
	mul.wide.s32 	%rd111, %r221, 4;
	add.s64 	%rd55, %rd2, %rd111;
	setp.lt.s32 	%p28, %r129, 1;
	mov.f32 	%f356, 0f00000000;
	@%p28 bra 	$L__BB0_129;
	mov.f64 	%fd207, 0d4000000000000000;
	{
	.reg .b32 %temp; 
	mov.b64 	{%temp, %r44}, %fd207;
	}
	and.b32  	%r45, %r44, 2146435072;
	setp.eq.s32 	%p29, %r45, 1062207488;
	setp.lt.s32 	%p30, %r44, 0;
	selp.b32 	%r46, 0, 2146435072, %p30;
	and.b32  	%r223, %r44, 2147483647;
	setp.ne.s32 	%p31, %r223, 1071644672;
	and.pred  	%p2, %p29, %p31;
	or.b32  	%r47, %r46, -2147483648;
	and.b32  	%r48, %r129, 3;
	setp.lt.u32 	%p32, %r129, 4;
	mov.b32 	%r605, 0;
	mov.f32 	%f356, 0f00000000;
	@%p32 bra 	$L__BB0_121;
	and.b32  	%r605, %r129, 2147483644;
	mov.b32 	%r603, 0;
	mov.f32 	%f356, 0f00000000;
$L__BB0_100:
	setp.lt.s32 	%p33, %r44, 0;
	setp.eq.s32 	%p34, %r45, 1062207488;
	shl.b32 	%r225, %r603, 2;
	mov.u32 	%r226, Q;
	add.s32 	%r51, %r226, %r225;
	ld.shared.f32 	%f101, [%r51];
	mul.wide.u32 	%rd112, %r603, 4;
	add.s64 	%rd56, %rd55, %rd112;
	ld.global.f32 	%f102, [%rd56];
	sub.f32 	%f22, %f101, %f102;
	cvt.f64.f32 	%fd45, %f22;
	{
	.reg .b32 %temp; 
	mov.b64 	{%temp, %r52}, %fd45;
	}
	abs.f64 	%fd46, %fd45;
	{ // callseq 0, 0
	.param .b64 param0;
	st.param.f64 	[param0], %fd46;
	.param .b64 retval0;
	call.uni (retval0), 
	__internal_accurate_pow, 
	(
	param0
	);
	ld.param.f64 	%fd208, [retval0];
	} // callseq 0
	setp.lt.s32 	%p36, %r52, 0;
	neg.f64 	%fd210, %fd208;
	selp.f64 	%fd211, %fd210, %fd208, %p34;
	selp.f64 	%fd212, %fd211, %fd208, %p36;
	setp.eq.f32 	%p37, %f22, 0f00000000;
	selp.b32 	%r227, %r52, 0, %p34;
	or.b32  	%r228, %r227, 2146435072;
	selp.b32 	%r229, %r228, %r227, %p33;
	mov.b32 	%r230, 0;
	mov.b64 	%fd213, {%r230, %r229};
	selp.f64 	%fd581, %fd213, %fd212, %p37;
	add.f64 	%fd214, %fd45, 0d4000000000000000;
	{
	.reg .b32 %temp; 
	mov.b64 	{%temp, %r231}, %fd214;
	}
	and.b32  	%r232, %r231, 2146435072;
	setp.ne.s32 	%p38, %r232, 2146435072;
	@%p38 bra 	$L__BB0_105;
	setp.num.f32 	%p39, %f22, %f22;
	@%p39 bra 	$L__BB0_103;
	mov.f64 	%fd215, 0d4000000000000000;
	add.rn.f64 	%fd581, %fd45, %fd215;
	bra.uni 	$L__BB0_105;
$L__BB0_103:
	setp.neu.f64 	%p40, %fd46, 0d7FF0000000000000;
	@%p40 bra 	$L__BB0_105;
	setp.lt.s32 	%p41, %r52, 0;
	selp.b32 	%r233, %r47, %r46, %p2;
	selp.b32 	%r234, %r233, %r46, %p41;
	mov.b32 	%r235, 0;
	mov.b64 	%fd581, {%r235, %r234};
$L__BB0_105:
	setp.lt.s32 	%p42, %r44, 0;
	setp.eq.s32 	%p43, %r45, 1062207488;
	setp.eq.f32 	%p45, %f22, 0f3F800000;
	selp.f64 	%fd216, 0d3FF0000000000000, %fd581, %p45;
	cvt.f64.f32 	%fd217, %f356;
	add.f64 	%fd218, %fd216, %fd217;
	cvt.rn.f32.f64 	%f23, %fd218;
	ld.shared.f32 	%f103, [%r51+4];
	ld.global.f32 	%f104, [%rd56+4];
	sub.f32 	%f24, %f103, %f104;
	cvt.f64.f32 	%fd51, %f24;
	{
	.reg .b32 %temp; 
	mov.b64 	{%temp, %r53}, %fd51;
	}
	abs.f64 	%fd52, %fd51;
	{ // callseq 1, 0
	.param .b64 param0;
	st.param.f64 	[param0], %fd52;
	.param .b64 retval0;
	call.uni (retval0), 
	__internal_accurate_pow, 
	(
	param0
	);
	ld.param.f64 	%fd219, [retval0];
	} // callseq 1
	setp.lt.s32 	%p46, %r53, 0;
	neg.f64 	%fd221, %fd219;
	selp.f64 	%fd222, %fd221, %fd219, %p43;
	selp.f64 	%fd223, %fd222, %fd219, %p46;
	setp.eq.f32 	%p47, %f24, 0f00000000;
	selp.b32 	%r236, %r53, 0, %p43;
	or.b32  	%r237, %r236, 2146435072;
	selp.b32 	%r238, %r237, %r236, %p42;
	mov.b32 	%r239, 0;
	mov.b64 	%fd224, {%r239, %r238};
	selp.f64 	%fd582, %fd224, %fd223, %p47;
	add.f64 	%fd225, %fd51, 0d4000000000000000;
	{
	.reg .b32 %temp; 
	mov.b64 	{%temp, %r240}, %fd225;
	}
	and.b32  	%r241, %r240, 2146435072;
	setp.ne.s32 	%p48, %r241, 2146435072;
	@%p48 bra 	$L__BB0_110;
	setp.nan.f32 	%p49, %f24, %f24;
	@%p49 bra 	$L__BB0_109;
	setp.neu.f64 	%p50, %fd52, 0d7FF0000000000000;
	@%p50 bra 	$L__BB0_110;
	setp.lt.s32 	%p51, %r53, 0;
	selp.b32 	%r242, %r47, %r46, %p2;
	selp.b32 	%r243, %r242, %r46, %p51;
	mov.b32 	%r244, 0;
	mov.b64 	%fd582, {%r244, %r243};
	bra.uni 	$L__BB0_110;
$L__BB0_109:
	mov.f64 	%fd226, 0d4000000000000000;
	add.rn.f64 	%fd582, %fd51, %fd226;
$L__BB0_110:
	setp.lt.s32 	%p52, %r44, 0;
	setp.eq.s32 	%p53, %r45, 1062207488;
	setp.eq.f32 	%p55, %f24, 0f3F800000;
	selp.f64 	%fd227, 0d3FF0000000000000, %fd582, %p55;
	cvt.f64.f32 	%fd228, %f23;
	add.f64 	%fd229, %fd227, %fd228;
	cvt.rn.f32.f64 	%f25, %fd229;
	ld.shared.f32 	%f105, [%r51+8];
	ld.global.f32 	%f106, [%rd56+8];
	sub.f32 	%f26, %f105, %f106;
	cvt.f64.f32 	%fd57, %f26;
	{
	.reg .b32 %temp; 
	mov.b64 	{%temp, %r54}, %fd57;
	}
	abs.f64 	%fd58, %fd57;
	{ // callseq 2, 0
	.param .b64 param0;
	st.param.f64 	[param0], %fd58;
	.param .b64 retval0;
	call.uni (retval0), 
	__internal_accurate_pow, 
	(
	param0
	);
	ld.param.f64 	%fd230, [retval0];
	} // callseq 2
	setp.lt.s32 	%p56, %r54, 0;
	neg.f64 	%fd232, %fd230;
	selp.f64 	%fd233, %fd232, %fd230, %p53;
	selp.f64 	%fd234, %fd233, %fd230, %p56;
	setp.eq.f32 	%p57, %f26, 0f00000000;
	selp.b32 	%r245, %r54, 0, %p53;
	or.b32  	%r246, %r245, 2146435072;
	selp.b32 	%r247, %r246, %r245, %p52;
	mov.b32 	%r248, 0;
	mov.b64 	%fd235, {%r248, %r247};
	selp.f64 	%fd583, %fd235, %fd234, %p57;
	add.f64 	%fd236, %fd57, 0d4000000000000000;
	{
	.reg .b32 %temp; 
	mov.b64 	{%temp, %r249}, %fd236;
	}
	and.b32  	%r250, %r249, 2146435072;
	setp.ne.s32 	%p58, %r250, 2146435072;
	@%p58 bra 	$L__BB0_115;
	setp.nan.f32 	%p59, %f26, %f26;
	@%p59 bra 	$L__BB0_114;
	setp.neu.f64 	%p60, %fd58, 0d7FF0000000000000;
	@%p60 bra 	$L__BB0_115;
	setp.lt.s32 	%p61, %r54, 0;
	selp.b32 	%r251, %r47, %r46, %p2;
	selp.b32 	%r252, %r251, %r46, %p61;
	mov.b32 	%r253, 0;
	mov.b64 	%fd583, {%r253, %r252};
	bra.uni 	$L__BB0_115;
$L__BB0_114:
	mov.f64 	%fd237, 0d4000000000000000;
	add.rn.f64 	%fd583, %fd57, %fd237;
$L__BB0_115:
	setp.lt.s32 	%p62, %r44, 0;
	setp.eq.s32 	%p63, %r45, 1062207488;
	setp.eq.f32 	%p65, %f26, 0f3F800000;
	selp.f64 	%fd238, 0d3FF0000000000000, %fd583, %p65;
	cvt.f64.f32 	%fd239, %f25;
	add.f64 	%fd240, %fd238, %fd239;
	cvt.rn.f32.f64 	%f27, %fd240;
	ld.shared.f32 	%f107, [%r51+12];
	ld.global.f32 	%f108, [%rd56+12];
	sub.f32 	%f28, %f107, %f108;
	cvt.f64.f32 	%fd63, %f28;
	{
	.reg .b32 %temp; 
	mov.b64 	{%temp, %r55}, %fd63;
	}
	abs.f64 	%fd64, %fd63;
	{ // callseq 3, 0
	.param .b64 param0;
	st.param.f64 	[param0], %fd64;
	.param .b64 retval0;
	call.uni (retval0), 
	__internal_accurate_pow, 
	(
	param0
	);
	ld.param.f64 	%fd241, [retval0];
	} // callseq 3
	setp.lt.s32 	%p66, %r55, 0;
	neg.f64 	%fd243, %fd241;
	selp.f64 	%fd244, %fd243, %fd241, %p63;
	selp.f64 	%fd245, %fd244, %fd241, %p66;
	setp.eq.f32 	%p67, %f28, 0f00000000;
	selp.b32 	%r254, %r55, 0, %p63;
	or.b32  	%r255, %r254, 2146435072;
	selp.b32 	%r256, %r255, %r254, %p62;
	mov.b32 	%r257, 0;
	mov.b64 	%fd246, {%r257, %r256};
	selp.f64 	%fd584, %fd246, %fd245, %p67;
	add.f64 	%fd247, %fd63, 0d4000000000000000;
	{
	.reg .b32 %temp; 
	mov.b64 	{%temp, %r258}, %fd247;
	}
	and.b32  	%r259, %r258, 2146435072;
	setp.ne.s32 	%p68, %r259, 2146435072;
	@%p68 bra 	$L__BB0_120;
	setp.nan.f32 	%p69, %f28, %f28;
	@%p69 bra 	$L__BB0_119;
	setp.neu.f64 	%p70, %fd64, 0d7FF0000000000000;
	@%p70 bra 	$L__BB0_120;
	setp.lt.s32 	%p71, %r55, 0;
	selp.b32 	%r260, %r47, %r46, %p2;
	selp.b32 	%r261, %r260, %r46, %p71;
	mov.b32 	%r262, 0;
	mov.b64 	%fd584, {%r262, %r261};
	bra.uni 	$L__BB0_120;
$L__BB0_119:
	mov.f64 	%fd248, 0d4000000000000000;
	add.rn.f64 	%fd584, %fd63, %fd248;
$L__BB0_120:
	setp.eq.f32 	%p72, %f28, 0f3F800000;
	selp.f64 	%fd249, 0d3FF0000000000000, %fd584, %p72;
	cvt.f64.f32 	%fd250, %f27;
	add.f64 	%fd251, %fd249, %fd250;
	cvt.rn.f32.f64 	%f356, %fd251;
	add.s32 	%r603, %r603, 4;
	setp.ne.s32 	%p73, %r603, %r605;
	@%p73 bra 	$L__BB0_100;
$L__BB0_121:
	setp.eq.s32 	%p74, %r48, 0;
	@%p74 bra 	$L__BB0_129;
	mov.b32 	%r606, 0;
	mov.u32 	%r265, Q;
$L__BB0_123:
	.pragma "nounroll";
	setp.lt.s32 	%p75, %r44, 0;
	setp.eq.s32 	%p76, %r45, 1062207488;
	shl.b32 	%r264, %r605, 2;
	add.s32 	%r266, %r265, %r264;
	ld.shared.f32 	%f109, [%r266];
	mul.wide.u32 	%rd113, %r605, 4;
	add.s64 	%rd114, %rd55, %rd113;
	ld.global.f32 	%f110, [%rd114];
	sub.f32 	%f33, %f109, %f110;
	cvt.f64.f32 	%fd69, %f33;
	{
	.reg .b32 %temp; 
	mov.b64 	{%temp, %r60}, %fd69;
	}
	abs.f64 	%fd70, %fd69;
	{ // callseq 4, 0
	.param .b64 param0;
	st.param.f64 	[param0], %fd70;
	.param .b64 retval0;
	call.uni (retval0), 
	__internal_accurate_pow, 
	(
	param0
	);
	ld.param.f64 	%fd252, [retval0];
	} // callseq 4
	setp.lt.s32 	%p78, %r60, 0;
	neg.f64 	%fd254, %fd252;
	selp.f64 	%fd255, %fd254, %fd252, %p76;
	selp.f64 	%fd256, %fd255, %fd252, %p78;
	setp.eq.f32 	%p79, %f33, 0f00000000;
	selp.b32 	%r267, %r60, 0, %p76;
	or.b32  	%r268, %r267, 2146435072;
	selp.b32 	%r269, %r268, %r267, %p75;
	mov.b32 	%r270, 0;
	mov.b64 	%fd257, {%r270, %r269};
	selp.f64 	%fd585, %fd257, %fd256, %p79;
	add.f64 	%fd258, %fd69, 0d4000000000000000;
	{
	.reg .b32 %temp; 
	mov.b64 	{%temp, %r271}, %fd258;
	}
	and.b32  	%r272, %r271, 2146435072;
	setp.ne.s32 	%p80, %r272, 2146435072;
	@%p80 bra 	$L__BB0_128;
	setp.nan.f32 	%p81, %f33, %f33;
	@%p81 bra 	$L__BB0_127;
	setp.neu.f64 	%p82, %fd70, 0d7FF0000000000000;
	@%p82 bra 	$L__BB0_128;
	setp.lt.s32 	%p83, %r60, 0;
	selp.b32 	%r273, %r47, %r46, %p2;
	selp.b32 	%r274, %r273, %r46, %p83;
	mov.b32 	%r275, 0;
	mov.b64 	%fd585, {%r275, %r274};
	bra.uni 	$L__BB0_128;
$L__BB0_127:
	mov.f64 	%fd259, 0d4000000000000000;
	add.rn.f64 	%fd585, %fd69, %fd259;
$L__BB0_128:
	setp.eq.f32 	%p84, %f33, 0f3F800000;
	selp.f64 	%fd260, 0d3FF0000000000000, %fd585, %p84;
	cvt.f64.f32 	%fd261, %f356;
	add.f64 	%fd262, %fd260, %fd261;
	cvt.rn.f32.f64 	%f356, %fd262;
	add.s32 	%r605, %r605, 1;
	add.s32 	%r606, %r606, 1;
	setp.ne.s32 	%p85, %r606, %r48;
	@%p85 bra 	$L__BB0_123;
$L__BB0_129:
	setp.lt.s32 	%p86, %r129, 1;
	sqrt.rn.f32 	%f36, %f356;
	st.local.f32 	[%rd3], %f36;
	mov.f64 	%fd263, 0d4000000000000000;
	{
	.reg .b32 %temp; 
	mov.b64 	{%temp, %r63}, %fd263;
	}
	and.b32  	%r64, %r63, 2146435072;
	setp.eq.s32 	%p87, %r64, 1062207488;
	setp.lt.s32 	%p88, %r63, 0;
	selp.b32 	%r65, 0, 2146435072, %p88;
	and.b32  	%r276, %r63, 2147483647;
	setp.ne.s32 	%p89, %r276, 1071644672;
	and.pred  	%p3, %p87, %p89;
	or.b32  	%r66, %r65, -2147483648;
	@%p86 bra 	$L__BB0_274;
	and.b32  	%r67, %r129, 3;
	and.b32  	%r68, %r129, 2147483644;
	mov.b32 	%r607, 1;
$L__BB0_131:
	setp.lt.u32 	%p90, %r129, 4;
	mul.lo.s32 	%r70, %r607, %r129;
	mov.b32 	%r609, 0;
	mov.f64 	%fd590, 0d0000000000000000;
	@%p90 bra 	$L__BB0_155;
	mov.b32 	%r608, 0;
	mov.f32 	%f359, 0f00000000;
$L__BB0_133:
	setp.lt.s32 	%p91, %r63, 0;
	setp.eq.s32 	%p92, %r64, 1062207488;
	add.s32 	%r280, %r608, %r70;
	shl.b32 	%r281, %r280, 2;
	mov.u32 	%r282, Q;
	add.s32 	%r72, %r282, %r281;
	ld.shared.f32 	%f123, [%r72];
	mul.wide.u32 	%rd115, %r608, 4;
	add.s64 	%rd57, %rd55, %rd115;
	ld.global.f32 	%f124, [%rd57];
	sub.f32 	%f38, %f123, %f124;
	cvt.f64.f32 	%fd75, %f38;
	{
	.reg .b32 %temp; 
	mov.b64 	{%temp, %r73}, %fd75;
	}
	abs.f64 	%fd76, %fd75;
	{ // callseq 5, 0
	.param .b64 param0;
	st.param.f64 	[param0], %fd76;
	.param .b64 retval0;
	call.uni (retval0), 
	__internal_accurate_pow, 
	(
	param0
	);
	ld.param.f64 	%fd265, [retval0];
	} // callseq 5
	setp.lt.s32 	%p94, %r73, 0;
	neg.f64 	%fd267, %fd265;
	selp.f64 	%fd268, %fd267, %fd265, %p92;
	selp.f64 	%fd269, %fd268, %fd265, %p94;
	setp.eq.f32 	%p95, %f38, 0f00000000;
	selp.b32 	%r283, %r73, 0, %p92;
	or.b32  	%r284, %r283, 2146435072;
	selp.b32 	%r285, %r284, %r283, %p91;
	mov.b32 	%r286, 0;
	mov.b64 	%fd270, {%r286, %r285};
	selp.f64 	%fd586, %fd270, %fd269, %p95;
	add.f64 	%fd271, %fd75, 0d4000000000000000;
	{
	.reg .b32 %temp; 
	mov.b64 	{%temp, %r287}, %fd271;
	}
	and.b32  	%r288, %r287, 2146435072;
	setp.ne.s32 	%p96, %r288, 2146435072;
	@%p96 bra 	$L__BB0_138;
	setp.nan.f32 	%p97, %f38, %f38;
	@%p97 bra 	$L__BB0_137;
	setp.neu.f64 	%p98, %fd76, 0d7FF0000000000000;
	@%p98 bra 	$L__BB0_138;
	setp.lt.s32 	%p99, %r73, 0;
	selp.b32 	%r289, %r66, %r65, %p3;
	selp.b32 	%r290, %r289, %r65, %p99;
	mov.b32 	%r291, 0;
	mov.b64 	%fd586, {%r291, %r290};
	bra.uni 	$L__BB0_138;
$L__BB0_137:
	mov.f64 	%fd272, 0d4000000000000000;
	add.rn.f64 	%fd586, %fd75, %fd272;
$L__BB0_138:
	setp.lt.s32 	%p100, %r63, 0;
	setp.eq.s32 	%p101, %r64, 1062207488;
	setp.eq.f32 	%p103, %f38, 0f3F800000;
	selp.f64 	%fd273, 0d3FF0000000000000, %fd586, %p103;
	cvt.f64.f32 	%fd274, %f359;
	add.f64 	%fd275, %fd273, %fd274;
	cvt.rn.f32.f64 	%f39, %fd275;
	ld.shared.f32 	%f125, [%r72+4];
	ld.global.f32 	%f126, [%rd57+4];
	sub.f32 	%f40, %f125, %f126;
	cvt.f64.f32 	%fd81, %f40;
	{
	.reg .b32 %temp; 
	mov.b64 	{%temp, %r74}, %fd81;
	}
	abs.f64 	%fd82, %fd81;
	{ // callseq 6, 0
	.param .b64 param0;
	st.param.f64 	[param0], %fd82;
	.param .b64 retval0;
	call.uni (retval0), 
	__internal_accurate_pow, 
	(
	param0
	);
	ld.param.f64 	%fd276, [retval0];
	} // callseq 6
	setp.lt.s32 	%p104, %r74, 0;
	neg.f64 	%fd278, %fd276;
	selp.f64 	%fd279, %fd278, %fd276, %p101;
	selp.f64 	%fd280, %fd279, %fd276, %p104;
	setp.eq.f32 	%p105, %f40, 0f00000000;
	selp.b32 	%r292, %r74, 0, %p101;
	or.b32  	%r293, %r292, 2146435072;
	selp.b32 	%r294, %r293, %r292, %p100;
	mov.b32 	%r295, 0;
	mov.b64 	%fd281, {%r295, %r294};
	selp.f64 	%fd587, %fd281, %fd280, %p105;
	add.f64 	%fd282, %fd81, 0d4000000000000000;
	{
	.reg .b32 %temp; 
	mov.b64 	{%temp, %r296}, %fd282;
	}
	and.b32  	%r297, %r296, 2146435072;
	setp.ne.s32 	%p106, %r297, 2146435072;
	@%p106 bra 	$L__BB0_143;
	setp.nan.f32 	%p107, %f40, %f40;
	@%p107 bra 	$L__BB0_142;
	setp.neu.f64 	%p108, %fd82, 0d7FF0000000000000;
	@%p108 bra 	$L__BB0_143;
	setp.lt.s32 	%p109, %r74, 0;
	selp.b32 	%r298, %r66, %r65, %p3;
	selp.b32 	%r299, %r298, %r65, %p109;
	mov.b32 	%r300, 0;
	mov.b64 	%fd587, {%r300, %r299};
	bra.uni 	$L__BB0_143;
$L__BB0_142:
	mov.f64 	%fd283, 0d4000000000000000;
	add.rn.f64 	%fd587, %fd81, %fd283;
$L__BB0_143:
	setp.lt.s32 	%p110, %r63, 0;
	setp.eq.s32 	%p111, %r64, 1062207488;
	setp.eq.f32 	%p113, %f40, 0f3F800000;
	selp.f64 	%fd284, 0d3FF0000000000000, %fd587, %p113;
	cvt.f64.f32 	%fd285, %f39;
	add.f64 	%fd286, %fd284, %fd285;
	cvt.rn.f32.f64 	%f41, %fd286;
	ld.shared.f32 	%f127, [%r72+8];
	ld.global.f32 	%f128, [%rd57+8];
	sub.f32 	%f42, %f127, %f128;
	cvt.f64.f32 	%fd87, %f42;
	{
	.reg .b32 %temp; 
	mov.b64 	{%temp, %r75}, %fd87;
	}
	abs.f64 	%fd88, %fd87;
	{ // callseq 7, 0
	.param .b64 param0;
	st.param.f64 	[param0], %fd88;
	.param .b64 retval0;
	call.uni (retval0), 
	__internal_accurate_pow, 
	(
	param0
	);
	ld.param.f64 	%fd287, [retval0];
	} // callseq 7
	setp.lt.s32 	%p114, %r75, 0;
	neg.f64 	%fd289, %fd287;
	selp.f64 	%fd290, %fd289, %fd287, %p111;
	selp.f64 	%fd291, %fd290, %fd287, %p114;
	setp.eq.f32 	%p115, %f42, 0f00000000;
	selp.b32 	%r301, %r75, 0, %p111;
	or.b32  	%r302, %r301, 2146435072;
	selp.b32 	%r303, %r302, %r301, %p110;
	mov.b32 	%r304, 0;
	mov.b64 	%fd292, {%r304, %r303};
	selp.f64 	%fd588, %fd292, %fd291, %p115;
	add.f64 	%fd293, %fd87, 0d4000000000000000;
	{
	.reg .b32 %temp; 
	mov.b64 	{%temp, %r305}, %fd293;
	}
	and.b32  	%r306, %r305, 2146435072;
	setp.ne.s32 	%p116, %r306, 2146435072;
	@%p116 bra 	$L__BB0_148;
	setp.nan.f32 	%p117, %f42, %f42;
	@%p117 bra 	$L__BB0_147;
	setp.neu.f64 	%p118, %fd88, 0d7FF0000000000000;
	@%p118 bra 	$L__BB0_148;
	setp.lt.s32 	%p119, %r75, 0;
	selp.b32 	%r307, %r66, %r65, %p3;
	selp.b32 	%r308, %r307, %r65, %p119;
	mov.b32 	%r309, 0;
	mov.b64 	%fd588, {%r309, %r308};
	bra.uni 	$L__BB0_148;
$L__BB0_147:
	mov.f64 	%fd294, 0d4000000000000000;
	add.rn.f64 	%fd588, %fd87, %fd294;
$L__BB0_148:
	setp.lt.s32 	%p120, %r63, 0;
	setp.eq.s32 	%p121, %r64, 1062207488;
	setp.eq.f32 	%p123, %f42, 0f3F800000;
	selp.f64 	%fd295, 0d3FF0000000000000, %fd588, %p123;
	cvt.f64.f32 	%fd296, %f41;
	add.f64 	%fd297, %fd295, %fd296;
	cvt.rn.f32.f64 	%f43, %fd297;
	ld.shared.f32 	%f129, [%r72+12];
	ld.global.f32 	%f130, [%rd57+12];
	sub.f32 	%f44, %f129, %f130;
	cvt.f64.f32 	%fd93, %f44;
	{
	.reg .b32 %temp; 
	mov.b64 	{%temp, %r76}, %fd93;
	}
	abs.f64 	%fd94, %fd93;
	{ // callseq 8, 0
	.param .b64 param0;
	st.param.f64 	[param0], %fd94;
	.param .b64 retval0;
	call.uni (retval0), 
	__internal_accurate_pow, 
	(
	param0
	);
	ld.param.f64 	%fd298, [retval0];
	} // callseq 8
	setp.lt.s32 	%p124, %r76, 0;
	neg.f64 	%fd300, %fd298;
	selp.f64 	%fd301, %fd300, %fd298, %p121;
	selp.f64 	%fd302, %fd301, %fd298, %p124;
	setp.eq.f32 	%p125, %f44, 0f00000000;
	selp.b32 	%r310, %r76, 0, %p121;
	or.b32  	%r311, %r310, 2146435072;
	selp.b32 	%r312, %r311, %r310, %p120;
	mov.b32 	%r313, 0;
	mov.b64 	%fd303, {%r313, %r312};
	selp.f64 	%fd589, %fd303, %fd302, %p125;
	add.f64 	%fd304, %fd93, 0d4000000000000000;
	{
	.reg .b32 %temp; 
	mov.b64 	{%temp, %r314}, %fd304;
	}
	and.b32  	%r315, %r314, 2146435072;
	setp.ne.s32 	%p126, %r315, 2146435072;
	@%p126 bra 	$L__BB0_153;
	setp.nan.f32 	%p127, %f44, %f44;
	@%p127 bra 	$L__BB0_152;
	setp.neu.f64 	%p128, %fd94, 0d7FF0000000000000;
	@%p128 bra 	$L__BB0_153;
	setp.lt.s32 	%p129, %r76, 0;
	selp.b32 	%r316, %r66, %r65, %p3;
	selp.b32 	%r317, %r316, %r65, %p129;
	mov.b32 	%r318, 0;
	mov.b64 	%fd589, {%r318, %r317};
	bra.uni 	$L__BB0_153;
$L__BB0_152:
	mov.f64 	%fd305, 0d4000000000000000;
	add.rn.f64 	%fd589, %fd93, %fd305;
$L__BB0_153:
	setp.eq.f32 	%p130, %f44, 0f3F800000;
	selp.f64 	%fd306, 0d3FF0000000000000, %fd589, %p130;
	cvt.f64.f32 	%fd307, %f43;
	add.f64 	%fd308, %fd306, %fd307;
	cvt.rn.f32.f64 	%f359, %fd308;
	add.s32 	%r608, %r608, 4;
	setp.ne.s32 	%p131, %r608, %r68;
	@%p131 bra 	$L__BB0_133;
	cvt.f64.f32 	%fd590, %f359;
	mov.u32 	%r609, %r68;
$L__BB0_155:
	setp.eq.s32 	%p132, %r67, 0;
	@%p132 bra 	$L__BB0_174;
	setp.lt.s32 	%p133, %r63, 0;
	setp.eq.s32 	%p134, %r64, 1062207488;
	add.s32 	%r319, %r609, %r70;
	shl.b32 	%r320, %r319, 2;
	mov.u32 	%r321, Q;
	add.s32 	%r79, %r321, %r320;
	ld.shared.f32 	%f131, [%r79];
	mul.wide.u32 	%rd116, %r609, 4;
	add.s64 	%rd58, %rd55, %rd116;
	ld.global.f32 	%f132, [%rd58];
	sub.f32 	%f47, %f131, %f132;
	cvt.f64.f32 	%fd101, %f47;
	{
	.reg .b32 %temp; 
	mov.b64 	{%temp, %r80}, %fd101;
	}
	abs.f64 	%fd102, %fd101;
	{ // callseq 9, 0
	.param .b64 param0;
	st.param.f64 	[param0], %fd102;
	.param .b64 retval0;
	call.uni (retval0), 
	__internal_accurate_pow, 
	(
	param0
	);
	ld.param.f64 	%fd309, [retval0];
	} // callseq 9
	setp.lt.s32 	%p136, %r80, 0;
	neg.f64 	%fd311, %fd309;
	selp.f64 	%fd312, %fd311, %fd309, %p134;
	selp.f64 	%fd313, %fd312, %fd309, %p136;
	setp.eq.f32 	%p137, %f47, 0f00000000;
	selp.b32 	%r322, %r80, 0, %p134;
	or.b32  	%r323, %r322, 2146435072;
	selp.b32 	%r324, %r323, %r322, %p133;
	mov.b32 	%r325, 0;
	mov.b64 	%fd314, {%r325, %r324};
	selp.f64 	%fd591, %fd314, %fd313, %p137;
	add.f64 	%fd315, %fd101, 0d4000000000000000;
	{
	.reg .b32 %temp; 
	mov.b64 	{%temp, %r326}, %fd315;
	}
	and.b32  	%r327, %r326, 2146435072;
	setp.ne.s32 	%p138, %r327, 2146435072;
	@%p138 bra 	$L__BB0_161;
	setp.nan.f32 	%p139, %f47, %f47;
	@%p139 bra 	$L__BB0_160;
	setp.neu.f64 	%p140, %fd102, 0d7FF0000000000000;
	@%p140 bra 	$L__BB0_161;
	setp.lt.s32 	%p141, %r80, 0;
	selp.b32 	%r328, %r66, %r65, %p3;
	selp.b32 	%r329, %r328, %r65, %p141;
	mov.b32 	%r330, 0;
	mov.b64 	%fd591, {%r330, %r329};
	bra.uni 	$L__BB0_161;
$L__BB0_160:
	mov.f64 	%fd316, 0d4000000000000000;
	add.rn.f64 	%fd591, %fd101, %fd316;
$L__BB0_161:
	setp.eq.s32 	%p142, %r67, 1;
	setp.eq.f32 	%p143, %f47, 0f3F800000;
	selp.f64 	%fd317, 0d3FF0000000000000, %fd591, %p143;
	add.f64 	%fd318, %fd317, %fd590;
	cvt.rn.f32.f64 	%f359, %fd318;
	@%p142 bra 	$L__BB0_174;
	setp.lt.s32 	%p144, %r63, 0;
	setp.eq.s32 	%p145, %r64, 1062207488;
	ld.shared.f32 	%f133, [%r79+4];
	ld.global.f32 	%f134, [%rd58+4];
	sub.f32 	%f49, %f133, %f134;
	cvt.f64.f32 	%fd107, %f49;
	{
	.reg .b32 %temp; 
	mov.b64 	{%temp, %r81}, %fd107;
	}
	abs.f64 	%fd108, %fd107;
	{ // callseq 10, 0
	.param .b64 param0;
	st.param.f64 	[param0], %fd108;
	.param .b64 retval0;
	call.uni (retval0), 
	__internal_accurate_pow, 
	(
	param0
	);
	ld.param.f64 	%fd319, [retval0];
	} // callseq 10
	setp.lt.s32 	%p147, %r81, 0;
	neg.f64 	%fd321, %fd319;
	selp.f64 	%fd322, %fd321, %fd319, %p145;
	selp.f64 	%fd323, %fd322, %fd319, %p147;
	setp.eq.f32 	%p148, %f49, 0f00000000;
	selp.b32 	%r331, %r81, 0, %p145;
	or.b32  	%r332, %r331, 2146435072;
	selp.b32 	%r333, %r332, %r331, %p144;
	mov.b32 	%r334, 0;
	mov.b64 	%fd324, {%r334, %r333};
	selp.f64 	%fd592, %fd324, %fd323, %p148;
	add.f64 	%fd325, %fd107, 0d4000000000000000;
	{
	.reg .b32 %temp; 
	mov.b64 	{%temp, %r335}, %fd325;
	}
	and.b32  	%r336, %r335, 2146435072;
	setp.ne.s32 	%p149, %r336, 2146435072;
	@%p149 bra 	$L__BB0_167;
	setp.nan.f32 	%p150, %f49, %f49;
	@%p150 bra 	$L__BB0_166;
	setp.neu.f64 	%p151, %fd108, 0d7FF0000000000000;
	@%p151 bra 	$L__BB0_167;
	setp.lt.s32 	%p152, %r81, 0;
	selp.b32 	%r337, %r66, %r65, %p3;
	selp.b32 	%r338, %r337, %r65, %p152;
	mov.b32 	%r339, 0;
	mov.b64 	%fd592, {%r339, %r338};
	bra.uni 	$L__BB0_167;
$L__BB0_166:
	mov.f64 	%fd326, 0d4000000000000000;
	add.rn.f64 	%fd592, %fd107, %fd326;
$L__BB0_167:
	setp.eq.s32 	%p153, %r67, 2;
	setp.eq.f32 	%p154, %f49, 0f3F800000;
	selp.f64 	%fd327, 0d3FF0000000000000, %fd592, %p154;
	cvt.f64.f32 	%fd328, %f359;
	add.f64 	%fd329, %fd327, %fd328;
	cvt.rn.f32.f64 	%f359, %fd329;
	@%p153 bra 	$L__BB0_174;
	setp.lt.s32 	%p155, %r63, 0;
	setp.eq.s32 	%p156, %r64, 1062207488;
	ld.shared.f32 	%f135, [%r79+8];
	ld.global.f32 	%f136, [%rd58+8];
	sub.f32 	%f51, %f135, %f136;
	cvt.f64.f32 	%fd113, %f51;
	{
	.reg .b32 %temp; 
	mov.b64 	{%temp, %r82}, %fd113;
	}
	abs.f64 	%fd114, %fd113;
	{ // callseq 11, 0
	.param .b64 param0;
	st.param.f64 	[param0], %fd114;
	.param .b64 retval0;
	call.uni (retval0), 
	__internal_accurate_pow, 
	(
	param0
	);
	ld.param.f64 	%fd330, [retval0];
	} // callseq 11
	setp.lt.s32 	%p158, %r82, 0;
	neg.f64 	%fd332, %fd330;
	selp.f64 	%fd333, %fd332, %fd330, %p156;
	selp.f64 	%fd334, %fd333, %fd330, %p158;
	setp.eq.f32 	%p159, %f51, 0f00000000;
	selp.b32 	%r340, %r82, 0, %p156;
	or.b32  	%r341, %r340, 2146435072;
	selp.b32 	%r342, %r341, %r340, %p155;
	mov.b32 	%r343, 0;
	mov.b64 	%fd335, {%r343, %r342};
	selp.f64 	%fd593, %fd335, %fd334, %p159;
	add.f64 	%fd336, %fd113, 0d4000000000000000;
	{
	.reg .b32 %temp; 
	mov.b64 	{%temp, %r344}, %fd336;
	}
	and.b32  	%r345, %r344, 2146435072;
	setp.ne.s32 	%p160, %r345, 2146435072;
	@%p160 bra 	$L__BB0_173;
	setp.nan.f32 	%p161, %f51, %f51;
	@%p161 bra 	$L__BB0_172;
	setp.neu.f64 	%p162, %fd114, 0d7FF0000000000000;
	@%p162 bra 	$L__BB0_173;
	setp.lt.s32 	%p163, %r82, 0;
	selp.b32 	%r346, %r66, %r65, %p3;
	selp.b32 	%r347, %r346, %r65, %p163;
	mov.b32 	%r348, 0;
	mov.b64 	%fd593, {%r348, %r347};
	bra.uni 	$L__BB0_173;
$L__BB0_172:
	mov.f64 	%fd337, 0d4000000000000000;
	add.rn.f64 	%fd593, %fd113, %fd337;
$L__BB0_173:
	setp.eq.f32 	%p164, %f51, 0f3F800000;
	selp.f64 	%fd338, 0d3FF0000000000000, %fd593, %p164;
	cvt.f64.f32 	%fd339, %f359;
	add.f64 	%fd340, %fd338, %fd339;
	cvt.rn.f32.f64 	%f359, %fd340;
$L__BB0_174:
	sqrt.rn.f32 	%f137, %f359;
	mul.wide.u32 	%rd117, %r607, 8;
	add.s64 	%rd118, %rd3, %rd117;
	ld.local.f32 	%f138, [%rd118+-8];
	add.f32 	%f139, %f137, %f138;
	st.local.f32 	[%rd118], %f139;
	add.s32 	%r607, %r607, 1;
	setp.ne.s32 	%p165, %r607, 11;
	@%p165 bra 	$L__BB0_131;
$L__BB0_175:
	setp.lt.s32 	%p166, %r128, 2;
	mov.b64 	%rd178, 0;
	@%p166 bra 	$L__BB0_337;
	setp.gt.s32 	%p167, %r129, 0;
	@%p167 bra 	$L__BB0_180;
	mov.b32 	%r619, 1;
	mov.b32 	%r621, 0;
	mov.u32 	%r620, %r619;
$L__BB0_178:
	mul.wide.u32 	%rd120, %r621, 4;
	add.s64 	%rd64, %rd3, %rd120;
	mul.wide.u32 	%rd121, %r619, 4;
	add.s64 	%rd65, %rd3, %rd121;
	setp.ne.s32 	%p168, %r620, 10;
	@%p168 bra 	$L__BB0_275;
	ld.local.f32 	%f146, [%rd64];
	add.f32 	%f147, %f146, 0f00000000;
	st.local.f32 	[%rd65], %f147;
	bra.uni 	$L__BB0_277;
$L__BB0_180:
	and.b32  	%r84, %r129, 3;
	and.b32  	%r85, %r129, 2147483644;
	mov.b32 	%r611, 1;
	mov.b32 	%r621, 0;
	mov.u32 	%r612, %r611;
$L__BB0_181:
	mul.lo.s32 	%r89, %r612, %r129;
	mov.b32 	%r613, -10;
	mul.wide.u32 	%rd142, %r621, 4;
	add.s64 	%rd143, %rd3, %rd142;
	mul.wide.u32 	%rd144, %r611, 4;
	add.s64 	%rd145, %rd3, %rd144;
	cvt.u64.u32 	%rd138, %r89;
$L__BB0_182:
	neg.s32 	%r374, %r613;
	setp.eq.s32 	%p218, %r612, %r374;
	@%p218 bra 	$L__BB0_240;
	add.s32 	%r91, %r613, %r612;
	setp.lt.s32 	%p219, %r91, 1;
	setp.ge.s32 	%p220, %r91, %r128;
	or.pred  	%p221, %p219, %p220;
	@%p221 bra 	$L__BB0_272;
	setp.lt.u32 	%p222, %r129, 4;
	mul.wide.s32 	%rd124, %r613, 8;
	add.s64 	%rd125, %rd143, %rd124;
	ld.local.f32 	%f287, [%rd125+88];
	ld.local.f32 	%f288, [%rd125+80];
	add.s64 	%rd59, %rd145, %rd124;
	ld.local.f32 	%f289, [%rd59+72];
	min.f32 	%f290, %f287, %f288;
	min.f32 	%f54, %f290, %f289;
	mul.lo.s32 	%r92, %r91, %r129;
	mov.b32 	%r617, 0;
	mov.f64 	%fd606, 0d0000000000000000;
	@%p222 bra 	$L__BB0_208;
	mov.b32 	%r614, 0;
	mov.f32 	%f365, 0f00000000;
$L__BB0_186:
	setp.lt.s32 	%p223, %r63, 0;
	setp.eq.s32 	%p224, %r64, 1062207488;
	add.s32 	%r377, %r614, %r92;
	shl.b32 	%r378, %r377, 2;
	mov.u32 	%r379, Q;
	add.s32 	%r94, %r379, %r378;
	ld.shared.f32 	%f292, [%r94];
	add.s32 	%r380, %r614, %r89;
	mul.wide.u32 	%rd128, %r380, 4;
	add.s64 	%rd60, %rd55, %rd128;
	ld.global.f32 	%f293, [%rd60];
	sub.f32 	%f56, %f292, %f293;
	cvt.f64.f32 	%fd119, %f56;
	{
	.reg .b32 %temp; 
	mov.b64 	{%temp, %r95}, %fd119;
	}
	abs.f64 	%fd120, %fd119;
	{ // callseq 12, 0
	.param .b64 param0;
	st.param.f64 	[param0], %fd120;
	.param .b64 retval0;
	call.uni (retval0), 
	__internal_accurate_pow, 
	(
	param0
	);
	ld.param.f64 	%fd342, [retval0];
	} // callseq 12
	setp.lt.s32 	%p226, %r95, 0;
	neg.f64 	%fd344, %fd342;
	selp.f64 	%fd345, %fd344, %fd342, %p224;
	selp.f64 	%fd346, %fd345, %fd342, %p226;
	setp.eq.f32 	%p227, %f56, 0f00000000;
	selp.b32 	%r381, %r95, 0, %p224;
	or.b32  	%r382, %r381, 2146435072;
	selp.b32 	%r383, %r382, %r381, %p223;
	mov.b32 	%r384, 0;
	mov.b64 	%fd347, {%r384, %r383};
	selp.f64 	%fd594, %fd347, %fd346, %p227;
	add.f64 	%fd348, %fd119, 0d4000000000000000;
	{
	.reg .b32 %temp; 
	mov.b64 	{%temp, %r385}, %fd348;
	}
	and.b32  	%r386, %r385, 2146435072;
	setp.ne.s32 	%p228, %r386, 2146435072;
	@%p228 bra 	$L__BB0_191;
	setp.nan.f32 	%p229, %f56, %f56;
	@%p229 bra 	$L__BB0_190;
	setp.neu.f64 	%p230, %fd120, 0d7FF0000000000000;
	@%p230 bra 	$L__BB0_191;
	selp.b32 	%r387, %r66, %r65, %p3;
	selp.b32 	%r388, %r387, %r65, %p226;
	mov.b32 	%r389, 0;
	mov.b64 	%fd594, {%r389, %r388};
	bra.uni 	$L__BB0_191;
$L__BB0_190:
	mov.f64 	%fd349, 0d4000000000000000;
	add.rn.f64 	%fd594, %fd119, %fd349;
$L__BB0_191:
	setp.eq.f32 	%p235, %f56, 0f3F800000;
	selp.f64 	%fd350, 0d3FF0000000000000, %fd594, %p235;
	cvt.f64.f32 	%fd351, %f365;
	add.f64 	%fd352, %fd350, %fd351;
	cvt.rn.f32.f64 	%f57, %fd352;
	ld.shared.f32 	%f294, [%r94+4];
	ld.global.f32 	%f295, [%rd60+4];
	sub.f32 	%f58, %f294, %f295;
	cvt.f64.f32 	%fd125, %f58;
	{
	.reg .b32 %temp; 
	mov.b64 	{%temp, %r96}, %fd125;
	}
	abs.f64 	%fd126, %fd125;
	{ // callseq 13, 0
	.param .b64 param0;
	st.param.f64 	[param0], %fd126;
	.param .b64 retval0;
	call.uni (retval0), 
	__internal_accurate_pow, 
	(
	param0
	);
	ld.param.f64 	%fd353, [retval0];
	} // callseq 13
	setp.lt.s32 	%p236, %r96, 0;
	neg.f64 	%fd355, %fd353;
	selp.f64 	%fd356, %fd355, %fd353, %p224;
	selp.f64 	%fd357, %fd356, %fd353, %p236;
	setp.eq.f32 	%p237, %f58, 0f00000000;
	selp.b32 	%r390, %r96, 0, %p224;
	or.b32  	%r391, %r390, 2146435072;
	selp.b32 	%r392, %r391, %r390, %p223;
	mov.b32 	%r393, 0;
	mov.b64 	%fd358, {%r393, %r392};
	selp.f64 	%fd595, %fd358, %fd357, %p237;
	add.f64 	%fd359, %fd125, 0d4000000000000000;
	{
	.reg .b32 %temp; 
	mov.b64 	{%temp, %r394}, %fd359;
	}
	and.b32  	%r395, %r394, 2146435072;
	setp.ne.s32 	%p238, %r395, 2146435072;
	@%p238 bra 	$L__BB0_196;
	setp.nan.f32 	%p239, %f58, %f58;
	@%p239 bra 	$L__BB0_195;
	setp.neu.f64 	%p240, %fd126, 0d7FF0000000000000;
	@%p240 bra 	$L__BB0_196;
	selp.b32 	%r396, %r66, %r65, %p3;
	selp.b32 	%r397, %r396, %r65, %p236;
	mov.b32 	%r398, 0;
	mov.b64 	%fd595, {%r398, %r397};
	bra.uni 	$L__BB0_196;
$L__BB0_195:
	mov.f64 	%fd360, 0d4000000000000000;
	add.rn.f64 	%fd595, %fd125, %fd360;
$L__BB0_196:
	setp.eq.f32 	%p245, %f58, 0f3F800000;
	selp.f64 	%fd361, 0d3FF0000000000000, %fd595, %p245;
	cvt.f64.f32 	%fd362, %f57;
	add.f64 	%fd363, %fd361, %fd362;
	cvt.rn.f32.f64 	%f59, %fd363;
	ld.shared.f32 	%f296, [%r94+8];
	ld.global.f32 	%f297, [%rd60+8];
	sub.f32 	%f60, %f296, %f297;
	cvt.f64.f32 	%fd131, %f60;
	{
	.reg .b32 %temp; 
	mov.b64 	{%temp, %r97}, %fd131;
	}
	abs.f64 	%fd132, %fd131;
	{ // callseq 14, 0
	.param .b64 param0;
	st.param.f64 	[param0], %fd132;
	.param .b64 retval0;
	call.uni (retval0), 
	__internal_accurate_pow, 
	(
	param0
	);
	ld.param.f64 	%fd364, [retval0];
	} // callseq 14
	setp.lt.s32 	%p246, %r97, 0;
	neg.f64 	%fd366, %fd364;
	selp.f64 	%fd367, %fd366, %fd364, %p224;
	selp.f64 	%fd368, %fd367, %fd364, %p246;
	setp.eq.f32 	%p247, %f60, 0f00000000;
	selp.b32 	%r399, %r97, 0, %p224;
	or.b32  	%r400, %r399, 2146435072;
	selp.b32 	%r401, %r400, %r399, %p223;
	mov.b32 	%r402, 0;
	mov.b64 	%fd369, {%r402, %r401};
	selp.f64 	%fd596, %fd369, %fd368, %p247;
	add.f64 	%fd370, %fd131, 0d4000000000000000;
	{
	.reg .b32 %temp; 
	mov.b64 	{%temp, %r403}, %fd370;
	}
	and.b32  	%r404, %r403, 2146435072;
	setp.ne.s32 	%p248, %r404, 2146435072;
	@%p248 bra 	$L__BB0_201;
	setp.nan.f32 	%p249, %f60, %f60;
	@%p249 bra 	$L__BB0_200;
	setp.neu.f64 	%p250, %fd132, 0d7FF0000000000000;
	@%p250 bra 	$L__BB0_201;
	selp.b32 	%r405, %r66, %r65, %p3;
	selp.b32 	%r406, %r405, %r65, %p246;
	mov.b32 	%r407, 0;
	mov.b64 	%fd596, {%r407, %r406};
	bra.uni 	$L__BB0_201;
$L__BB0_200:
	mov.f64 	%fd371, 0d4000000000000000;
	add.rn.f64 	%fd596, %fd131, %fd371;
$L__BB0_201:
	setp.eq.f32 	%p255, %f60, 0f3F800000;
	selp.f64 	%fd372, 0d3FF0000000000000, %fd596, %p255;
	cvt.f64.f32 	%fd373, %f59;
	add.f64 	%fd374, %fd372, %fd373;
	cvt.rn.f32.f64 	%f61, %fd374;
	ld.shared.f32 	%f298, [%r94+12];
	ld.global.f32 	%f299, [%rd60+12];
	sub.f32 	%f62, %f298, %f299;
	cvt.f64.f32 	%fd137, %f62;
	{
	.reg .b32 %temp; 
	mov.b64 	{%temp, %r98}, %fd137;
	}
	abs.f64 	%fd138, %fd137;
	{ // callseq 15, 0
	.param .b64 param0;
	st.param.f64 	[param0], %fd138;
	.param .b64 retval0;
	call.uni (retval0), 
	__internal_accurate_pow, 
	(
	param0
	);
	ld.param.f64 	%fd375, [retval0];
	} // callseq 15
	setp.lt.s32 	%p256, %r98, 0;
	neg.f64 	%fd377, %fd375;
	selp.f64 	%fd378, %fd377, %fd375, %p224;
	selp.f64 	%fd379, %fd378, %fd375, %p256;
	setp.eq.f32 	%p257, %f62, 0f00000000;
	selp.b32 	%r408, %r98, 0, %p224;
	or.b32  	%r409, %r408, 2146435072;
	selp.b32 	%r410, %r409, %r408, %p223;
	mov.b32 	%r411, 0;
	mov.b64 	%fd380, {%r411, %r410};
	selp.f64 	%fd597, %fd380, %fd379, %p257;
	add.f64 	%fd381, %fd137, 0d4000000000000000;
	{
	.reg .b32 %temp; 
	mov.b64 	{%temp, %r412}, %fd381;
	}
	and.b32  	%r413, %r412, 2146435072;
	setp.ne.s32 	%p258, %r413, 2146435072;
	@%p258 bra 	$L__BB0_206;
	setp.nan.f32 	%p259, %f62, %f62;
	@%p259 bra 	$L__BB0_205;
	setp.neu.f64 	%p260, %fd138, 0d7FF0000000000000;
	@%p260 bra 	$L__BB0_206;
	selp.b32 	%r414, %r66, %r65, %p3;
	selp.b32 	%r415, %r414, %r65, %p256;
	mov.b32 	%r416, 0;
	mov.b64 	%fd597, {%r416, %r415};
	bra.uni 	$L__BB0_206;
$L__BB0_205:
	mov.f64 	%fd382, 0d4000000000000000;
	add.rn.f64 	%fd597, %fd137, %fd382;
$L__BB0_206:
	setp.eq.f32 	%p262, %f62, 0f3F800000;
	selp.f64 	%fd383, 0d3FF0000000000000, %fd597, %p262;
	cvt.f64.f32 	%fd384, %f61;
	add.f64 	%fd385, %fd383, %fd384;
	cvt.rn.f32.f64 	%f365, %fd385;
	add.s32 	%r614, %r614, 4;
	setp.eq.s32 	%p263, %r614, %r85;
	@%p263 bra 	$L__BB0_207;
	bra.uni 	$L__BB0_186;
$L__BB0_207:
	cvt.f64.f32 	%fd606, %f365;
	mov.u32 	%r617, %r85;
$L__BB0_208:
	setp.eq.s32 	%p264, %r84, 0;
	@%p264 bra 	$L__BB0_271;
	setp.lt.s32 	%p265, %r63, 0;
	setp.eq.s32 	%p266, %r64, 1062207488;
	add.s32 	%r417, %r617, %r92;
	shl.b32 	%r418, %r417, 2;
	mov.u32 	%r419, Q;
	add.s32 	%r114, %r419, %r418;
	ld.shared.f32 	%f300, [%r114];
	add.s32 	%r420, %r617, %r89;
	mul.wide.u32 	%rd129, %r420, 4;
	add.s64 	%rd130, %rd55, %rd129;
	ld.global.f32 	%f301, [%rd130];
	sub.f32 	%f82, %f300, %f301;
	cvt.f64.f32 	%fd189, %f82;
	{
	.reg .b32 %temp; 
	mov.b64 	{%temp, %r115}, %fd189;
	}
	abs.f64 	%fd190, %fd189;
	{ // callseq 16, 0
	.param .b64 param0;
	st.param.f64 	[param0], %fd190;
	.param .b64 retval0;
	call.uni (retval0), 
	__internal_accurate_pow, 
	(
	param0
	);
	ld.param.f64 	%fd386, [retval0];
	} // callseq 16
	setp.lt.s32 	%p268, %r115, 0;
	neg.f64 	%fd388, %fd386;
	selp.f64 	%fd389, %fd388, %fd386, %p266;
	selp.f64 	%fd390, %fd389, %fd386, %p268;
	setp.eq.f32 	%p269, %f82, 0f00000000;
	selp.b32 	%r421, %r115, 0, %p266;
	or.b32  	%r422, %r421, 2146435072;
	selp.b32 	%r423, %r422, %r421, %p265;
	mov.b32 	%r424, 0;
	mov.b64 	%fd391, {%r424, %r423};
	selp.f64 	%fd607, %fd391, %fd390, %p269;
	add.f64 	%fd392, %fd189, 0d4000000000000000;
	{
	.reg .b32 %temp; 
	mov.b64 	{%temp, %r425}, %fd392;
	}
	and.b32  	%r426, %r425, 2146435072;
	setp.ne.s32 	%p270, %r426, 2146435072;
	@%p270 bra 	$L__BB0_258;
	setp.nan.f32 	%p271, %f82, %f82;
	@%p271 bra 	$L__BB0_257;
	setp.neu.f64 	%p272, %fd190, 0d7FF0000000000000;
	@%p272 bra 	$L__BB0_258;
	selp.b32 	%r427, %r66, %r65, %p3;
	selp.b32 	%r428, %r427, %r65, %p268;
	mov.b32 	%r429, 0;
	mov.b64 	%fd607, {%r429, %r428};
	bra.uni 	$L__BB0_258;
$L__BB0_213:
	setp.lt.s32 	%p298, %r63, 0;
	setp.eq.s32 	%p299, %r64, 1062207488;
	shl.b32 	%r450, %r615, 2;
	mov.u32 	%r451, Q;
	add.s32 	%r101, %r451, %r450;
	ld.shared.f32 	%f310, [%r101];
	add.s32 	%r452, %r615, %r89;
	mul.wide.u32 	%rd135, %r452, 4;
	add.s64 	%rd61, %rd55, %rd135;
	ld.global.f32 	%f311, [%rd61];
	sub.f32 	%f65, %f310, %f311;
	cvt.f64.f32 	%fd143, %f65;
	{
	.reg .b32 %temp; 
	mov.b64 	{%temp, %r102}, %fd143;
	}
	abs.f64 	%fd144, %fd143;
	{ // callseq 19, 0
	.param .b64 param0;
	st.param.f64 	[param0], %fd144;
	.param .b64 retval0;
	call.uni (retval0), 
	__internal_accurate_pow, 
	(
	param0
	);
	ld.param.f64 	%fd419, [retval0];
	} // callseq 19
	setp.lt.s32 	%p301, %r102, 0;
	neg.f64 	%fd421, %fd419;
	selp.f64 	%fd422, %fd421, %fd419, %p299;
	selp.f64 	%fd423, %fd422, %fd419, %p301;
	setp.eq.f32 	%p302, %f65, 0f00000000;
	selp.b32 	%r453, %r102, 0, %p299;
	or.b32  	%r454, %r453, 2146435072;
	selp.b32 	%r455, %r454, %r453, %p298;
	mov.b32 	%r456, 0;
	mov.b64 	%fd424, {%r456, %r455};
	selp.f64 	%fd598, %fd424, %fd423, %p302;
	add.f64 	%fd425, %fd143, 0d4000000000000000;
	{
	.reg .b32 %temp; 
	mov.b64 	{%temp, %r457}, %fd425;
	}
	and.b32  	%r458, %r457, 2146435072;
	setp.ne.s32 	%p303, %r458, 2146435072;
	@%p303 bra 	$L__BB0_218;
	setp.nan.f32 	%p304, %f65, %f65;
	@%p304 bra 	$L__BB0_217;
	setp.neu.f64 	%p305, %fd144, 0d7FF0000000000000;
	@%p305 bra 	$L__BB0_218;
	selp.b32 	%r459, %r66, %r65, %p3;
	selp.b32 	%r460, %r459, %r65, %p301;
	mov.b32 	%r461, 0;
	mov.b64 	%fd598, {%r461, %r460};
	bra.uni 	$L__BB0_218;
$L__BB0_217:
	mov.f64 	%fd426, 0d4000000000000000;
	add.rn.f64 	%fd598, %fd143, %fd426;
$L__BB0_218:
	setp.eq.f32 	%p310, %f65, 0f3F800000;
	selp.f64 	%fd427, 0d3FF0000000000000, %fd598, %p310;
	cvt.f64.f32 	%fd428, %f363;
	add.f64 	%fd429, %fd427, %fd428;
	cvt.rn.f32.f64 	%f66, %fd429;
	ld.shared.f32 	%f312, [%r101+4];
	ld.global.f32 	%f313, [%rd61+4];
	sub.f32 	%f67, %f312, %f313;
	cvt.f64.f32 	%fd149, %f67;
	{
	.reg .b32 %temp; 
	mov.b64 	{%temp, %r103}, %fd149;
	}
	abs.f64 	%fd150, %fd149;
	{ // callseq 20, 0
	.param .b64 param0;
	st.param.f64 	[param0], %fd150;
	.param .b64 retval0;
	call.uni (retval0), 
	__internal_accurate_pow, 
	(
	param0
	);
	ld.param.f64 	%fd430, [retval0];
	} // callseq 20
	setp.lt.s32 	%p311, %r103, 0;
	neg.f64 	%fd432, %fd430;
	selp.f64 	%fd433, %fd432, %fd430, %p299;
	selp.f64 	%fd434, %fd433, %fd430, %p311;
	setp.eq.f32 	%p312, %f67, 0f00000000;
	selp.b32 	%r462, %r103, 0, %p299;
	or.b32  	%r463, %r462, 2146435072;
	selp.b32 	%r464, %r463, %r462, %p298;
	mov.b32 	%r465, 0;
	mov.b64 	%fd435, {%r465, %r464};
	selp.f64 	%fd599, %fd435, %fd434, %p312;
	add.f64 	%fd436, %fd149, 0d4000000000000000;
	{
	.reg .b32 %temp; 
	mov.b64 	{%temp, %r466}, %fd436;
	}
	and.b32  	%r467, %r466, 2146435072;
	setp.ne.s32 	%p313, %r467, 2146435072;
	@%p313 bra 	$L__BB0_223;
	setp.nan.f32 	%p314, %f67, %f67;
	@%p314 bra 	$L__BB0_222;
	setp.neu.f64 	%p315, %fd150, 0d7FF0000000000000;
	@%p315 bra 	$L__BB0_223;
	selp.b32 	%r468, %r66, %r65, %p3;
	selp.b32 	%r469, %r468, %r65, %p311;
	mov.b32 	%r470, 0;
	mov.b64 	%fd599, {%r470, %r469};
	bra.uni 	$L__BB0_223;
$L__BB0_222:
	mov.f64 	%fd437, 0d4000000000000000;
	add.rn.f64 	%fd599, %fd149, %fd437;
$L__BB0_223:
	setp.eq.f32 	%p320, %f67, 0f3F800000;
	selp.f64 	%fd438, 0d3FF0000000000000, %fd599, %p320;
	cvt.f64.f32 	%fd439, %f66;
	add.f64 	%fd440, %fd438, %fd439;
	cvt.rn.f32.f64 	%f68, %fd440;
	ld.shared.f32 	%f314, [%r101+8];
	ld.global.f32 	%f315, [%rd61+8];
	sub.f32 	%f69, %f314, %f315;
	cvt.f64.f32 	%fd155, %f69;
	{
	.reg .b32 %temp; 
	mov.b64 	{%temp, %r104}, %fd155;
	}
	abs.f64 	%fd156, %fd155;
	{ // callseq 21, 0
	.param .b64 param0;
	st.param.f64 	[param0], %fd156;
	.param .b64 retval0;
	call.uni (retval0), 
	__internal_accurate_pow, 
	(
	param0
	);
	ld.param.f64 	%fd441, [retval0];
	} // callseq 21
	setp.lt.s32 	%p321, %r104, 0;
	neg.f64 	%fd443, %fd441;
	selp.f64 	%fd444, %fd443, %fd441, %p299;
	selp.f64 	%fd445, %fd444, %fd441, %p321;
	setp.eq.f32 	%p322, %f69, 0f00000000;
	selp.b32 	%r471, %r104, 0, %p299;
	or.b32  	%r472, %r471, 2146435072;
	selp.b32 	%r473, %r472, %r471, %p298;
	mov.b32 	%r474, 0;
	mov.b64 	%fd446, {%r474, %r473};
	selp.f64 	%fd600, %fd446, %fd445, %p322;
	add.f64 	%fd447, %fd155, 0d4000000000000000;
	{
	.reg .b32 %temp; 
	mov.b64 	{%temp, %r475}, %fd447;
	}
	and.b32  	%r476, %r475, 2146435072;
	setp.ne.s32 	%p323, %r476, 2146435072;
	@%p323 bra 	$L__BB0_228;
	setp.nan.f32 	%p324, %f69, %f69;
	@%p324 bra 	$L__BB0_227;
	setp.neu.f64 	%p325, %fd156, 0d7FF0000000000000;
	@%p325 bra 	$L__BB0_228;
	selp.b32 	%r477, %r66, %r65, %p3;
	selp.b32 	%r478, %r477, %r65, %p321;
	mov.b32 	%r479, 0;
	mov.b64 	%fd600, {%r479, %r478};
	bra.uni 	$L__BB0_228;
$L__BB0_227:
	mov.f64 	%fd448, 0d4000000000000000;
	add.rn.f64 	%fd600, %fd155, %fd448;
$L__BB0_228:
	setp.eq.f32 	%p330, %f69, 0f3F800000;
	selp.f64 	%fd449, 0d3FF0000000000000, %fd600, %p330;
	cvt.f64.f32 	%fd450, %f68;
	add.f64 	%fd451, %fd449, %fd450;
	cvt.rn.f32.f64 	%f70, %fd451;
	ld.shared.f32 	%f316, [%r101+12];
	ld.global.f32 	%f317, [%rd61+12];
	sub.f32 	%f71, %f316, %f317;
	cvt.f64.f32 	%fd161, %f71;
	{
	.reg .b32 %temp; 
	mov.b64 	{%temp, %r105}, %fd161;
	}
	abs.f64 	%fd162, %fd161;
	{ // callseq 22, 0
	.param .b64 param0;
	st.param.f64 	[param0], %fd162;
	.param .b64 retval0;
	call.uni (retval0), 
	__internal_accurate_pow, 
	(
	param0
	);
	ld.param.f64 	%fd452, [retval0];
	} // callseq 22
	setp.lt.s32 	%p331, %r105, 0;
	neg.f64 	%fd454, %fd452;
	selp.f64 	%fd455, %fd454, %fd452, %p299;
	selp.f64 	%fd456, %fd455, %fd452, %p331;
	setp.eq.f32 	%p332, %f71, 0f00000000;
	selp.b32 	%r480, %r105, 0, %p299;
	or.b32  	%r481, %r480, 2146435072;
	selp.b32 	%r482, %r481, %r480, %p298;
	mov.b32 	%r483, 0;
	mov.b64 	%fd457, {%r483, %r482};
	selp.f64 	%fd601, %fd457, %fd456, %p332;
	add.f64 	%fd458, %fd161, 0d4000000000000000;
	{
	.reg .b32 %temp; 
	mov.b64 	{%temp, %r484}, %fd458;
	}
	and.b32  	%r485, %r484, 2146435072;
	setp.ne.s32 	%p333, %r485, 2146435072;
	@%p333 bra 	$L__BB0_233;
	setp.nan.f32 	%p334, %f71, %f71;
	@%p334 bra 	$L__BB0_232;
	setp.neu.f64 	%p335, %fd162, 0d7FF0000000000000;
	@%p335 bra 	$L__BB0_233;
	setp.lt.s32 	%p336, %r105, 0;
	selp.b32 	%r486, %r66, %r65, %p3;
	selp.b32 	%r487, %r486, %r65, %p336;
	mov.b32 	%r488, 0;
	mov.b64 	%fd601, {%r488, %r487};
	bra.uni 	$L__BB0_233;
$L__BB0_232:
	mov.f64 	%fd459, 0d4000000000000000;
	add.rn.f64 	%fd601, %fd161, %fd459;
$L__BB0_233:
	setp.eq.f32 	%p337, %f71, 0f3F800000;
	selp.f64 	%fd460, 0d3FF0000000000000, %fd601, %p337;
	cvt.f64.f32 	%fd461, %f70;
	add.f64 	%fd462, %fd460, %fd461;
	cvt.rn.f32.f64 	%f363, %fd462;
	add.s32 	%r615, %r615, 4;
	setp.eq.s32 	%p338, %r615, %r85;
	@%p338 bra 	$L__BB0_234;
	bra.uni 	$L__BB0_213;
$L__BB0_234:
	cvt.f64.f32 	%fd602, %f363;
	mov.u32 	%r616, %r85;
$L__BB0_235:
	setp.eq.s32 	%p339, %r84, 0;
	@%p339 bra 	$L__BB0_256;
	setp.lt.s32 	%p340, %r63, 0;
	setp.eq.s32 	%p341, %r64, 1062207488;
	shl.b32 	%r489, %r616, 2;
	mov.u32 	%r490, Q;
	add.s32 	%r109, %r490, %r489;
	ld.shared.f32 	%f318, [%r109];
	add.s32 	%r491, %r616, %r89;
	mul.wide.u32 	%rd136, %r491, 4;
	add.s64 	%rd137, %rd55, %rd136;
	ld.global.f32 	%f319, [%rd137];
	sub.f32 	%f74, %f318, %f319;
	cvt.f64.f32 	%fd169, %f74;
	{
	.reg .b32 %temp; 
	mov.b64 	{%temp, %r110}, %fd169;
	}
	abs.f64 	%fd170, %fd169;
	{ // callseq 23, 0
	.param .b64 param0;
	st.param.f64 	[param0], %fd170;
	.param .b64 retval0;
	call.uni (retval0), 
	__internal_accurate_pow, 
	(
	param0
	);
	ld.param.f64 	%fd463, [retval0];
	} // callseq 23
	setp.lt.s32 	%p343, %r110, 0;
	neg.f64 	%fd465, %fd463;
	selp.f64 	%fd466, %fd465, %fd463, %p341;
	selp.f64 	%fd467, %fd466, %fd463, %p343;
	setp.eq.f32 	%p344, %f74, 0f00000000;
	selp.b32 	%r492, %r110, 0, %p341;
	or.b32  	%r493, %r492, 2146435072;
	selp.b32 	%r494, %r493, %r492, %p340;
	mov.b32 	%r495, 0;
	mov.b64 	%fd468, {%r495, %r494};
	selp.f64 	%fd603, %fd468, %fd467, %p344;
	add.f64 	%fd469, %fd169, 0d4000000000000000;
	{
	.reg .b32 %temp; 
	mov.b64 	{%temp, %r496}, %fd469;
	}
	and.b32  	%r497, %r496, 2146435072;
	setp.ne.s32 	%p345, %r497, 2146435072;
	@%p345 bra 	$L__BB0_243;
	setp.nan.f32 	%p346, %f74, %f74;
	@%p346 bra 	$L__BB0_242;
	setp.neu.f64 	%p347, %fd170, 0d7FF0000000000000;
	@%p347 bra 	$L__BB0_243;
	selp.b32 	%r498, %r66, %r65, %p3;
	selp.b32 	%r499, %r498, %r65, %p343;
	mov.b32 	%r500, 0;
	mov.b64 	%fd603, {%r500, %r499};
	bra.uni 	$L__BB0_243;
$L__BB0_240:
	setp.lt.u32 	%p297, %r129, 4;
	mov.b32 	%r616, 0;
	mov.f64 	%fd602, 0d0000000000000000;
	@%p297 bra 	$L__BB0_235;
	mov.b32 	%r615, 0;
	mov.f32 	%f363, 0f00000000;
	bra.uni 	$L__BB0_213;
$L__BB0_242:
	mov.f64 	%fd470, 0d4000000000000000;
	add.rn.f64 	%fd603, %fd169, %fd470;
$L__BB0_243:
	setp.eq.s32 	%p349, %r84, 1;
	setp.eq.f32 	%p350, %f74, 0f3F800000;
	selp.f64 	%fd471, 0d3FF0000000000000, %fd603, %p350;
	add.f64 	%fd472, %fd471, %fd602;
	cvt.rn.f32.f64 	%f363, %fd472;
	@%p349 bra 	$L__BB0_256;
	ld.shared.f32 	%f320, [%r109+4];
	cvt.u64.u32 	%rd139, %r616;
	add.s64 	%rd140, %rd139, %rd138;
	shl.b64 	%rd141, %rd140, 2;
	add.s64 	%rd62, %rd55, %rd141;
	ld.global.f32 	%f321, [%rd62+4];
	sub.f32 	%f76, %f320, %f321;
	cvt.f64.f32 	%fd175, %f76;
	{
	.reg .b32 %temp; 
	mov.b64 	{%temp, %r111}, %fd175;
	}
	abs.f64 	%fd176, %fd175;
	{ // callseq 24, 0
	.param .b64 param0;
	st.param.f64 	[param0], %fd176;
	.param .b64 retval0;
	call.uni (retval0), 
	__internal_accurate_pow, 
	(
	param0
	);
	ld.param.f64 	%fd473, [retval0];
	} // callseq 24
	setp.lt.s32 	%p354, %r111, 0;
	neg.f64 	%fd475, %fd473;
	selp.f64 	%fd476, %fd475, %fd473, %p341;
	selp.f64 	%fd477, %fd476, %fd473, %p354;
	setp.eq.f32 	%p355, %f76, 0f00000000;
	selp.b32 	%r501, %r111, 0, %p341;
	or.b32  	%r502, %r501, 2146435072;
	selp.b32 	%r503, %r502, %r501, %p340;
	mov.b32 	%r504, 0;
	mov.b64 	%fd478, {%r504, %r503};
	selp.f64 	%fd604, %fd478, %fd477, %p355;
	add.f64 	%fd479, %fd175, 0d4000000000000000;
	{
	.reg .b32 %temp; 
	mov.b64 	{%temp, %r505}, %fd479;
	}
	and.b32  	%r506, %r505, 2146435072;
	setp.ne.s32 	%p356, %r506, 2146435072;
	@%p356 bra 	$L__BB0_249;
	setp.nan.f32 	%p357, %f76, %f76;
	@%p357 bra 	$L__BB0_248;
	setp.neu.f64 	%p358, %fd176, 0d7FF0000000000000;
	@%p358 bra 	$L__BB0_249;
	selp.b32 	%r507, %r66, %r65, %p3;
	selp.b32 	%r508, %r507, %r65, %p354;
	mov.b32 	%r509, 0;
	mov.b64 	%fd604, {%r509, %r508};
	bra.uni 	$L__BB0_249;
$L__BB0_248:
	mov.f64 	%fd480, 0d4000000000000000;
	add.rn.f64 	%fd604, %fd175, %fd480;
$L__BB0_249:
	setp.eq.s32 	%p360, %r84, 2;
	setp.eq.f32 	%p361, %f76, 0f3F800000;
	selp.f64 	%fd481, 0d3FF0000000000000, %fd604, %p361;
	cvt.f64.f32 	%fd482, %f363;
	add.f64 	%fd483, %fd481, %fd482;
	cvt.rn.f32.f64 	%f363, %fd483;
	@%p360 bra 	$L__BB0_256;
	ld.shared.f32 	%f322, [%r109+8];
	ld.global.f32 	%f323, [%rd62+8];
	sub.f32 	%f78, %f322, %f323;
	cvt.f64.f32 	%fd181, %f78;
	{
	.reg .b32 %temp; 
	mov.b64 	{%temp, %r112}, %fd181;
	}
	abs.f64 	%fd182, %fd181;
	{ // callseq 25, 0
	.param .b64 param0;
	st.param.f64 	[param0], %fd182;
	.param .b64 retval0;
	call.uni (retval0), 
	__internal_accurate_pow, 
	(
	param0
	);
	ld.param.f64 	%fd484, [retval0];
	} // callseq 25
	setp.lt.s32 	%p365, %r112, 0;
	neg.f64 	%fd486, %fd484;
	selp.f64 	%fd487, %fd486, %fd484, %p341;
	selp.f64 	%fd488, %fd487, %fd484, %p365;
	setp.eq.f32 	%p366, %f78, 0f00000000;
	selp.b32 	%r510, %r112, 0, %p341;
	or.b32  	%r511, %r510, 2146435072;
	selp.b32 	%r512, %r511, %r510, %p340;
	mov.b32 	%r513, 0;
	mov.b64 	%fd489, {%r513, %r512};
	selp.f64 	%fd605, %fd489, %fd488, %p366;
	add.f64 	%fd490, %fd181, 0d4000000000000000;
	{
	.reg .b32 %temp; 
	mov.b64 	{%temp, %r514}, %fd490;
	}
	and.b32  	%r515, %r514, 2146435072;
	setp.ne.s32 	%p367, %r515, 2146435072;
	@%p367 bra 	$L__BB0_255;
	setp.nan.f32 	%p368, %f78, %f78;
	@%p368 bra 	$L__BB0_254;
	setp.neu.f64 	%p369, %fd182, 0d7FF0000000000000;
	@%p369 bra 	$L__BB0_255;
	setp.lt.s32 	%p370, %r112, 0;
	selp.b32 	%r516, %r66, %r65, %p3;
	selp.b32 	%r517, %r516, %r65, %p370;
	mov.b32 	%r518, 0;
	mov.b64 	%fd605, {%r518, %r517};
	bra.uni 	$L__BB0_255;
$L__BB0_254:
	mov.f64 	%fd491, 0d4000000000000000;
	add.rn.f64 	%fd605, %fd181, %fd491;
$L__BB0_255:
	setp.eq.f32 	%p371, %f78, 0f3F800000;
	selp.f64 	%fd492, 0d3FF0000000000000, %fd605, %p371;
	cvt.f64.f32 	%fd493, %f363;
	add.f64 	%fd494, %fd492, %fd493;
	cvt.rn.f32.f64 	%f363, %fd494;
$L__BB0_256:
	sqrt.rn.f32 	%f324, %f363;
	ld.local.f32 	%f325, [%rd143];
	add.f32 	%f326, %f324, %f325;
	mul.wide.s32 	%rd146, %r613, 8;
	add.s64 	%rd147, %rd145, %rd146;
	st.local.f32 	[%rd147+80], %f326;
	bra.uni 	$L__BB0_272;
$L__BB0_257:
	mov.f64 	%fd393, 0d4000000000000000;
	add.rn.f64 	%fd607, %fd189, %fd393;
$L__BB0_258:
	setp.eq.s32 	%p274, %r84, 1;
	setp.eq.f32 	%p275, %f82, 0f3F800000;
	selp.f64 	%fd394, 0d3FF0000000000000, %fd607, %p275;
	add.f64 	%fd395, %fd394, %fd606;
	cvt.rn.f32.f64 	%f365, %fd395;
	@%p274 bra 	$L__BB0_271;
	ld.shared.f32 	%f302, [%r114+4];
	cvt.u64.u32 	%rd132, %r617;
	add.s64 	%rd133, %rd132, %rd138;
	shl.b64 	%rd134, %rd133, 2;
	add.s64 	%rd63, %rd55, %rd134;
	ld.global.f32 	%f303, [%rd63+4];
	sub.f32 	%f84, %f302, %f303;
	cvt.f64.f32 	%fd195, %f84;
	{
	.reg .b32 %temp; 
	mov.b64 	{%temp, %r116}, %fd195;
	}
	abs.f64 	%fd196, %fd195;
	{ // callseq 17, 0
	.param .b64 param0;
	st.param.f64 	[param0], %fd196;
	.param .b64 retval0;
	call.uni (retval0), 
	__internal_accurate_pow, 
	(
	param0
	);
	ld.param.f64 	%fd396, [retval0];
	} // callseq 17
	setp.lt.s32 	%p279, %r116, 0;
	neg.f64 	%fd398, %fd396;
	selp.f64 	%fd399, %fd398, %fd396, %p266;
	selp.f64 	%fd400, %fd399, %fd396, %p279;
	setp.eq.f32 	%p280, %f84, 0f00000000;
	selp.b32 	%r430, %r116, 0, %p266;
	or.b32  	%r431, %r430, 2146435072;
	selp.b32 	%r432, %r431, %r430, %p265;
	mov.b32 	%r433, 0;
	mov.b64 	%fd401, {%r433, %r432};
	selp.f64 	%fd608, %fd401, %fd400, %p280;
	add.f64 	%fd402, %fd195, 0d4000000000000000;
	{
	.reg .b32 %temp; 
	mov.b64 	{%temp, %r434}, %fd402;
	}
	and.b32  	%r435, %r434, 2146435072;
	setp.ne.s32 	%p281, %r435, 2146435072;
	@%p281 bra 	$L__BB0_264;
	setp.nan.f32 	%p282, %f84, %f84;
	@%p282 bra 	$L__BB0_263;
	setp.neu.f64 	%p283, %fd196, 0d7FF0000000000000;
	@%p283 bra 	$L__BB0_264;
	selp.b32 	%r436, %r66, %r65, %p3;
	selp.b32 	%r437, %r436, %r65, %p279;
	mov.b32 	%r438, 0;
	mov.b64 	%fd608, {%r438, %r437};
	bra.uni 	$L__BB0_264;
$L__BB0_263:
	mov.f64 	%fd403, 0d4000000000000000;
	add.rn.f64 	%fd608, %fd195, %fd403;
$L__BB0_264:
	setp.eq.s32 	%p285, %r84, 2;
	setp.eq.f32 	%p286, %f84, 0f3F800000;
	selp.f64 	%fd404, 0d3FF0000000000000, %fd608, %p286;
	cvt.f64.f32 	%fd405, %f365;
	add.f64 	%fd406, %fd404, %fd405;
	cvt.rn.f32.f64 	%f365, %fd406;
	@%p285 bra 	$L__BB0_271;
	ld.shared.f32 	%f304, [%r114+8];
	ld.global.f32 	%f305, [%rd63+8];
	sub.f32 	%f86, %f304, %f305;
	cvt.f64.f32 	%fd201, %f86;
	{
	.reg .b32 %temp; 
	mov.b64 	{%temp, %r117}, %fd201;
	}
	abs.f64 	%fd202, %fd201;
	{ // callseq 18, 0
	.param .b64 param0;
	st.param.f64 	[param0], %fd202;
	.param .b64 retval0;
	call.uni (retval0), 
	__internal_accurate_pow, 
	(
	param0
	);
	ld.param.f64 	%fd407, [retval0];
	} // callseq 18
	setp.lt.s32 	%p290, %r117, 0;
	neg.f64 	%fd409, %fd407;
	selp.f64 	%fd410, %fd409, %fd407, %p266;
	selp.f64 	%fd411, %fd410, %fd407, %p290;
	setp.eq.f32 	%p291, %f86, 0f00000000;
	selp.b32 	%r439, %r117, 0, %p266;
	or.b32  	%r440, %r439, 2146435072;
	selp.b32 	%r441, %r440, %r439, %p265;
	mov.b32 	%r442, 0;
	mov.b64 	%fd412, {%r442, %r441};
	selp.f64 	%fd609, %fd412, %fd411, %p291;
	add.f64 	%fd413, %fd201, 0d4000000000000000;
	{
	.reg .b32 %temp; 
	mov.b64 	{%temp, %r443}, %fd413;
	}
	and.b32  	%r444, %r443, 2146435072;
	setp.ne.s32 	%p292, %r444, 2146435072;
	@%p292 bra 	$L__BB0_270;
	setp.nan.f32 	%p293, %f86, %f86;
	@%p293 bra 	$L__BB0_269;
	setp.neu.f64 	%p294, %fd202, 0d7FF0000000000000;
	@%p294 bra 	$L__BB0_270;
	selp.b32 	%r445, %r66, %r65, %p3;
	selp.b32 	%r446, %r445, %r65, %p290;
	mov.b32 	%r447, 0;
	mov.b64 	%fd609, {%r447, %r446};
	bra.uni 	$L__BB0_270;
$L__BB0_269:
	mov.f64 	%fd414, 0d4000000000000000;
	add.rn.f64 	%fd609, %fd201, %fd414;
$L__BB0_270:
	setp.eq.f32 	%p296, %f86, 0f3F800000;
	selp.f64 	%fd415, 0d3FF0000000000000, %fd609, %p296;
	cvt.f64.f32 	%fd416, %f365;
	add.f64 	%fd417, %fd415, %fd416;
	cvt.rn.f32.f64 	%f365, %fd417;
$L__BB0_271:
	sqrt.rn.f32 	%f306, %f365;
	add.f32 	%f307, %f54, %f306;
	st.local.f32 	[%rd59], %f307;
$L__BB0_272:
	add.s32 	%r613, %r613, 1;
	setp.eq.s32 	%p372, %r613, 11;
	@%p372 bra 	$L__BB0_273;
	bra.uni 	$L__BB0_182;
$L__BB0_273:
	not.b32 	%r519, %r611;
	and.b32  	%r611, %r519, 1;
	not.b32 	%r520, %r621;
	and.b32  	%r621, %r520, 1;
	add.s32 	%r612, %r612, 1;
	setp.eq.s32 	%p373, %r612, %r128;
	@%p373 bra 	$L__BB0_336;
	bra.uni 	$L__BB0_181;
$L__BB0_274:
	add.f32 	%f111, %f36, 0f00000000;
	st.local.f32 	[%rd3+8], %f111;
	add.f32 	%f112, %f111, 0f00000000;
	st.local.f32 	[%rd3+16], %f112;
	add.f32 	%f113, %f112, 0f00000000;
	st.local.f32 	[%rd3+24], %f113;
	add.f32 	%f114, %f113, 0f00000000;
	st.local.f32 	[%rd3+32], %f114;
	add.f32 	%f115, %f114, 0f00000000;
	st.local.f32 	[%rd3+40], %f115;
	add.f32 	%f116, %f115, 0f00000000;
	st.local.f32 	[%rd3+48], %f116;
	add.f32 	%f117, %f116, 0f00000000;
	st.local.f32 	[%rd3+56], %f117;
	add.f32 	%f118, %f117, 0f00000000;
	st.local.f32 	[%rd3+64], %f118;
	add.f32 	%f119, %f118, 0f00000000;
	st.local.f32 	[%rd3+72], %f119;
	add.f32 	%f120, %f119, 0f00000000;
	st.local.f32 	[%rd3+80], %f120;
	bra.uni 	$L__BB0_175;
$L__BB0_275:
	add.s32 	%r351, %r620, -10;
	setp.lt.u32 	%p169, %r620, 11;
	setp.ge.s32 	%p170, %r351, %r128;
	or.pred  	%p171, %p169, %p170;
	@%p171 bra 	$L__BB0_277;
	ld.local.f32 	%f140, [%rd64+8];
	ld.local.f32 	%f141, [%rd64];
	ld.local.f32 	%f142, [%rd65+-8];
	min.f32 	%f143, %f140, %f141;
	min.f32 	%f144, %f143, %f142;
	add.f32 	%f145, %f144, 0f00000000;
	st.local.f32 	[%rd65+-80], %f145;
$L__BB0_277:
	setp.eq.s32 	%p172, %r620, 9;
	@%p172 bra 	$L__BB0_280;
	add.s32 	%r352, %r620, -9;
	setp.lt.u32 	%p173, %r620, 10;
	setp.ge.s32 	%p174, %r352, %r128;
	or.pred  	%p175, %p173, %p174;
	@%p175 bra 	$L__BB0_281;
	ld.local.f32 	%f148, [%rd64+16];
	ld.local.f32 	%f149, [%rd64+8];
	ld.local.f32 	%f150, [%rd65];
	min.f32 	%f151, %f148, %f149;
	min.f32 	%f152, %f151, %f150;
	add.f32 	%f153, %f152, 0f00000000;
	st.local.f32 	[%rd65+-72], %f153;
	bra.uni 	$L__BB0_281;
$L__BB0_280:
	ld.local.f32 	%f154, [%rd64];
	add.f32 	%f155, %f154, 0f00000000;
	st.local.f32 	[%rd65+8], %f155;
$L__BB0_281:
	setp.eq.s32 	%p176, %r620, 8;
	@%p176 bra 	$L__BB0_284;
	add.s32 	%r353, %r620, -8;
	setp.lt.u32 	%p177, %r620, 9;
	setp.ge.s32 	%p178, %r353, %r128;
	or.pred  	%p179, %p177, %p178;
	@%p179 bra 	$L__BB0_285;
	ld.local.f32 	%f156, [%rd64+24];
	ld.local.f32 	%f157, [%rd64+16];
	ld.local.f32 	%f158, [%rd65+8];
	min.f32 	%f159, %f156, %f157;
	min.f32 	%f160, %f159, %f158;
	add.f32 	%f161, %f160, 0f00000000;
	st.local.f32 	[%rd65+-64], %f161;
	bra.uni 	$L__BB0_285;
$L__BB0_284:
	ld.local.f32 	%f162, [%rd64];
	add.f32 	%f163, %f162, 0f00000000;
	st.local.f32 	[%rd65+16], %f163;
$L__BB0_285:
	setp.eq.s32 	%p180, %r620, 7;
	@%p180 bra 	$L__BB0_288;
	add.s32 	%r354, %r620, -7;
	setp.lt.u32 	%p181, %r620, 8;
	setp.ge.s32 	%p182, %r354, %r128;
	or.pred  	%p183, %p181, %p182;
	@%p183 bra 	$L__BB0_289;
	ld.local.f32 	%f164, [%rd64+32];
	ld.local.f32 	%f165, [%rd64+24];
	ld.local.f32 	%f166, [%rd65+16];
	min.f32 	%f167, %f164, %f165;
	min.f32 	%f168, %f167, %f166;
	add.f32 	%f169, %f168, 0f00000000;
	st.local.f32 	[%rd65+-56], %f169;
	bra.uni 	$L__BB0_289;
$L__BB0_288:
	ld.local.f32 	%f170, [%rd64];
	add.f32 	%f171, %f170, 0f00000000;
	st.local.f32 	[%rd65+24], %f171;
$L__BB0_289:
	setp.eq.s32 	%p184, %r620, 6;
	@%p184 bra 	$L__BB0_292;
	add.s32 	%r355, %r620, -6;
	setp.lt.u32 	%p185, %r620, 7;
	setp.ge.s32 	%p186, %r355, %r128;
	or.pred  	%p187, %p185, %p186;
	@%p187 bra 	$L__BB0_293;
	ld.local.f32 	%f172, [%rd64+40];
	ld.local.f32 	%f173, [%rd64+32];
	ld.local.f32 	%f174, [%rd65+24];
	min.f32 	%f175, %f172, %f173;
	min.f32 	%f176, %f175, %f174;
	add.f32 	%f177, %f176, 0f00000000;
	st.local.f32 	[%rd65+-48], %f177;
	bra.uni 	$L__BB0_293;
$L__BB0_292:
	ld.local.f32 	%f178, [%rd64];
	add.f32 	%f179, %f178, 0f00000000;
	st.local.f32 	[%rd65+32], %f179;
$L__BB0_293:
	setp.eq.s32 	%p188, %r620, 5;
	@%p188 bra 	$L__BB0_296;
	add.s32 	%r356, %r620, -5;
	setp.lt.u32 	%p189, %r620, 6;
	setp.ge.s32 	%p190, %r356, %r128;
	or.pred  	%p191, %p189, %p190;
	@%p191 bra 	$L__BB0_297;
	ld.local.f32 	%f180, [%rd64+48];
	ld.local.f32 	%f181, [%rd64+40];
	ld.local.f32 	%f182, [%rd65+32];
	min.f32 	%f183, %f180, %f181;
	min.f32 	%f184, %f183, %f182;
	add.f32 	%f185, %f184, 0f00000000;
	st.local.f32 	[%rd65+-40], %f185;
	bra.uni 	$L__BB0_297;
$L__BB0_296:
	ld.local.f32 	%f186, [%rd64];
	add.f32 	%f187, %f186, 0f00000000;
	st.local.f32 	[%rd65+40], %f187;
$L__BB0_297:
	setp.eq.s32 	%p192, %r620, 4;
	@%p192 bra 	$L__BB0_300;
	add.s32 	%r357, %r620, -4;
	setp.lt.u32 	%p193, %r620, 5;
	setp.ge.s32 	%p194, %r357, %r128;
	or.pred  	%p195, %p193, %p194;
	@%p195 bra 	$L__BB0_301;
	ld.local.f32 	%f188, [%rd64+56];
	ld.local.f32 	%f189, [%rd64+48];
	ld.local.f32 	%f190, [%rd65+40];
	min.f32 	%f191, %f188, %f189;
	min.f32 	%f192, %f191, %f190;
	add.f32 	%f193, %f192, 0f00000000;
	st.local.f32 	[%rd65+-32], %f193;
	bra.uni 	$L__BB0_301;
$L__BB0_300:
	ld.local.f32 	%f194, [%rd64];
	add.f32 	%f195, %f194, 0f00000000;
	st.local.f32 	[%rd65+48], %f195;
$L__BB0_301:
	setp.eq.s32 	%p196, %r620, 3;
	@%p196 bra 	$L__BB0_304;
	add.s32 	%r358, %r620, -3;
	setp.lt.u32 	%p197, %r620, 4;
	setp.ge.s32 	%p198, %r358, %r128;
	or.pred  	%p199, %p197, %p198;
	@%p199 bra 	$L__BB0_305;
	ld.local.f32 	%f196, [%rd64+64];
	ld.local.f32 	%f197, [%rd64+56];
	ld.local.f32 	%f198, [%rd65+48];
	min.f32 	%f199, %f196, %f197;
	min.f32 	%f200, %f199, %f198;
	add.f32 	%f201, %f200, 0f00000000;
	st.local.f32 	[%rd65+-24], %f201;
	bra.uni 	$L__BB0_305;
$L__BB0_304:
	ld.local.f32 	%f202, [%rd64];
	add.f32 	%f203, %f202, 0f00000000;
	st.local.f32 	[%rd65+56], %f203;
$L__BB0_305:
	setp.eq.s32 	%p200, %r620, 2;
	@%p200 bra 	$L__BB0_308;
	add.s32 	%r359, %r620, -2;
	setp.lt.u32 	%p201, %r620, 3;
	setp.ge.s32 	%p202, %r359, %r128;
	or.pred  	%p203, %p201, %p202;
	@%p203 bra 	$L__BB0_309;
	ld.local.f32 	%f204, [%rd64+72];
	ld.local.f32 	%f205, [%rd64+64];
	ld.local.f32 	%f206, [%rd65+56];
	min.f32 	%f207, %f204, %f205;
	min.f32 	%f208, %f207, %f206;
	add.f32 	%f209, %f208, 0f00000000;
	st.local.f32 	[%rd65+-16], %f209;
	bra.uni 	$L__BB0_309;
$L__BB0_308:
	ld.local.f32 	%f210, [%rd64];
	add.f32 	%f211, %f210, 0f00000000;
	st.local.f32 	[%rd65+64], %f211;
$L__BB0_309:
	setp.eq.s32 	%p204, %r620, 1;
	@%p204 bra 	$L__BB0_312;
	setp.gt.s32 	%p205, %r620, %r128;
	@%p205 bra 	$L__BB0_313;
	ld.local.f32 	%f212, [%rd64+80];
	ld.local.f32 	%f213, [%rd64+72];
	ld.local.f32 	%f214, [%rd65+64];
	min.f32 	%f215, %f212, %f213;
	min.f32 	%f216, %f215, %f214;
	add.f32 	%f217, %f216, 0f00000000;
	st.local.f32 	[%rd65+-8], %f217;
	bra.uni 	$L__BB0_313;
$L__BB0_312:
	ld.local.f32 	%f218, [%rd64];
	add.f32 	%f219, %f218, 0f00000000;
	st.local.f32 	[%rd65+72], %f219;
$L__BB0_313:
	setp.ge.s32 	%p206, %r620, %r128;
	@%p206 bra 	$L__BB0_315;
	ld.local.f32 	%f220, [%rd64+88];
	ld.local.f32 	%f221, [%rd64+80];
	ld.local.f32 	%f222, [%rd65+72];
	min.f32 	%f223, %f220, %f221;
	min.f32 	%f224, %f223, %f222;
	add.f32 	%f225, %f224, 0f00000000;
	st.local.f32 	[%rd65], %f225;
$L__BB0_315:
	add.s32 	%r124, %r620, 1;
	setp.ge.s32 	%p207, %r124, %r128;
	@%p207 bra 	$L__BB0_317;
	ld.local.f32 	%f226, [%rd64+96];
	ld.local.f32 	%f227, [%rd64+88];
	ld.local.f32 	%f228, [%rd65+80];
	min.f32 	%f229, %f226, %f227;
	min.f32 	%f230, %f229, %f228;
	add.f32 	%f231, %f230, 0f00000000;
	st.local.f32 	[%rd65+8], %f231;
$L__BB0_317:
	add.s32 	%r360, %r620, 2;
	setp.ge.s32 	%p208, %r360, %r128;
	@%p208 bra 	$L__BB0_319;
	ld.local.f32 	%f232, [%rd64+104];
	ld.local.f32 	%f233, [%rd64+96];
	ld.local.f32 	%f234, [%rd65+88];
	min.f32 	%f235, %f232, %f233;
	min.f32 	%f236, %f235, %f234;
	add.f32 	%f237, %f236, 0f00000000;
	st.local.f32 	[%rd65+16], %f237;
$L__BB0_319:
	add.s32 	%r361, %r620, 3;
	setp.ge.s32 	%p209, %r361, %r128;
	@%p209 bra 	$L__BB0_321;
	ld.local.f32 	%f238, [%rd64+112];
	ld.local.f32 	%f239, [%rd64+104];
	ld.local.f32 	%f240, [%rd65+96];
	min.f32 	%f241, %f238, %f239;
	min.f32 	%f242, %f241, %f240;
	add.f32 	%f243, %f242, 0f00000000;
	st.local.f32 	[%rd65+24], %f243;
$L__BB0_321:
	add.s32 	%r362, %r620, 4;
	setp.ge.s32 	%p210, %r362, %r128;
	@%p210 bra 	$L__BB0_323;
	ld.local.f32 	%f244, [%rd64+120];
	ld.local.f32 	%f245, [%rd64+112];
	ld.local.f32 	%f246, [%rd65+104];
	min.f32 	%f247, %f244, %f245;
	min.f32 	%f248, %f247, %f246;
	add.f32 	%f249, %f248, 0f00000000;
	st.local.f32 	[%rd65+32], %f249;
$L__BB0_323:
	add.s32 	%r363, %r620, 5;
	setp.ge.s32 	%p211, %r363, %r128;
	@%p211 bra 	$L__BB0_325;
	ld.local.f32 	%f250, [%rd64+128];
	ld.local.f32 	%f251, [%rd64+120];
	ld.local.f32 	%f252, [%rd65+112];
	min.f32 	%f253, %f250, %f251;
	min.f32 	%f254, %f253, %f252;
	add.f32 	%f255, %f254, 0f00000000;
	st.local.f32 	[%rd65+40], %f255;
$L__BB0_325:
	add.s32 	%r364, %r620, 6;
	setp.ge.s32 	%p212, %r364, %r128;
	@%p212 bra 	$L__BB0_327;
	ld.local.f32 	%f256, [%rd64+136];
	ld.local.f32 	%f257, [%rd64+128];
	ld.local.f32 	%f258, [%rd65+120];
	min.f32 	%f259, %f256, %f257;
	min.f32 	%f260, %f259, %f258;
	add.f32 	%f261, %f260, 0f00000000;
	st.local.f32 	[%rd65+48], %f261;
$L__BB0_327:
	add.s32 	%r365, %r620, 7;
	setp.ge.s32 	%p213, %r365, %r128;
	@%p213 bra 	$L__BB0_329;
	ld.local.f32 	%f262, [%rd64+144];
	ld.local.f32 	%f263, [%rd64+136];
	ld.local.f32 	%f264, [%rd65+128];
	min.f32 	%f265, %f262, %f263;
	min.f32 	%f266, %f265, %f264;
	add.f32 	%f267, %f266, 0f00000000;
	st.local.f32 	[%rd65+56], %f267;
$L__BB0_329:
	add.s32 	%r366, %r620, 8;
	setp.ge.s32 	%p214, %r366, %r128;
	@%p214 bra 	$L__BB0_331;
	ld.local.f32 	%f268, [%rd64+152];
	ld.local.f32 	%f269, [%rd64+144];
	ld.local.f32 	%f270, [%rd65+136];
	min.f32 	%f271, %f268, %f269;
	min.f32 	%f272, %f271, %f270;
	add.f32 	%f273, %f272, 0f00000000;
	st.local.f32 	[%rd65+64], %f273;
$L__BB0_331:
	add.s32 	%r367, %r620, 9;
	setp.ge.s32 	%p215, %r367, %r128;
	@%p215 bra 	$L__BB0_333;
	ld.local.f32 	%f274, [%rd64+160];
	ld.local.f32 	%f275, [%rd64+152];
	ld.local.f32 	%f276, [%rd65+144];
	min.f32 	%f277, %f274, %f275;
	min.f32 	%f278, %f277, %f276;
	add.f32 	%f279, %f278, 0f00000000;
	st.local.f32 	[%rd65+72], %f279;
$L__BB0_333:
	add.s32 	%r368, %r620, 10;
	setp.ge.s32 	%p216, %r368, %r128;
	@%p216 bra 	$L__BB0_335;
	ld.local.f32 	%f280, [%rd64+168];
	ld.local.f32 	%f281, [%rd64+160];
	ld.local.f32 	%f282, [%rd65+152];
	min.f32 	%f283, %f280, %f281;
	min.f32 	%f284, %f283, %f282;
	add.f32 	%f285, %f284, 0f00000000;
	st.local.f32 	[%rd65+80], %f285;
$L__BB0_335:
	not.b32 	%r369, %r619;
	and.b32  	%r619, %r369, 1;
	not.b32 	%r370, %r621;
	and.b32  	%r621, %r370, 1;
	setp.ne.s32 	%p217, %r124, %r128;
	mov.u32 	%r620, %r124;
	@%p217 bra 	$L__BB0_178;
$L__BB0_336:
	cvt.u64.u32 	%rd178, %r621;
$L__BB0_337:
	shl.b64 	%rd148, %rd178, 2;
	add.s64 	%rd149, %rd3, %rd148;
	ld.local.f32 	%f366, [%rd149+160];
$L__BB0_338:
	ld.param.u64 	%rd165, [_Z3knnPfS_S_mmmm_param_3];
	ld.param.u64 	%rd164, [_Z3knnPfS_S_mmmm_param_2];
	cvta.to.global.u64 	%rd158, %rd164;
	mov.u32 	%r595, %ctaid.x;
	cvt.u64.u32 	%rd159, %r595;
	cvt.u64.u32 	%rd160, %r2;
	mad.lo.s64 	%rd161, %rd165, %rd159, %rd160;
	shl.b64 	%rd162, %rd161, 2;
	add.s64 	%rd163, %rd158, %rd162;
	st.global.f32 	[%rd163], %f366;
	bar.sync 	0;
	ret;

}
	// .globl	_Z8dtw_kernPfS_S_mm
.visible .entry _Z8dtw_kernPfS_S_mm(
	.param .u64 .ptr .align 1 _Z8dtw_kernPfS_S_mm_param_0,
	.param .u64 .ptr .align 1 _Z8dtw_kernPfS_S_mm_param_1,
	.param .u64 .ptr .align 1 _Z8dtw_kernPfS_S_mm_param_2,
	.param .u64 _Z8dtw_kernPfS_S_mm_param_3,
	.param .u64 _Z8dtw_kernPfS_S_mm_param_4
)
{
	.local .align 8 .b8 	__local_depot1[168];
	.reg .b64 	%SP;
	.reg .b64 	%SPL;
	.reg .pred 	%p<349>;
	.reg .b32 	%r<382>;
	.reg .b32 	%f<314>;
	.reg .b64 	%rd<87>;
	.reg .b64 	%fd<480>;

	mov.u64 	%SPL, __local_depot1;
	ld.param.u64 	%rd33, [_Z8dtw_kernPfS_S_mm_param_0];
	ld.param.u64 	%rd34, [_Z8dtw_kernPfS_S_mm_param_1];
	ld.param.u32 	%r1, [_Z8dtw_kernPfS_S_mm_param_3];
	ld.param.u32 	%r2, [_Z8dtw_kernPfS_S_mm_param_4];
	cvta.to.global.u64 	%rd1, %rd34;
	cvta.to.global.u64 	%rd2, %rd33;
	add.u64 	%rd3, %SPL, 0;
	setp.lt.s32 	%p3, %r2, 1;
	mov.f32 	%f304, 0f00000000;
	@%p3 bra 	$L__BB1_32;
	mov.f64 	%fd163, 0d4000000000000000;
	{
	.reg .b32 %temp; 
	mov.b64 	{%temp, %r3}, %fd163;
	}
	and.b32  	%r4, %r3, 2146435072;
	setp.eq.s32 	%p4, %r4, 1062207488;
	setp.lt.s32 	%p5, %r3, 0;
	selp.b32 	%r5, 0, 2146435072, %p5;
	and.b32  	%r81, %r3, 2147483647;
	setp.ne.s32 	%p6, %r81, 1071644672;
	and.pred  	%p1, %p4, %p6;
	or.b32  	%r6, %r5, -2147483648;
	and.b32  	%r7, %r2, 3;
	setp.lt.u32 	%p7, %r2, 4;
	mov.b32 	%r365, 0;
	mov.f32 	%f304, 0f00000000;
	@%p7 bra 	$L__BB1_24;
	and.b32  	%r365, %r2, 2147483644;
	mov.b32 	%r363, 0;
	mov.f32 	%f304, 0f00000000;
$L__BB1_3:
	setp.lt.s32 	%p8, %r3, 0;
	setp.eq.s32 	%p9, %r4, 1062207488;
	mul.wide.u32 	%rd36, %r363, 4;
	add.s64 	%rd4, %rd2, %rd36;
	ld.global.f32 	%f73, [%rd4];
	add.s64 	%rd5, %rd1, %rd36;
	ld.global.f32 	%f74, [%rd5];
	sub.f32 	%f2, %f73, %f74;
	cvt.f64.f32 	%fd1, %f2;
	{
	.reg .b32 %temp; 
	mov.b64 	{%temp, %r10}, %fd1;
	}
	abs.f64 	%fd2, %fd1;
	{ // callseq 33, 0
	.param .b64 param0;
	st.param.f64 	[param0], %fd2;
	.param .b64 retval0;
	call.uni (retval0), 
	__internal_accurate_pow, 
	(
	param0
	);
	ld.param.f64 	%fd164, [retval0];
	} // callseq 33
	setp.lt.s32 	%p11, %r10, 0;
	neg.f64 	%fd166, %fd164;
	selp.f64 	%fd167, %fd166, %fd164, %p9;
	selp.f64 	%fd168, %fd167, %fd164, %p11;
	setp.eq.f32 	%p12, %f2, 0f00000000;
	selp.b32 	%r83, %r10, 0, %p9;
	or.b32  	%r84, %r83, 2146435072;
	selp.b32 	%r85, %r84, %r83, %p8;
	mov.b32 	%r86, 0;
	mov.b64 	%fd169, {%r86, %r85};
	selp.f64 	%fd451, %fd169, %fd168, %p12;
	add.f64 	%fd170, %fd1, 0d4000000000000000;
	{
	.reg .b32 %temp; 
	mov.b64 	{%temp, %r87}, %fd170;
	}
	and.b32  	%r88, %r87, 2146435072;
	setp.ne.s32 	%p13, %r88, 2146435072;
	@%p13 bra 	$L__BB1_8;
	setp.num.f32 	%p14, %f2, %f2;
	@%p14 bra 	$L__BB1_6;
	mov.f64 	%fd171, 0d4000000000000000;
	add.rn.f64 	%fd451, %fd1, %fd171;
	bra.uni 	$L__BB1_8;
$L__BB1_6:
	setp.neu.f64 	%p15, %fd2, 0d7FF0000000000000;
	@%p15 bra 	$L__BB1_8;
	setp.lt.s32 	%p16, %r10, 0;
	selp.b32 	%r89, %r6, %r5, %p1;
	selp.b32 	%r90, %r89, %r5, %p16;
	mov.b32 	%r91, 0;
	mov.b64 	%fd451, {%r91, %r90};
$L__BB1_8:
	setp.lt.s32 	%p17, %r3, 0;
	setp.eq.s32 	%p18, %r4, 1062207488;
	setp.eq.f32 	%p20, %f2, 0f3F800000;
	selp.f64 	%fd172, 0d3FF0000000000000, %fd451, %p20;
	cvt.f64.f32 	%fd173, %f304;
	add.f64 	%fd174, %fd172, %fd173;
	cvt.rn.f32.f64 	%f3, %fd174;
	ld.global.f32 	%f75, [%rd4+4];
	ld.global.f32 	%f76, [%rd5+4];
	sub.f32 	%f4, %f75, %f76;
	cvt.f64.f32 	%fd7, %f4;
	{
	.reg .b32 %temp; 
	mov.b64 	{%temp, %r11}, %fd7;
	}
	abs.f64 	%fd8, %fd7;
	{ // callseq 34, 0
	.param .b64 param0;
	st.param.f64 	[param0], %fd8;
	.param .b64 retval0;
	call.uni (retval0), 
	__internal_accurate_pow, 
	(
	param0
	);
	ld.param.f64 	%fd175, [retval0];
	} // callseq 34
	setp.lt.s32 	%p21, %r11, 0;
	neg.f64 	%fd177, %fd175;
	selp.f64 	%fd178, %fd177, %fd175, %p18;
	selp.f64 	%fd179, %fd178, %fd175, %p21;
	setp.eq.f32 	%p22, %f4, 0f00000000;
	selp.b32 	%r92, %r11, 0, %p18;
	or.b32  	%r93, %r92, 2146435072;
	selp.b32 	%r94, %r93, %r92, %p17;
	mov.b32 	%r95, 0;
	mov.b64 	%fd180, {%r95, %r94};
	selp.f64 	%fd452, %fd180, %fd179, %p22;
	add.f64 	%fd181, %fd7, 0d4000000000000000;
	{
	.reg .b32 %temp; 
	mov.b64 	{%temp, %r96}, %fd181;
	}
	and.b32  	%r97, %r96, 2146435072;
	setp.ne.s32 	%p23, %r97, 2146435072;
	@%p23 bra 	$L__BB1_13;
	setp.nan.f32 	%p24, %f4, %f4;
	@%p24 bra 	$L__BB1_12;
	setp.neu.f64 	%p25, %fd8, 0d7FF0000000000000;
	@%p25 bra 	$L__BB1_13;
	setp.lt.s32 	%p26, %r11, 0;
	selp.b32 	%r98, %r6, %r5, %p1;
	selp.b32 	%r99, %r98, %r5, %p26;
	mov.b32 	%r100, 0;
	mov.b64 	%fd452, {%r100, %r99};
	bra.uni 	$L__BB1_13;
$L__BB1_12:
	mov.f64 	%fd182, 0d4000000000000000;
	add.rn.f64 	%fd452, %fd7, %fd182;
$L__BB1_13:
	setp.lt.s32 	%p27, %r3, 0;
	setp.eq.s32 	%p28, %r4, 1062207488;
	setp.eq.f32 	%p30, %f4, 0f3F800000;
	selp.f64 	%fd183, 0d3FF0000000000000, %fd452, %p30;
	cvt.f64.f32 	%fd184, %f3;
	add.f64 	%fd185, %fd183, %fd184;
	cvt.rn.f32.f64 	%f5, %fd185;
	ld.global.f32 	%f77, [%rd4+8];
	ld.global.f32 	%f78, [%rd5+8];
	sub.f32 	%f6, %f77, %f78;
	cvt.f64.f32 	%fd13, %f6;
	{
	.reg .b32 %temp; 
	mov.b64 	{%temp, %r12}, %fd13;
	}
	abs.f64 	%fd14, %fd13;
	{ // callseq 35, 0
	.param .b64 param0;
	st.param.f64 	[param0], %fd14;
	.param .b64 retval0;
	call.uni (retval0), 
	__internal_accurate_pow, 
	(
	param0
	);
	ld.param.f64 	%fd186, [retval0];
	} // callseq 35
	setp.lt.s32 	%p31, %r12, 0;
	neg.f64 	%fd188, %fd186;
	selp.f64 	%fd189, %fd188, %fd186, %p28;
	selp.f64 	%fd190, %fd189, %fd186, %p31;
	setp.eq.f32 	%p32, %f6, 0f00000000;
	selp.b32 	%r101, %r12, 0, %p28;
	or.b32  	%r102, %r101, 2146435072;
	selp.b32 	%r103, %r102, %r101, %p27;
	mov.b32 	%r104, 0;
	mov.b64 	%fd191, {%r104, %r103};
	selp.f64 	%fd453, %fd191, %fd190, %p32;
	add.f64 	%fd192, %fd13, 0d4000000000000000;
	{
	.reg .b32 %temp; 
	mov.b64 	{%temp, %r105}, %fd192;
	}
	and.b32  	%r106, %r105, 2146435072;
	setp.ne.s32 	%p33, %r106, 2146435072;
	@%p33 bra 	$L__BB1_18;
	setp.nan.f32 	%p34, %f6, %f6;
	@%p34 bra 	$L__BB1_17;
	setp.neu.f64 	%p35, %fd14, 0d7FF0000000000000;
	@%p35 bra 	$L__BB1_18;
	setp.lt.s32 	%p36, %r12, 0;
	selp.b32 	%r107, %r6, %r5, %p1;
	selp.b32 	%r108, %r107, %r5, %p36;
	mov.b32 	%r109, 0;
	mov.b64 	%fd453, {%r109, %r108};
	bra.uni 	$L__BB1_18;
$L__BB1_17:
	mov.f64 	%fd193, 0d4000000000000000;
	add.rn.f64 	%fd453, %fd13, %fd193;
$L__BB1_18:
	setp.lt.s32 	%p37, %r3, 0;
	setp.eq.s32 	%p38, %r4, 1062207488;
	setp.eq.f32 	%p40, %f6, 0f3F800000;
	selp.f64 	%fd194, 0d3FF0000000000000, %fd453, %p40;
	cvt.f64.f32 	%fd195, %f5;
	add.f64 	%fd196, %fd194, %fd195;
	cvt.rn.f32.f64 	%f7, %fd196;
	ld.global.f32 	%f79, [%rd4+12];
	ld.global.f32 	%f80, [%rd5+12];
	sub.f32 	%f8, %f79, %f80;
	cvt.f64.f32 	%fd19, %f8;
	{
	.reg .b32 %temp; 
	mov.b64 	{%temp, %r13}, %fd19;
	}
	abs.f64 	%fd20, %fd19;
	{ // callseq 36, 0
	.param .b64 param0;
	st.param.f64 	[param0], %fd20;
	.param .b64 retval0;
	call.uni (retval0), 
	__internal_accurate_pow, 
	(
	param0
	);
	ld.param.f64 	%fd197, [retval0];
	} // callseq 36
	setp.lt.s32 	%p41, %r13, 0;
	neg.f64 	%fd199, %fd197;
	selp.f64 	%fd200, %fd199, %fd197, %p38;
	selp.f64 	%fd201, %fd200, %fd197, %p41;
	setp.eq.f32 	%p42, %f8, 0f00000000;
	selp.b32 	%r110, %r13, 0, %p38;
	or.b32  	%r111, %r110, 2146435072;
	selp.b32 	%r112, %r111, %r110, %p37;
	mov.b32 	%r113, 0;
	mov.b64 	%fd202, {%r113, %r112};
	selp.f64 	%fd454, %fd202, %fd201, %p42;
	add.f64 	%fd203, %fd19, 0d4000000000000000;
	{
	.reg .b32 %temp; 
	mov.b64 	{%temp, %r114}, %fd203;
	}
	and.b32  	%r115, %r114, 2146435072;
	setp.ne.s32 	%p43, %r115, 2146435072;
	@%p43 bra 	$L__BB1_23;
	setp.nan.f32 	%p44, %f8, %f8;
	@%p44 bra 	$L__BB1_22;
	setp.neu.f64 	%p45, %fd20, 0d7FF0000000000000;
	@%p45 bra 	$L__BB1_23;
	setp.lt.s32 	%p46, %r13, 0;
	selp.b32 	%r116, %r6, %r5, %p1;
	selp.b32 	%r117, %r116, %r5, %p46;
	mov.b32 	%r118, 0;
	mov.b64 	%fd454, {%r118, %r117};
	bra.uni 	$L__BB1_23;
$L__BB1_22:
	mov.f64 	%fd204, 0d4000000000000000;
	add.rn.f64 	%fd454, %fd19, %fd204;
$L__BB1_23:
	setp.eq.f32 	%p47, %f8, 0f3F800000;
	selp.f64 	%fd205, 0d3FF0000000000000, %fd454, %p47;
	cvt.f64.f32 	%fd206, %f7;
	add.f64 	%fd207, %fd205, %fd206;
	cvt.rn.f32.f64 	%f304, %fd207;
	add.s32 	%r363, %r363, 4;
	setp.ne.s32 	%p48, %r363, %r365;
	@%p48 bra 	$L__BB1_3;
$L__BB1_24:
	setp.eq.s32 	%p49, %r7, 0;
	@%p49 bra 	$L__BB1_32;
	mov.b32 	%r366, 0;
$L__BB1_26:
	.pragma "nounroll";
	setp.lt.s32 	%p50, %r3, 0;
	setp.eq.s32 	%p51, %r4, 1062207488;
	mul.wide.u32 	%rd37, %r365, 4;
	add.s64 	%rd38, %rd2, %rd37;
	ld.global.f32 	%f81, [%rd38];
	add.s64 	%rd39, %rd1, %rd37;
	ld.global.f32 	%f82, [%rd39];
	sub.f32 	%f13, %f81, %f82;
	cvt.f64.f32 	%fd25, %f13;
	{
	.reg .b32 %temp; 
	mov.b64 	{%temp, %r18}, %fd25;
	}
	abs.f64 	%fd26, %fd25;
	{ // callseq 37, 0
	.param .b64 param0;
	st.param.f64 	[param0], %fd26;
	.param .b64 retval0;
	call.uni (retval0), 
	__internal_accurate_pow, 
	(
	param0
	);
	ld.param.f64 	%fd208, [retval0];
	} // callseq 37
	setp.lt.s32 	%p53, %r18, 0;
	neg.f64 	%fd210, %fd208;
	selp.f64 	%fd211, %fd210, %fd208, %p51;
	selp.f64 	%fd212, %fd211, %fd208, %p53;
	setp.eq.f32 	%p54, %f13, 0f00000000;
	selp.b32 	%r120, %r18, 0, %p51;
	or.b32  	%r121, %r120, 2146435072;
	selp.b32 	%r122, %r121, %r120, %p50;
	mov.b32 	%r123, 0;
	mov.b64 	%fd213, {%r123, %r122};
	selp.f64 	%fd455, %fd213, %fd212, %p54;
	add.f64 	%fd214, %fd25, 0d4000000000000000;
	{
	.reg .b32 %temp; 
	mov.b64 	{%temp, %r124}, %fd214;
	}
	and.b32  	%r125, %r124, 2146435072;
	setp.ne.s32 	%p55, %r125, 2146435072;
	@%p55 bra 	$L__BB1_31;
	setp.nan.f32 	%p56, %f13, %f13;
	@%p56 bra 	$L__BB1_30;
	setp.neu.f64 	%p57, %fd26, 0d7FF0000000000000;
	@%p57 bra 	$L__BB1_31;
	setp.lt.s32 	%p58, %r18, 0;
	selp.b32 	%r126, %r6, %r5, %p1;
	selp.b32 	%r127, %r126, %r5, %p58;
	mov.b32 	%r128, 0;
	mov.b64 	%fd455, {%r128, %r127};
	bra.uni 	$L__BB1_31;
$L__BB1_30:
	mov.f64 	%fd215, 0d4000000000000000;
	add.rn.f64 	%fd455, %fd25, %fd215;
$L__BB1_31:
	setp.eq.f32 	%p59, %f13, 0f3F800000;
	selp.f64 	%fd216, 0d3FF0000000000000, %fd455, %p59;
	cvt.f64.f32 	%fd217, %f304;
	add.f64 	%fd218, %fd216, %fd217;
	cvt.rn.f32.f64 	%f304, %fd218;
	add.s32 	%r365, %r365, 1;
	add.s32 	%r366, %r366, 1;
	setp.ne.s32 	%p60, %r366, %r7;
	@%p60 bra 	$L__BB1_26;
$L__BB1_32:
	setp.lt.s32 	%p61, %r2, 1;
	sqrt.rn.f32 	%f16, %f304;
	st.local.f32 	[%rd3], %f16;
	mov.f64 	%fd219, 0d4000000000000000;
	{
	.reg .b32 %temp; 
	mov.b64 	{%temp, %r21}, %fd219;
	}
	and.b32  	%r22, %r21, 2146435072;
	setp.eq.s32 	%p62, %r22, 1062207488;
	setp.lt.s32 	%p63, %r21, 0;
	selp.b32 	%r23, 0, 2146435072, %p63;
	and.b32  	%r129, %r21, 2147483647;
	setp.ne.s32 	%p64, %r129, 1071644672;
	and.pred  	%p2, %p62, %p64;
	or.b32  	%r24, %r23, -2147483648;
	@%p61 bra 	$L__BB1_177;
	and.b32  	%r25, %r2, 3;
	and.b32  	%r26, %r2, 2147483644;
	mov.b32 	%r367, 1;
$L__BB1_34:
	setp.lt.u32 	%p65, %r2, 4;
	mul.lo.s32 	%r28, %r367, %r2;
	mov.b32 	%r369, 0;
	mov.f64 	%fd460, 0d0000000000000000;
	@%p65 bra 	$L__BB1_58;
	mov.b32 	%r368, 0;
	mov.f32 	%f307, 0f00000000;
$L__BB1_36:
	setp.lt.s32 	%p66, %r21, 0;
	setp.eq.s32 	%p67, %r22, 1062207488;
	add.s32 	%r133, %r368, %r28;
	mul.wide.u32 	%rd40, %r133, 4;
	add.s64 	%rd6, %rd2, %rd40;
	ld.global.f32 	%f95, [%rd6];
	mul.wide.u32 	%rd41, %r368, 4;
	add.s64 	%rd7, %rd1, %rd41;
	ld.global.f32 	%f96, [%rd7];
	sub.f32 	%f18, %f95, %f96;
	cvt.f64.f32 	%fd31, %f18;
	{
	.reg .b32 %temp; 
	mov.b64 	{%temp, %r30}, %fd31;
	}
	abs.f64 	%fd32, %fd31;
	{ // callseq 38, 0
	.param .b64 param0;
	st.param.f64 	[param0], %fd32;
	.param .b64 retval0;
	call.uni (retval0), 
	__internal_accurate_pow, 
	(
	param0
	);
	ld.param.f64 	%fd221, [retval0];
	} // callseq 38
	setp.lt.s32 	%p69, %r30, 0;
	neg.f64 	%fd223, %fd221;
	selp.f64 	%fd224, %fd223, %fd221, %p67;
	selp.f64 	%fd225, %fd224, %fd221, %p69;
	setp.eq.f32 	%p70, %f18, 0f00000000;
	selp.b32 	%r134, %r30, 0, %p67;
	or.b32  	%r135, %r134, 2146435072;
	selp.b32 	%r136, %r135, %r134, %p66;
	mov.b32 	%r137, 0;
	mov.b64 	%fd226, {%r137, %r136};
	selp.f64 	%fd456, %fd226, %fd225, %p70;
	add.f64 	%fd227, %fd31, 0d4000000000000000;
	{
	.reg .b32 %temp; 
	mov.b64 	{%temp, %r138}, %fd227;
	}
	and.b32  	%r139, %r138, 2146435072;
	setp.ne.s32 	%p71, %r139, 2146435072;
	@%p71 bra 	$L__BB1_41;
	setp.nan.f32 	%p72, %f18, %f18;
	@%p72 bra 	$L__BB1_40;
	setp.neu.f64 	%p73, %fd32, 0d7FF0000000000000;
	@%p73 bra 	$L__BB1_41;
	setp.lt.s32 	%p74, %r30, 0;
	selp.b32 	%r140, %r24, %r23, %p2;
	selp.b32 	%r141, %r140, %r23, %p74;
	mov.b32 	%r142, 0;
	mov.b64 	%fd456, {%r142, %r141};
	bra.uni 	$L__BB1_41;
$L__BB1_40:
	mov.f64 	%fd228, 0d4000000000000000;
	add.rn.f64 	%fd456, %fd31, %fd228;
$L__BB1_41:
	setp.lt.s32 	%p75, %r21, 0;
	setp.eq.s32 	%p76, %r22, 1062207488;
	setp.eq.f32 	%p78, %f18, 0f3F800000;
	selp.f64 	%fd229, 0d3FF0000000000000, %fd456, %p78;
	cvt.f64.f32 	%fd230, %f307;
	add.f64 	%fd231, %fd229, %fd230;
	cvt.rn.f32.f64 	%f19, %fd231;
	ld.global.f32 	%f97, [%rd6+4];
	ld.global.f32 	%f98, [%rd7+4];
	sub.f32 	%f20, %f97, %f98;
	cvt.f64.f32 	%fd37, %f20;
	{
	.reg .b32 %temp; 
	mov.b64 	{%temp, %r31}, %fd37;
	}
	abs.f64 	%fd38, %fd37;
	{ // callseq 39, 0
	.param .b64 param0;
	st.param.f64 	[param0], %fd38;
	.param .b64 retval0;
	call.uni (retval0), 
	__internal_accurate_pow, 
	(
	param0
	);
	ld.param.f64 	%fd232, [retval0];
	} // callseq 39
	setp.lt.s32 	%p79, %r31, 0;
	neg.f64 	%fd234, %fd232;
	selp.f64 	%fd235, %fd234, %fd232, %p76;
	selp.f64 	%fd236, %fd235, %fd232, %p79;
	setp.eq.f32 	%p80, %f20, 0f00000000;
	selp.b32 	%r143, %r31, 0, %p76;
	or.b32  	%r144, %r143, 2146435072;
	selp.b32 	%r145, %r144, %r143, %p75;
	mov.b32 	%r146, 0;
	mov.b64 	%fd237, {%r146, %r145};
	selp.f64 	%fd457, %fd237, %fd236, %p80;
	add.f64 	%fd238, %fd37, 0d4000000000000000;
	{
	.reg .b32 %temp; 
	mov.b64 	{%temp, %r147}, %fd238;
	}
	and.b32  	%r148, %r147, 2146435072;
	setp.ne.s32 	%p81, %r148, 2146435072;
	@%p81 bra 	$L__BB1_46;
	setp.nan.f32 	%p82, %f20, %f20;
	@%p82 bra 	$L__BB1_45;
	setp.neu.f64 	%p83, %fd38, 0d7FF0000000000000;
	@%p83 bra 	$L__BB1_46;
	setp.lt.s32 	%p84, %r31, 0;
	selp.b32 	%r149, %r24, %r23, %p2;
	selp.b32 	%r150, %r149, %r23, %p84;
	mov.b32 	%r151, 0;
	mov.b64 	%fd457, {%r151, %r150};
	bra.uni 	$L__BB1_46;
$L__BB1_45:
	mov.f64 	%fd239, 0d4000000000000000;
	add.rn.f64 	%fd457, %fd37, %fd239;
$L__BB1_46:
	setp.lt.s32 	%p85, %r21, 0;
	setp.eq.s32 	%p86, %r22, 1062207488;
	setp.eq.f32 	%p88, %f20, 0f3F800000;
	selp.f64 	%fd240, 0d3FF0000000000000, %fd457, %p88;
	cvt.f64.f32 	%fd241, %f19;
	add.f64 	%fd242, %fd240, %fd241;
	cvt.rn.f32.f64 	%f21, %fd242;
	ld.global.f32 	%f99, [%rd6+8];
	ld.global.f32 	%f100, [%rd7+8];
	sub.f32 	%f22, %f99, %f100;
	cvt.f64.f32 	%fd43, %f22;
	{
	.reg .b32 %temp; 
	mov.b64 	{%temp, %r32}, %fd43;
	}
	abs.f64 	%fd44, %fd43;
	{ // callseq 40, 0
	.param .b64 param0;
	st.param.f64 	[param0], %fd44;
	.param .b64 retval0;
	call.uni (retval0), 
	__internal_accurate_pow, 
	(
	param0
	);
	ld.param.f64 	%fd243, [retval0];
	} // callseq 40
	setp.lt.s32 	%p89, %r32, 0;
	neg.f64 	%fd245, %fd243;
	selp.f64 	%fd246, %fd245, %fd243, %p86;
	selp.f64 	%fd247, %fd246, %fd243, %p89;
	setp.eq.f32 	%p90, %f22, 0f00000000;
	selp.b32 	%r152, %r32, 0, %p86;
	or.b32  	%r153, %r152, 2146435072;
	selp.b32 	%r154, %r153, %r152, %p85;
	mov.b32 	%r155, 0;
	mov.b64 	%fd248, {%r155, %r154};
	selp.f64 	%fd458, %fd248, %fd247, %p90;
	add.f64 	%fd249, %fd43, 0d4000000000000000;
	{
	.reg .b32 %temp; 
	mov.b64 	{%temp, %r156}, %fd249;
	}
	and.b32  	%r157, %r156, 2146435072;
	setp.ne.s32 	%p91, %r157, 2146435072;
	@%p91 bra 	$L__BB1_51;
	setp.nan.f32 	%p92, %f22, %f22;
	@%p92 bra 	$L__BB1_50;
	setp.neu.f64 	%p93, %fd44, 0d7FF0000000000000;
	@%p93 bra 	$L__BB1_51;
	setp.lt.s32 	%p94, %r32, 0;
	selp.b32 	%r158, %r24, %r23, %p2;
	selp.b32 	%r159, %r158, %r23, %p94;
	mov.b32 	%r160, 0;
	mov.b64 	%fd458, {%r160, %r159};
	bra.uni 	$L__BB1_51;
$L__BB1_50:
	mov.f64 	%fd250, 0d4000000000000000;
	add.rn.f64 	%fd458, %fd43, %fd250;
$L__BB1_51:
	setp.lt.s32 	%p95, %r21, 0;
	setp.eq.s32 	%p96, %r22, 1062207488;
	setp.eq.f32 	%p98, %f22, 0f3F800000;
	selp.f64 	%fd251, 0d3FF0000000000000, %fd458, %p98;
	cvt.f64.f32 	%fd252, %f21;
	add.f64 	%fd253, %fd251, %fd252;
	cvt.rn.f32.f64 	%f23, %fd253;
	ld.global.f32 	%f101, [%rd6+12];
	ld.global.f32 	%f102, [%rd7+12];
	sub.f32 	%f24, %f101, %f102;
	cvt.f64.f32 	%fd49, %f24;
	{
	.reg .b32 %temp; 
	mov.b64 	{%temp, %r33}, %fd49;
	}
	abs.f64 	%fd50, %fd49;
	{ // callseq 41, 0
	.param .b64 param0;
	st.param.f64 	[param0], %fd50;
	.param .b64 retval0;
	call.uni (retval0), 
	__internal_accurate_pow, 
	(
	param0
	);
	ld.param.f64 	%fd254, [retval0];
	} // callseq 41
	setp.lt.s32 	%p99, %r33, 0;
	neg.f64 	%fd256, %fd254;
	selp.f64 	%fd257, %fd256, %fd254, %p96;
	selp.f64 	%fd258, %fd257, %fd254, %p99;
	setp.eq.f32 	%p100, %f24, 0f00000000;
	selp.b32 	%r161, %r33, 0, %p96;
	or.b32  	%r162, %r161, 2146435072;
	selp.b32 	%r163, %r162, %r161, %p95;
	mov.b32 	%r164, 0;
	mov.b64 	%fd259, {%r164, %r163};
	selp.f64 	%fd459, %fd259, %fd258, %p100;
	add.f64 	%fd260, %fd49, 0d4000000000000000;
	{
	.reg .b32 %temp; 
	mov.b64 	{%temp, %r165}, %fd260;
	}
	and.b32  	%r166, %r165, 2146435072;
	setp.ne.s32 	%p101, %r166, 2146435072;
	@%p101 bra 	$L__BB1_56;
	setp.nan.f32 	%p102, %f24, %f24;
	@%p102 bra 	$L__BB1_55;
	setp.neu.f64 	%p103, %fd50, 0d7FF0000000000000;
	@%p103 bra 	$L__BB1_56;
	setp.lt.s32 	%p104, %r33, 0;
	selp.b32 	%r167, %r24, %r23, %p2;
	selp.b32 	%r168, %r167, %r23, %p104;
	mov.b32 	%r169, 0;
	mov.b64 	%fd459, {%r169, %r168};
	bra.uni 	$L__BB1_56;
$L__BB1_55:
	mov.f64 	%fd261, 0d4000000000000000;
	add.rn.f64 	%fd459, %fd49, %fd261;
$L__BB1_56:
	setp.eq.f32 	%p105, %f24, 0f3F800000;
	selp.f64 	%fd262, 0d3FF0000000000000, %fd459, %p105;
	cvt.f64.f32 	%fd263, %f23;
	add.f64 	%fd264, %fd262, %fd263;
	cvt.rn.f32.f64 	%f307, %fd264;
	add.s32 	%r368, %r368, 4;
	setp.ne.s32 	%p106, %r368, %r26;
	@%p106 bra 	$L__BB1_36;
	cvt.f64.f32 	%fd460, %f307;
	mov.u32 	%r369, %r26;
$L__BB1_58:
	setp.eq.s32 	%p107, %r25, 0;
	@%p107 bra 	$L__BB1_77;
	setp.lt.s32 	%p108, %r21, 0;
	setp.eq.s32 	%p109, %r22, 1062207488;
	cvt.u64.u32 	%rd8, %r369;
	add.s32 	%r170, %r369, %r28;
	mul.wide.u32 	%rd42, %r170, 4;
	add.s64 	%rd43, %rd2, %rd42;
	ld.global.f32 	%f103, [%rd43];
	mul.wide.u32 	%rd44, %r369, 4;
	add.s64 	%rd9, %rd1, %rd44;
	ld.global.f32 	%f104, [%rd9];
	sub.f32 	%f27, %f103, %f104;
	cvt.f64.f32 	%fd57, %f27;
	{
	.reg .b32 %temp; 
	mov.b64 	{%temp, %r36}, %fd57;
	}
	abs.f64 	%fd58, %fd57;
	{ // callseq 42, 0
	.param .b64 param0;
	st.param.f64 	[param0], %fd58;
	.param .b64 retval0;
	call.uni (retval0), 
	__internal_accurate_pow, 
	(
	param0
	);
	ld.param.f64 	%fd265, [retval0];
	} // callseq 42
	setp.lt.s32 	%p111, %r36, 0;
	neg.f64 	%fd267, %fd265;
	selp.f64 	%fd268, %fd267, %fd265, %p109;
	selp.f64 	%fd269, %fd268, %fd265, %p111;
	setp.eq.f32 	%p112, %f27, 0f00000000;
	selp.b32 	%r171, %r36, 0, %p109;
	or.b32  	%r172, %r171, 2146435072;
	selp.b32 	%r173, %r172, %r171, %p108;
	mov.b32 	%r174, 0;
	mov.b64 	%fd270, {%r174, %r173};
	selp.f64 	%fd461, %fd270, %fd269, %p112;
	add.f64 	%fd271, %fd57, 0d4000000000000000;
	{
	.reg .b32 %temp; 
	mov.b64 	{%temp, %r175}, %fd271;
	}
	and.b32  	%r176, %r175, 2146435072;
	setp.ne.s32 	%p113, %r176, 2146435072;
	@%p113 bra 	$L__BB1_64;
	setp.nan.f32 	%p114, %f27, %f27;
	@%p114 bra 	$L__BB1_63;
	setp.neu.f64 	%p115, %fd58, 0d7FF0000000000000;
	@%p115 bra 	$L__BB1_64;
	setp.lt.s32 	%p116, %r36, 0;
	selp.b32 	%r177, %r24, %r23, %p2;
	selp.b32 	%r178, %r177, %r23, %p116;
	mov.b32 	%r179, 0;
	mov.b64 	%fd461, {%r179, %r178};
	bra.uni 	$L__BB1_64;
$L__BB1_63:
	mov.f64 	%fd272, 0d4000000000000000;
	add.rn.f64 	%fd461, %fd57, %fd272;
$L__BB1_64:
	setp.eq.s32 	%p117, %r25, 1;
	setp.eq.f32 	%p118, %f27, 0f3F800000;
	selp.f64 	%fd273, 0d3FF0000000000000, %fd461, %p118;
	add.f64 	%fd274, %fd273, %fd460;
	cvt.rn.f32.f64 	%f307, %fd274;
	@%p117 bra 	$L__BB1_77;
	setp.lt.s32 	%p119, %r21, 0;
	setp.eq.s32 	%p120, %r22, 1062207488;
	cvt.u64.u32 	%rd45, %r28;
	add.s64 	%rd46, %rd8, %rd45;
	shl.b64 	%rd47, %rd46, 2;
	add.s64 	%rd10, %rd2, %rd47;
	ld.global.f32 	%f105, [%rd10+4];
	ld.global.f32 	%f106, [%rd9+4];
	sub.f32 	%f29, %f105, %f106;
	cvt.f64.f32 	%fd63, %f29;
	{
	.reg .b32 %temp; 
	mov.b64 	{%temp, %r37}, %fd63;
	}
	abs.f64 	%fd64, %fd63;
	{ // callseq 43, 0
	.param .b64 param0;
	st.param.f64 	[param0], %fd64;
	.param .b64 retval0;
	call.uni (retval0), 
	__internal_accurate_pow, 
	(
	param0
	);
	ld.param.f64 	%fd275, [retval0];
	} // callseq 43
	setp.lt.s32 	%p122, %r37, 0;
	neg.f64 	%fd277, %fd275;
	selp.f64 	%fd278, %fd277, %fd275, %p120;
	selp.f64 	%fd279, %fd278, %fd275, %p122;
	setp.eq.f32 	%p123, %f29, 0f00000000;
	selp.b32 	%r180, %r37, 0, %p120;
	or.b32  	%r181, %r180, 2146435072;
	selp.b32 	%r182, %r181, %r180, %p119;
	mov.b32 	%r183, 0;
	mov.b64 	%fd280, {%r183, %r182};
	selp.f64 	%fd462, %fd280, %fd279, %p123;
	add.f64 	%fd281, %fd63, 0d4000000000000000;
	{
	.reg .b32 %temp; 
	mov.b64 	{%temp, %r184}, %fd281;
	}
	and.b32  	%r185, %r184, 2146435072;
	setp.ne.s32 	%p124, %r185, 2146435072;
	@%p124 bra 	$L__BB1_70;
	setp.nan.f32 	%p125, %f29, %f29;
	@%p125 bra 	$L__BB1_69;
	setp.neu.f64 	%p126, %fd64, 0d7FF0000000000000;
	@%p126 bra 	$L__BB1_70;
	setp.lt.s32 	%p127, %r37, 0;
	selp.b32 	%r186, %r24, %r23, %p2;
	selp.b32 	%r187, %r186, %r23, %p127;
	mov.b32 	%r188, 0;
	mov.b64 	%fd462, {%r188, %r187};
	bra.uni 	$L__BB1_70;
$L__BB1_69:
	mov.f64 	%fd282, 0d4000000000000000;
	add.rn.f64 	%fd462, %fd63, %fd282;
$L__BB1_70:
	setp.eq.s32 	%p128, %r25, 2;
	setp.eq.f32 	%p129, %f29, 0f3F800000;
	selp.f64 	%fd283, 0d3FF0000000000000, %fd462, %p129;
	cvt.f64.f32 	%fd284, %f307;
	add.f64 	%fd285, %fd283, %fd284;
	cvt.rn.f32.f64 	%f307, %fd285;
	@%p128 bra 	$L__BB1_77;
	setp.lt.s32 	%p130, %r21, 0;
	setp.eq.s32 	%p131, %r22, 1062207488;
	ld.global.f32 	%f107, [%rd10+8];
	ld.global.f32 	%f108, [%rd9+8];
	sub.f32 	%f31, %f107, %f108;
	cvt.f64.f32 	%fd69, %f31;
	{
	.reg .b32 %temp; 
	mov.b64 	{%temp, %r38}, %fd69;
	}
	abs.f64 	%fd70, %fd69;
	{ // callseq 44, 0
	.param .b64 param0;
	st.param.f64 	[param0], %fd70;
	.param .b64 retval0;
	call.uni (retval0), 
	__internal_accurate_pow, 
	(
	param0
	);
	ld.param.f64 	%fd286, [retval0];
	} // callseq 44
	setp.lt.s32 	%p133, %r38, 0;
	neg.f64 	%fd288, %fd286;
	selp.f64 	%fd289, %fd288, %fd286, %p131;
	selp.f64 	%fd290, %fd289, %fd286, %p133;
	setp.eq.f32 	%p134, %f31, 0f00000000;
	selp.b32 	%r189, %r38, 0, %p131;
	or.b32  	%r190, %r189, 2146435072;
	selp.b32 	%r191, %r190, %r189, %p130;
	mov.b32 	%r192, 0;
	mov.b64 	%fd291, {%r192, %r191};
	selp.f64 	%fd463, %fd291, %fd290, %p134;
	add.f64 	%fd292, %fd69, 0d4000000000000000;
	{
	.reg .b32 %temp; 
	mov.b64 	{%temp, %r193}, %fd292;
	}
	and.b32  	%r194, %r193, 2146435072;
	setp.ne.s32 	%p135, %r194, 2146435072;
	@%p135 bra 	$L__BB1_76;
	setp.nan.f32 	%p136, %f31, %f31;
	@%p136 bra 	$L__BB1_75;
	setp.neu.f64 	%p137, %fd70, 0d7FF0000000000000;
	@%p137 bra 	$L__BB1_76;
	setp.lt.s32 	%p138, %r38, 0;
	selp.b32 	%r195, %r24, %r23, %p2;
	selp.b32 	%r196, %r195, %r23, %p138;
	mov.b32 	%r197, 0;
	mov.b64 	%fd463, {%r197, %r196};
	bra.uni 	$L__BB1_76;
$L__BB1_75:
	mov.f64 	%fd293, 0d4000000000000000;
	add.rn.f64 	%fd463, %fd69, %fd293;
$L__BB1_76:
	setp.eq.f32 	%p139, %f31, 0f3F800000;
	selp.f64 	%fd294, 0d3FF0000000000000, %fd463, %p139;
	cvt.f64.f32 	%fd295, %f307;
	add.f64 	%fd296, %fd294, %fd295;
	cvt.rn.f32.f64 	%f307, %fd296;
$L__BB1_77:
	sqrt.rn.f32 	%f109, %f307;
	mul.wide.u32 	%rd48, %r367, 8;
	add.s64 	%rd49, %rd3, %rd48;
	ld.local.f32 	%f110, [%rd49+-8];
	add.f32 	%f111, %f109, %f110;
	st.local.f32 	[%rd49], %f111;
	add.s32 	%r367, %r367, 1;
	setp.ne.s32 	%p140, %r367, 11;
	@%p140 bra 	$L__BB1_34;
$L__BB1_78:
	setp.lt.s32 	%p141, %r1, 2;
	mov.b64 	%rd86, 0;
	@%p141 bra 	$L__BB1_240;
	setp.gt.s32 	%p142, %r2, 0;
	@%p142 bra 	$L__BB1_83;
	mov.b32 	%r379, 1;
	mov.b32 	%r381, 0;
	mov.u32 	%r380, %r379;
$L__BB1_81:
	mul.wide.u32 	%rd51, %r381, 4;
	add.s64 	%rd28, %rd3, %rd51;
	mul.wide.u32 	%rd52, %r379, 4;
	add.s64 	%rd29, %rd3, %rd52;
	setp.ne.s32 	%p143, %r380, 10;
	@%p143 bra 	$L__BB1_178;
	ld.local.f32 	%f118, [%rd28];
	add.f32 	%f119, %f118, 0f00000000;
	st.local.f32 	[%rd29], %f119;
	bra.uni 	$L__BB1_180;
$L__BB1_83:
	and.b32  	%r40, %r2, 3;
	and.b32  	%r41, %r2, 2147483644;
	neg.s32 	%r42, %r41;
	mov.b32 	%r371, 1;
	mov.b32 	%r381, 0;
	mov.u32 	%r372, %r371;
$L__BB1_84:
	mul.wide.u32 	%rd53, %r381, 4;
	add.s64 	%rd11, %rd3, %rd53;
	mul.wide.u32 	%rd54, %r371, 4;
	add.s64 	%rd12, %rd3, %rd54;
	mul.lo.s32 	%r223, %r372, %r2;
	cvt.u64.u32 	%rd13, %r223;
	mov.b32 	%r373, -10;
$L__BB1_85:
	neg.s32 	%r224, %r373;
	setp.eq.s32 	%p193, %r372, %r224;
	@%p193 bra 	$L__BB1_143;
	add.s32 	%r47, %r373, %r372;
	setp.lt.s32 	%p194, %r47, 1;
	setp.ge.s32 	%p195, %r47, %r1;
	or.pred  	%p196, %p194, %p195;
	@%p196 bra 	$L__BB1_175;
	setp.lt.u32 	%p197, %r2, 4;
	mul.wide.s32 	%rd55, %r373, 8;
	add.s64 	%rd56, %rd11, %rd55;
	ld.local.f32 	%f259, [%rd56+88];
	ld.local.f32 	%f260, [%rd56+80];
	add.s64 	%rd14, %rd12, %rd55;
	ld.local.f32 	%f261, [%rd14+72];
	min.f32 	%f262, %f259, %f260;
	min.f32 	%f34, %f262, %f261;
	mul.lo.s32 	%r48, %r47, %r2;
	mov.b32 	%r377, 0;
	mov.f64 	%fd476, 0d0000000000000000;
	@%p197 bra 	$L__BB1_111;
	shl.b64 	%rd57, %rd13, 2;
	add.s64 	%rd58, %rd1, %rd57;
	add.s64 	%rd84, %rd58, 8;
	mul.wide.u32 	%rd59, %r48, 4;
	add.s64 	%rd60, %rd2, %rd59;
	add.s64 	%rd85, %rd60, 8;
	mov.f32 	%f313, 0f00000000;
	mov.u32 	%r374, %r42;
$L__BB1_89:
	setp.lt.s32 	%p198, %r21, 0;
	setp.eq.s32 	%p199, %r22, 1062207488;
	ld.global.f32 	%f264, [%rd85+-8];
	ld.global.f32 	%f265, [%rd84+-8];
	sub.f32 	%f36, %f264, %f265;
	cvt.f64.f32 	%fd75, %f36;
	{
	.reg .b32 %temp; 
	mov.b64 	{%temp, %r50}, %fd75;
	}
	abs.f64 	%fd76, %fd75;
	{ // callseq 45, 0
	.param .b64 param0;
	st.param.f64 	[param0], %fd76;
	.param .b64 retval0;
	call.uni (retval0), 
	__internal_accurate_pow, 
	(
	param0
	);
	ld.param.f64 	%fd298, [retval0];
	} // callseq 45
	setp.lt.s32 	%p201, %r50, 0;
	neg.f64 	%fd300, %fd298;
	selp.f64 	%fd301, %fd300, %fd298, %p199;
	selp.f64 	%fd302, %fd301, %fd298, %p201;
	setp.eq.f32 	%p202, %f36, 0f00000000;
	selp.b32 	%r226, %r50, 0, %p199;
	or.b32  	%r227, %r226, 2146435072;
	selp.b32 	%r228, %r227, %r226, %p198;
	mov.b32 	%r229, 0;
	mov.b64 	%fd303, {%r229, %r228};
	selp.f64 	%fd464, %fd303, %fd302, %p202;
	add.f64 	%fd304, %fd75, 0d4000000000000000;
	{
	.reg .b32 %temp; 
	mov.b64 	{%temp, %r230}, %fd304;
	}
	and.b32  	%r231, %r230, 2146435072;
	setp.ne.s32 	%p203, %r231, 2146435072;
	@%p203 bra 	$L__BB1_94;
	setp.nan.f32 	%p204, %f36, %f36;
	@%p204 bra 	$L__BB1_93;
	setp.neu.f64 	%p205, %fd76, 0d7FF0000000000000;
	@%p205 bra 	$L__BB1_94;
	selp.b32 	%r232, %r24, %r23, %p2;
	selp.b32 	%r233, %r232, %r23, %p201;
	mov.b32 	%r234, 0;
	mov.b64 	%fd464, {%r234, %r233};
	bra.uni 	$L__BB1_94;
$L__BB1_93:
	mov.f64 	%fd305, 0d4000000000000000;
	add.rn.f64 	%fd464, %fd75, %fd305;
$L__BB1_94:
	setp.eq.f32 	%p210, %f36, 0f3F800000;
	selp.f64 	%fd306, 0d3FF0000000000000, %fd464, %p210;
	cvt.f64.f32 	%fd307, %f313;
	add.f64 	%fd308, %fd306, %fd307;
	cvt.rn.f32.f64 	%f37, %fd308;
	ld.global.f32 	%f266, [%rd85+-4];
	ld.global.f32 	%f267, [%rd84+-4];
	sub.f32 	%f38, %f266, %f267;
	cvt.f64.f32 	%fd81, %f38;
	{
	.reg .b32 %temp; 
	mov.b64 	{%temp, %r51}, %fd81;
	}
	abs.f64 	%fd82, %fd81;
	{ // callseq 46, 0
	.param .b64 param0;
	st.param.f64 	[param0], %fd82;
	.param .b64 retval0;
	call.uni (retval0), 
	__internal_accurate_pow, 
	(
	param0
	);
	ld.param.f64 	%fd309, [retval0];
	} // callseq 46
	setp.lt.s32 	%p211, %r51, 0;
	neg.f64 	%fd311, %fd309;
	selp.f64 	%fd312, %fd311, %fd309, %p199;
	selp.f64 	%fd313, %fd312, %fd309, %p211;
	setp.eq.f32 	%p212, %f38, 0f00000000;
	selp.b32 	%r235, %r51, 0, %p199;
	or.b32  	%r236, %r235, 2146435072;
	selp.b32 	%r237, %r236, %r235, %p198;
	mov.b32 	%r238, 0;
	mov.b64 	%fd314, {%r238, %r237};
	selp.f64 	%fd465, %fd314, %fd313, %p212;
	add.f64 	%fd315, %fd81, 0d4000000000000000;
	{
	.reg .b32 %temp; 
	mov.b64 	{%temp, %r239}, %fd315;
	}
	and.b32  	%r240, %r239, 2146435072;
	setp.ne.s32 	%p213, %r240, 2146435072;
	@%p213 bra 	$L__BB1_99;
	setp.nan.f32 	%p214, %f38, %f38;
	@%p214 bra 	$L__BB1_98;
	setp.neu.f64 	%p215, %fd82, 0d7FF0000000000000;
	@%p215 bra 	$L__BB1_99;
	selp.b32 	%r241, %r24, %r23, %p2;
	selp.b32 	%r242, %r241, %r23, %p211;
	mov.b32 	%r243, 0;
	mov.b64 	%fd465, {%r243, %r242};
	bra.uni 	$L__BB1_99;
$L__BB1_98:
	mov.f64 	%fd316, 0d4000000000000000;
	add.rn.f64 	%fd465, %fd81, %fd316;
$L__BB1_99:
	setp.eq.f32 	%p220, %f38, 0f3F800000;
	selp.f64 	%fd317, 0d3FF0000000000000, %fd465, %p220;
	cvt.f64.f32 	%fd318, %f37;
	add.f64 	%fd319, %fd317, %fd318;
	cvt.rn.f32.f64 	%f39, %fd319;
	ld.global.f32 	%f268, [%rd85];
	ld.global.f32 	%f269, [%rd84];
	sub.f32 	%f40, %f268, %f269;
	cvt.f64.f32 	%fd87, %f40;
	{
	.reg .b32 %temp; 
	mov.b64 	{%temp, %r52}, %fd87;
	}
	abs.f64 	%fd88, %fd87;
	{ // callseq 47, 0
	.param .b64 param0;
	st.param.f64 	[param0], %fd88;
	.param .b64 retval0;
	call.uni (retval0), 
	__internal_accurate_pow, 
	(
	param0
	);
	ld.param.f64 	%fd320, [retval0];
	} // callseq 47
	setp.lt.s32 	%p221, %r52, 0;
	neg.f64 	%fd322, %fd320;
	selp.f64 	%fd323, %fd322, %fd320, %p199;
	selp.f64 	%fd324, %fd323, %fd320, %p221;
	setp.eq.f32 	%p222, %f40, 0f00000000;
	selp.b32 	%r244, %r52, 0, %p199;
	or.b32  	%r245, %r244, 2146435072;
	selp.b32 	%r246, %r245, %r244, %p198;
	mov.b32 	%r247, 0;
	mov.b64 	%fd325, {%r247, %r246};
	selp.f64 	%fd466, %fd325, %fd324, %p222;
	add.f64 	%fd326, %fd87, 0d4000000000000000;
	{
	.reg .b32 %temp; 
	mov.b64 	{%temp, %r248}, %fd326;
	}
	and.b32  	%r249, %r248, 2146435072;
	setp.ne.s32 	%p223, %r249, 2146435072;
	@%p223 bra 	$L__BB1_104;
	setp.nan.f32 	%p224, %f40, %f40;
	@%p224 bra 	$L__BB1_103;
	setp.neu.f64 	%p225, %fd88, 0d7FF0000000000000;
	@%p225 bra 	$L__BB1_104;
	selp.b32 	%r250, %r24, %r23, %p2;
	selp.b32 	%r251, %r250, %r23, %p221;
	mov.b32 	%r252, 0;
	mov.b64 	%fd466, {%r252, %r251};
	bra.uni 	$L__BB1_104;
$L__BB1_103:
	mov.f64 	%fd327, 0d4000000000000000;
	add.rn.f64 	%fd466, %fd87, %fd327;
$L__BB1_104:
	setp.eq.f32 	%p230, %f40, 0f3F800000;
	selp.f64 	%fd328, 0d3FF0000000000000, %fd466, %p230;
	cvt.f64.f32 	%fd329, %f39;
	add.f64 	%fd330, %fd328, %fd329;
	cvt.rn.f32.f64 	%f41, %fd330;
	ld.global.f32 	%f270, [%rd85+4];
	ld.global.f32 	%f271, [%rd84+4];
	sub.f32 	%f42, %f270, %f271;
	cvt.f64.f32 	%fd93, %f42;
	{
	.reg .b32 %temp; 
	mov.b64 	{%temp, %r53}, %fd93;
	}
	abs.f64 	%fd94, %fd93;
	{ // callseq 48, 0
	.param .b64 param0;
	st.param.f64 	[param0], %fd94;
	.param .b64 retval0;
	call.uni (retval0), 
	__internal_accurate_pow, 
	(
	param0
	);
	ld.param.f64 	%fd331, [retval0];
	} // callseq 48
	setp.lt.s32 	%p231, %r53, 0;
	neg.f64 	%fd333, %fd331;
	selp.f64 	%fd334, %fd333, %fd331, %p199;
	selp.f64 	%fd335, %fd334, %fd331, %p231;
	setp.eq.f32 	%p232, %f42, 0f00000000;
	selp.b32 	%r253, %r53, 0, %p199;
	or.b32  	%r254, %r253, 2146435072;
	selp.b32 	%r255, %r254, %r253, %p198;
	mov.b32 	%r256, 0;
	mov.b64 	%fd336, {%r256, %r255};
	selp.f64 	%fd467, %fd336, %fd335, %p232;
	add.f64 	%fd337, %fd93, 0d4000000000000000;
	{
	.reg .b32 %temp; 
	mov.b64 	{%temp, %r257}, %fd337;
	}
	and.b32  	%r258, %r257, 2146435072;
	setp.ne.s32 	%p233, %r258, 2146435072;
	@%p233 bra 	$L__BB1_109;
	setp.nan.f32 	%p234, %f42, %f42;
	@%p234 bra 	$L__BB1_108;
	setp.neu.f64 	%p235, %fd94, 0d7FF0000000000000;
	@%p235 bra 	$L__BB1_109;
	selp.b32 	%r259, %r24, %r23, %p2;
	selp.b32 	%r260, %r259, %r23, %p231;
	mov.b32 	%r261, 0;
	mov.b64 	%fd467, {%r261, %r260};
	bra.uni 	$L__BB1_109;
$L__BB1_108:
	mov.f64 	%fd338, 0d4000000000000000;
	add.rn.f64 	%fd467, %fd93, %fd338;
$L__BB1_109:
	setp.eq.f32 	%p237, %f42, 0f3F800000;
	selp.f64 	%fd339, 0d3FF0000000000000, %fd467, %p237;
	cvt.f64.f32 	%fd340, %f41;
	add.f64 	%fd341, %fd339, %fd340;
	cvt.rn.f32.f64 	%f313, %fd341;
	add.s32 	%r374, %r374, 4;
	add.s64 	%rd85, %rd85, 16;
	add.s64 	%rd84, %rd84, 16;
	setp.eq.s32 	%p238, %r374, 0;
	@%p238 bra 	$L__BB1_110;
	bra.uni 	$L__BB1_89;
$L__BB1_110:
	cvt.f64.f32 	%fd476, %f313;
	mov.u32 	%r377, %r41;
$L__BB1_111:
	setp.eq.s32 	%p239, %r40, 0;
	@%p239 bra 	$L__BB1_174;
	cvt.u32.u64 	%r262, %rd13;
	setp.lt.s32 	%p240, %r21, 0;
	setp.eq.s32 	%p241, %r22, 1062207488;
	add.s32 	%r263, %r377, %r48;
	mul.wide.u32 	%rd61, %r263, 4;
	add.s64 	%rd62, %rd2, %rd61;
	ld.global.f32 	%f272, [%rd62];
	add.s32 	%r264, %r377, %r262;
	mul.wide.u32 	%rd63, %r264, 4;
	add.s64 	%rd64, %rd1, %rd63;
	ld.global.f32 	%f273, [%rd64];
	sub.f32 	%f62, %f272, %f273;
	cvt.f64.f32 	%fd145, %f62;
	{
	.reg .b32 %temp; 
	mov.b64 	{%temp, %r67}, %fd145;
	}
	abs.f64 	%fd146, %fd145;
	{ // callseq 49, 0
	.param .b64 param0;
	st.param.f64 	[param0], %fd146;
	.param .b64 retval0;
	call.uni (retval0), 
	__internal_accurate_pow, 
	(
	param0
	);
	ld.param.f64 	%fd342, [retval0];
	} // callseq 49
	setp.lt.s32 	%p243, %r67, 0;
	neg.f64 	%fd344, %fd342;
	selp.f64 	%fd345, %fd344, %fd342, %p241;
	selp.f64 	%fd346, %fd345, %fd342, %p243;
	setp.eq.f32 	%p244, %f62, 0f00000000;
	selp.b32 	%r265, %r67, 0, %p241;
	or.b32  	%r266, %r265, 2146435072;
	selp.b32 	%r267, %r266, %r265, %p240;
	mov.b32 	%r268, 0;
	mov.b64 	%fd347, {%r268, %r267};
	selp.f64 	%fd477, %fd347, %fd346, %p244;
	add.f64 	%fd348, %fd145, 0d4000000000000000;
	{
	.reg .b32 %temp; 
	mov.b64 	{%temp, %r269}, %fd348;
	}
	and.b32  	%r270, %r269, 2146435072;
	setp.ne.s32 	%p245, %r270, 2146435072;
	@%p245 bra 	$L__BB1_161;
	setp.nan.f32 	%p246, %f62, %f62;
	@%p246 bra 	$L__BB1_160;
	setp.neu.f64 	%p247, %fd146, 0d7FF0000000000000;
	@%p247 bra 	$L__BB1_161;
	selp.b32 	%r271, %r24, %r23, %p2;
	selp.b32 	%r272, %r271, %r23, %p243;
	mov.b32 	%r273, 0;
	mov.b64 	%fd477, {%r273, %r272};
	bra.uni 	$L__BB1_161;
$L__BB1_116:
	cvt.u32.u64 	%r294, %rd13;
	setp.lt.s32 	%p273, %r21, 0;
	setp.eq.s32 	%p274, %r22, 1062207488;
	mul.wide.u32 	%rd71, %r375, 4;
	add.s64 	%rd21, %rd2, %rd71;
	ld.global.f32 	%f282, [%rd21];
	add.s32 	%r295, %r375, %r294;
	mul.wide.u32 	%rd72, %r295, 4;
	add.s64 	%rd22, %rd1, %rd72;
	ld.global.f32 	%f283, [%rd22];
	sub.f32 	%f45, %f282, %f283;
	cvt.f64.f32 	%fd99, %f45;
	{
	.reg .b32 %temp; 
	mov.b64 	{%temp, %r56}, %fd99;
	}
	abs.f64 	%fd100, %fd99;
	{ // callseq 52, 0
	.param .b64 param0;
	st.param.f64 	[param0], %fd100;
	.param .b64 retval0;
	call.uni (retval0), 
	__internal_accurate_pow, 
	(
	param0
	);
	ld.param.f64 	%fd375, [retval0];
	} // callseq 52
	setp.lt.s32 	%p276, %r56, 0;
	neg.f64 	%fd377, %fd375;
	selp.f64 	%fd378, %fd377, %fd375, %p274;
	selp.f64 	%fd379, %fd378, %fd375, %p276;
	setp.eq.f32 	%p277, %f45, 0f00000000;
	selp.b32 	%r296, %r56, 0, %p274;
	or.b32  	%r297, %r296, 2146435072;
	selp.b32 	%r298, %r297, %r296, %p273;
	mov.b32 	%r299, 0;
	mov.b64 	%fd380, {%r299, %r298};
	selp.f64 	%fd468, %fd380, %fd379, %p277;
	add.f64 	%fd381, %fd99, 0d4000000000000000;
	{
	.reg .b32 %temp; 
	mov.b64 	{%temp, %r300}, %fd381;
	}
	and.b32  	%r301, %r300, 2146435072;
	setp.ne.s32 	%p278, %r301, 2146435072;
	@%p278 bra 	$L__BB1_121;
	setp.nan.f32 	%p279, %f45, %f45;
	@%p279 bra 	$L__BB1_120;
	setp.neu.f64 	%p280, %fd100, 0d7FF0000000000000;
	@%p280 bra 	$L__BB1_121;
	selp.b32 	%r302, %r24, %r23, %p2;
	selp.b32 	%r303, %r302, %r23, %p276;
	mov.b32 	%r304, 0;
	mov.b64 	%fd468, {%r304, %r303};
	bra.uni 	$L__BB1_121;
$L__BB1_120:
	mov.f64 	%fd382, 0d4000000000000000;
	add.rn.f64 	%fd468, %fd99, %fd382;
$L__BB1_121:
	setp.eq.f32 	%p285, %f45, 0f3F800000;
	selp.f64 	%fd383, 0d3FF0000000000000, %fd468, %p285;
	cvt.f64.f32 	%fd384, %f311;
	add.f64 	%fd385, %fd383, %fd384;
	cvt.rn.f32.f64 	%f46, %fd385;
	ld.global.f32 	%f284, [%rd21+4];
	ld.global.f32 	%f285, [%rd22+4];
	sub.f32 	%f47, %f284, %f285;
	cvt.f64.f32 	%fd105, %f47;
	{
	.reg .b32 %temp; 
	mov.b64 	{%temp, %r57}, %fd105;
	}
	abs.f64 	%fd106, %fd105;
	{ // callseq 53, 0
	.param .b64 param0;
	st.param.f64 	[param0], %fd106;
	.param .b64 retval0;
	call.uni (retval0), 
	__internal_accurate_pow, 
	(
	param0
	);
	ld.param.f64 	%fd386, [retval0];
	} // callseq 53
	setp.lt.s32 	%p286, %r57, 0;
	neg.f64 	%fd388, %fd386;
	selp.f64 	%fd389, %fd388, %fd386, %p274;
	selp.f64 	%fd390, %fd389, %fd386, %p286;
	setp.eq.f32 	%p287, %f47, 0f00000000;
	selp.b32 	%r305, %r57, 0, %p274;
	or.b32  	%r306, %r305, 2146435072;
	selp.b32 	%r307, %r306, %r305, %p273;
	mov.b32 	%r308, 0;
	mov.b64 	%fd391, {%r308, %r307};
	selp.f64 	%fd469, %fd391, %fd390, %p287;
	add.f64 	%fd392, %fd105, 0d4000000000000000;
	{
	.reg .b32 %temp; 
	mov.b64 	{%temp, %r309}, %fd392;
	}
	and.b32  	%r310, %r309, 2146435072;
	setp.ne.s32 	%p288, %r310, 2146435072;
	@%p288 bra 	$L__BB1_126;
	setp.nan.f32 	%p289, %f47, %f47;
	@%p289 bra 	$L__BB1_125;
	setp.neu.f64 	%p290, %fd106, 0d7FF0000000000000;
	@%p290 bra 	$L__BB1_126;
	selp.b32 	%r311, %r24, %r23, %p2;
	selp.b32 	%r312, %r311, %r23, %p286;
	mov.b32 	%r313, 0;
	mov.b64 	%fd469, {%r313, %r312};
	bra.uni 	$L__BB1_126;
$L__BB1_125:
	mov.f64 	%fd393, 0d4000000000000000;
	add.rn.f64 	%fd469, %fd105, %fd393;
$L__BB1_126:
	setp.eq.f32 	%p295, %f47, 0f3F800000;
	selp.f64 	%fd394, 0d3FF0000000000000, %fd469, %p295;
	cvt.f64.f32 	%fd395, %f46;
	add.f64 	%fd396, %fd394, %fd395;
	cvt.rn.f32.f64 	%f48, %fd396;
	ld.global.f32 	%f286, [%rd21+8];
	ld.global.f32 	%f287, [%rd22+8];
	sub.f32 	%f49, %f286, %f287;
	cvt.f64.f32 	%fd111, %f49;
	{
	.reg .b32 %temp; 
	mov.b64 	{%temp, %r58}, %fd111;
	}
	abs.f64 	%fd112, %fd111;
	{ // callseq 54, 0
	.param .b64 param0;
	st.param.f64 	[param0], %fd112;
	.param .b64 retval0;
	call.uni (retval0), 
	__internal_accurate_pow, 
	(
	param0
	);
	ld.param.f64 	%fd397, [retval0];
	} // callseq 54
	setp.lt.s32 	%p296, %r58, 0;
	neg.f64 	%fd399, %fd397;
	selp.f64 	%fd400, %fd399, %fd397, %p274;
	selp.f64 	%fd401, %fd400, %fd397, %p296;
	setp.eq.f32 	%p297, %f49, 0f00000000;
	selp.b32 	%r314, %r58, 0, %p274;
	or.b32  	%r315, %r314, 2146435072;
	selp.b32 	%r316, %r315, %r314, %p273;
	mov.b32 	%r317, 0;
	mov.b64 	%fd402, {%r317, %r316};
	selp.f64 	%fd470, %fd402, %fd401, %p297;
	add.f64 	%fd403, %fd111, 0d4000000000000000;
	{
	.reg .b32 %temp; 
	mov.b64 	{%temp, %r318}, %fd403;
	}
	and.b32  	%r319, %r318, 2146435072;
	setp.ne.s32 	%p298, %r319, 2146435072;
	@%p298 bra 	$L__BB1_131;
	setp.nan.f32 	%p299, %f49, %f49;
	@%p299 bra 	$L__BB1_130;
	setp.neu.f64 	%p300, %fd112, 0d7FF0000000000000;
	@%p300 bra 	$L__BB1_131;
	selp.b32 	%r320, %r24, %r23, %p2;
	selp.b32 	%r321, %r320, %r23, %p296;
	mov.b32 	%r322, 0;
	mov.b64 	%fd470, {%r322, %r321};
	bra.uni 	$L__BB1_131;
$L__BB1_130:
	mov.f64 	%fd404, 0d4000000000000000;
	add.rn.f64 	%fd470, %fd111, %fd404;
$L__BB1_131:
	setp.eq.f32 	%p305, %f49, 0f3F800000;
	selp.f64 	%fd405, 0d3FF0000000000000, %fd470, %p305;
	cvt.f64.f32 	%fd406, %f48;
	add.f64 	%fd407, %fd405, %fd406;
	cvt.rn.f32.f64 	%f50, %fd407;
	ld.global.f32 	%f288, [%rd21+12];
	ld.global.f32 	%f289, [%rd22+12];
	sub.f32 	%f51, %f288, %f289;
	cvt.f64.f32 	%fd117, %f51;
	{
	.reg .b32 %temp; 
	mov.b64 	{%temp, %r59}, %fd117;
	}
	abs.f64 	%fd118, %fd117;
	{ // callseq 55, 0
	.param .b64 param0;
	st.param.f64 	[param0], %fd118;
	.param .b64 retval0;
	call.uni (retval0), 
	__internal_accurate_pow, 
	(
	param0
	);
	ld.param.f64 	%fd408, [retval0];
	} // callseq 55
	setp.lt.s32 	%p306, %r59, 0;
	neg.f64 	%fd410, %fd408;
	selp.f64 	%fd411, %fd410, %fd408, %p274;
	selp.f64 	%fd412, %fd411, %fd408, %p306;
	setp.eq.f32 	%p307, %f51, 0f00000000;
	selp.b32 	%r323, %r59, 0, %p274;
	or.b32  	%r324, %r323, 2146435072;
	selp.b32 	%r325, %r324, %r323, %p273;
	mov.b32 	%r326, 0;
	mov.b64 	%fd413, {%r326, %r325};
	selp.f64 	%fd471, %fd413, %fd412, %p307;
	add.f64 	%fd414, %fd117, 0d4000000000000000;
	{
	.reg .b32 %temp; 
	mov.b64 	{%temp, %r327}, %fd414;
	}
	and.b32  	%r328, %r327, 2146435072;
	setp.ne.s32 	%p308, %r328, 2146435072;
	@%p308 bra 	$L__BB1_136;
	setp.nan.f32 	%p309, %f51, %f51;
	@%p309 bra 	$L__BB1_135;
	setp.neu.f64 	%p310, %fd118, 0d7FF0000000000000;
	@%p310 bra 	$L__BB1_136;
	selp.b32 	%r329, %r24, %r23, %p2;
	selp.b32 	%r330, %r329, %r23, %p306;
	mov.b32 	%r331, 0;
	mov.b64 	%fd471, {%r331, %r330};
	bra.uni 	$L__BB1_136;
$L__BB1_135:
	mov.f64 	%fd415, 0d4000000000000000;
	add.rn.f64 	%fd471, %fd117, %fd415;
$L__BB1_136:
	setp.eq.f32 	%p312, %f51, 0f3F800000;
	selp.f64 	%fd416, 0d3FF0000000000000, %fd471, %p312;
	cvt.f64.f32 	%fd417, %f50;
	add.f64 	%fd418, %fd416, %fd417;
	cvt.rn.f32.f64 	%f311, %fd418;
	add.s32 	%r375, %r375, 4;
	setp.eq.s32 	%p313, %r375, %r41;
	@%p313 bra 	$L__BB1_137;
	bra.uni 	$L__BB1_116;
$L__BB1_137:
	cvt.f64.f32 	%fd472, %f311;
	mov.u32 	%r376, %r41;
$L__BB1_138:
	setp.eq.s32 	%p314, %r40, 0;
	@%p314 bra 	$L__BB1_159;
	cvt.u32.u64 	%r332, %rd13;
	setp.lt.s32 	%p315, %r21, 0;
	setp.eq.s32 	%p316, %r22, 1062207488;
	cvt.u64.u32 	%rd23, %r376;
	mul.wide.u32 	%rd73, %r376, 4;
	add.s64 	%rd24, %rd2, %rd73;
	ld.global.f32 	%f290, [%rd24];
	add.s32 	%r333, %r376, %r332;
	mul.wide.u32 	%rd74, %r333, 4;
	add.s64 	%rd75, %rd1, %rd74;
	ld.global.f32 	%f291, [%rd75];
	sub.f32 	%f54, %f290, %f291;
	cvt.f64.f32 	%fd125, %f54;
	{
	.reg .b32 %temp; 
	mov.b64 	{%temp, %r63}, %fd125;
	}
	abs.f64 	%fd126, %fd125;
	{ // callseq 56, 0
	.param .b64 param0;
	st.param.f64 	[param0], %fd126;
	.param .b64 retval0;
	call.uni (retval0), 
	__internal_accurate_pow, 
	(
	param0
	);
	ld.param.f64 	%fd419, [retval0];
	} // callseq 56
	setp.lt.s32 	%p318, %r63, 0;
	neg.f64 	%fd421, %fd419;
	selp.f64 	%fd422, %fd421, %fd419, %p316;
	selp.f64 	%fd423, %fd422, %fd419, %p318;
	setp.eq.f32 	%p319, %f54, 0f00000000;
	selp.b32 	%r334, %r63, 0, %p316;
	or.b32  	%r335, %r334, 2146435072;
	selp.b32 	%r336, %r335, %r334, %p315;
	mov.b32 	%r337, 0;
	mov.b64 	%fd424, {%r337, %r336};
	selp.f64 	%fd473, %fd424, %fd423, %p319;
	add.f64 	%fd425, %fd125, 0d4000000000000000;
	{
	.reg .b32 %temp; 
	mov.b64 	{%temp, %r338}, %fd425;
	}
	and.b32  	%r339, %r338, 2146435072;
	setp.ne.s32 	%p320, %r339, 2146435072;
	@%p320 bra 	$L__BB1_146;
	setp.nan.f32 	%p321, %f54, %f54;
	@%p321 bra 	$L__BB1_145;
	setp.neu.f64 	%p322, %fd126, 0d7FF0000000000000;
	@%p322 bra 	$L__BB1_146;
	selp.b32 	%r340, %r24, %r23, %p2;
	selp.b32 	%r341, %r340, %r23, %p318;
	mov.b32 	%r342, 0;
	mov.b64 	%fd473, {%r342, %r341};
	bra.uni 	$L__BB1_146;
$L__BB1_143:
	setp.lt.u32 	%p272, %r2, 4;
	mov.b32 	%r376, 0;
	mov.f64 	%fd472, 0d0000000000000000;
	@%p272 bra 	$L__BB1_138;
	mov.b32 	%r375, 0;
	mov.f32 	%f311, 0f00000000;
	bra.uni 	$L__BB1_116;
$L__BB1_145:
	mov.f64 	%fd426, 0d4000000000000000;
	add.rn.f64 	%fd473, %fd125, %fd426;
$L__BB1_146:
	setp.eq.s32 	%p324, %r40, 1;
	setp.eq.f32 	%p325, %f54, 0f3F800000;
	selp.f64 	%fd427, 0d3FF0000000000000, %fd473, %p325;
	add.f64 	%fd428, %fd427, %fd472;
	cvt.rn.f32.f64 	%f311, %fd428;
	@%p324 bra 	$L__BB1_159;
	ld.global.f32 	%f292, [%rd24+4];
	add.s64 	%rd76, %rd23, %rd13;
	shl.b64 	%rd77, %rd76, 2;
	add.s64 	%rd25, %rd1, %rd77;
	ld.global.f32 	%f293, [%rd25+4];
	sub.f32 	%f56, %f292, %f293;
	cvt.f64.f32 	%fd131, %f56;
	{
	.reg .b32 %temp; 
	mov.b64 	{%temp, %r64}, %fd131;
	}
	abs.f64 	%fd132, %fd131;
	{ // callseq 57, 0
	.param .b64 param0;
	st.param.f64 	[param0], %fd132;
	.param .b64 retval0;
	call.uni (retval0), 
	__internal_accurate_pow, 
	(
	param0
	);
	ld.param.f64 	%fd429, [retval0];
	} // callseq 57
	setp.lt.s32 	%p329, %r64, 0;
	neg.f64 	%fd431, %fd429;
	selp.f64 	%fd432, %fd431, %fd429, %p316;
	selp.f64 	%fd433, %fd432, %fd429, %p329;
	setp.eq.f32 	%p330, %f56, 0f00000000;
	selp.b32 	%r343, %r64, 0, %p316;
	or.b32  	%r344, %r343, 2146435072;
	selp.b32 	%r345, %r344, %r343, %p315;
	mov.b32 	%r346, 0;
	mov.b64 	%fd434, {%r346, %r345};
	selp.f64 	%fd474, %fd434, %fd433, %p330;
	add.f64 	%fd435, %fd131, 0d4000000000000000;
	{
	.reg .b32 %temp; 
	mov.b64 	{%temp, %r347}, %fd435;
	}
	and.b32  	%r348, %r347, 2146435072;
	setp.ne.s32 	%p331, %r348, 2146435072;
	@%p331 bra 	$L__BB1_152;
	setp.nan.f32 	%p332, %f56, %f56;
	@%p332 bra 	$L__BB1_151;
	setp.neu.f64 	%p333, %fd132, 0d7FF0000000000000;
	@%p333 bra 	$L__BB1_152;
	selp.b32 	%r349, %r24, %r23, %p2;
	selp.b32 	%r350, %r349, %r23, %p329;
	mov.b32 	%r351, 0;
	mov.b64 	%fd474, {%r351, %r350};
	bra.uni 	$L__BB1_152;
$L__BB1_151:
	mov.f64 	%fd436, 0d4000000000000000;
	add.rn.f64 	%fd474, %fd131, %fd436;
$L__BB1_152:
	setp.eq.s32 	%p335, %r40, 2;
	setp.eq.f32 	%p336, %f56, 0f3F800000;
	selp.f64 	%fd437, 0d3FF0000000000000, %fd474, %p336;
	cvt.f64.f32 	%fd438, %f311;
	add.f64 	%fd439, %fd437, %fd438;
	cvt.rn.f32.f64 	%f311, %fd439;
	@%p335 bra 	$L__BB1_159;
	ld.global.f32 	%f294, [%rd24+8];
	ld.global.f32 	%f295, [%rd25+8];
	sub.f32 	%f58, %f294, %f295;
	cvt.f64.f32 	%fd137, %f58;
	{
	.reg .b32 %temp; 
	mov.b64 	{%temp, %r65}, %fd137;
	}
	abs.f64 	%fd138, %fd137;
	{ // callseq 58, 0
	.param .b64 param0;
	st.param.f64 	[param0], %fd138;
	.param .b64 retval0;
	call.uni (retval0), 
	__internal_accurate_pow, 
	(
	param0
	);
	ld.param.f64 	%fd440, [retval0];
	} // callseq 58
	setp.lt.s32 	%p340, %r65, 0;
	neg.f64 	%fd442, %fd440;
	selp.f64 	%fd443, %fd442, %fd440, %p316;
	selp.f64 	%fd444, %fd443, %fd440, %p340;
	setp.eq.f32 	%p341, %f58, 0f00000000;
	selp.b32 	%r352, %r65, 0, %p316;
	or.b32  	%r353, %r352, 2146435072;
	selp.b32 	%r354, %r353, %r352, %p315;
	mov.b32 	%r355, 0;
	mov.b64 	%fd445, {%r355, %r354};
	selp.f64 	%fd475, %fd445, %fd444, %p341;
	add.f64 	%fd446, %fd137, 0d4000000000000000;
	{
	.reg .b32 %temp; 
	mov.b64 	{%temp, %r356}, %fd446;
	}
	and.b32  	%r357, %r356, 2146435072;
	setp.ne.s32 	%p342, %r357, 2146435072;
	@%p342 bra 	$L__BB1_158;
	setp.nan.f32 	%p343, %f58, %f58;
	@%p343 bra 	$L__BB1_157;
	setp.neu.f64 	%p344, %fd138, 0d7FF0000000000000;
	@%p344 bra 	$L__BB1_158;
	setp.lt.s32 	%p345, %r65, 0;
	selp.b32 	%r358, %r24, %r23, %p2;
	selp.b32 	%r359, %r358, %r23, %p345;
	mov.b32 	%r360, 0;
	mov.b64 	%fd475, {%r360, %r359};
	bra.uni 	$L__BB1_158;
$L__BB1_157:
	mov.f64 	%fd447, 0d4000000000000000;
	add.rn.f64 	%fd475, %fd137, %fd447;
$L__BB1_158:
	setp.eq.f32 	%p346, %f58, 0f3F800000;
	selp.f64 	%fd448, 0d3FF0000000000000, %fd475, %p346;
	cvt.f64.f32 	%fd449, %f311;
	add.f64 	%fd450, %fd448, %fd449;
	cvt.rn.f32.f64 	%f311, %fd450;
$L__BB1_159:
	sqrt.rn.f32 	%f296, %f311;
	ld.local.f32 	%f297, [%rd11];
	add.f32 	%f298, %f296, %f297;
	mul.wide.s32 	%rd78, %r373, 8;
	add.s64 	%rd79, %rd12, %rd78;
	st.local.f32 	[%rd79+80], %f298;
	bra.uni 	$L__BB1_175;
$L__BB1_160:
	mov.f64 	%fd349, 0d4000000000000000;
	add.rn.f64 	%fd477, %fd145, %fd349;
$L__BB1_161:
	setp.eq.s32 	%p249, %r40, 1;
	setp.eq.f32 	%p250, %f62, 0f3F800000;
	selp.f64 	%fd350, 0d3FF0000000000000, %fd477, %p250;
	add.f64 	%fd351, %fd350, %fd476;
	cvt.rn.f32.f64 	%f313, %fd351;
	@%p249 bra 	$L__BB1_174;
	cvt.u64.u32 	%rd65, %r48;
	cvt.u64.u32 	%rd66, %r377;
	add.s64 	%rd67, %rd66, %rd65;
	shl.b64 	%rd68, %rd67, 2;
	add.s64 	%rd26, %rd2, %rd68;
	ld.global.f32 	%f274, [%rd26+4];
	add.s64 	%rd69, %rd66, %rd13;
	shl.b64 	%rd70, %rd69, 2;
	add.s64 	%rd27, %rd1, %rd70;
	ld.global.f32 	%f275, [%rd27+4];
	sub.f32 	%f64, %f274, %f275;
	cvt.f64.f32 	%fd151, %f64;
	{
	.reg .b32 %temp; 
	mov.b64 	{%temp, %r68}, %fd151;
	}
	abs.f64 	%fd152, %fd151;
	{ // callseq 50, 0
	.param .b64 param0;
	st.param.f64 	[param0], %fd152;
	.param .b64 retval0;
	call.uni (retval0), 
	__internal_accurate_pow, 
	(
	param0
	);
	ld.param.f64 	%fd352, [retval0];
	} // callseq 50
	setp.lt.s32 	%p254, %r68, 0;
	neg.f64 	%fd354, %fd352;
	selp.f64 	%fd355, %fd354, %fd352, %p241;
	selp.f64 	%fd356, %fd355, %fd352, %p254;
	setp.eq.f32 	%p255, %f64, 0f00000000;
	selp.b32 	%r274, %r68, 0, %p241;
	or.b32  	%r275, %r274, 2146435072;
	selp.b32 	%r276, %r275, %r274, %p240;
	mov.b32 	%r277, 0;
	mov.b64 	%fd357, {%r277, %r276};
	selp.f64 	%fd478, %fd357, %fd356, %p255;
	add.f64 	%fd358, %fd151, 0d4000000000000000;
	{
	.reg .b32 %temp; 
	mov.b64 	{%temp, %r278}, %fd358;
	}
	and.b32  	%r279, %r278, 2146435072;
	setp.ne.s32 	%p256, %r279, 2146435072;
	@%p256 bra 	$L__BB1_167;
	setp.nan.f32 	%p257, %f64, %f64;
	@%p257 bra 	$L__BB1_166;
	setp.neu.f64 	%p258, %fd152, 0d7FF0000000000000;
	@%p258 bra 	$L__BB1_167;
	selp.b32 	%r280, %r24, %r23, %p2;
	selp.b32 	%r281, %r280, %r23, %p254;
	mov.b32 	%r282, 0;
	mov.b64 	%fd478, {%r282, %r281};
	bra.uni 	$L__BB1_167;
$L__BB1_166:
	mov.f64 	%fd359, 0d4000000000000000;
	add.rn.f64 	%fd478, %fd151, %fd359;
$L__BB1_167:
	setp.eq.s32 	%p260, %r40, 2;
	setp.eq.f32 	%p261, %f64, 0f3F800000;
	selp.f64 	%fd360, 0d3FF0000000000000, %fd478, %p261;
	cvt.f64.f32 	%fd361, %f313;
	add.f64 	%fd362, %fd360, %fd361;
	cvt.rn.f32.f64 	%f313, %fd362;
	@%p260 bra 	$L__BB1_174;
	ld.global.f32 	%f276, [%rd26+8];
	ld.global.f32 	%f277, [%rd27+8];
	sub.f32 	%f66, %f276, %f277;
	cvt.f64.f32 	%fd157, %f66;
	{
	.reg .b32 %temp; 
	mov.b64 	{%temp, %r69}, %fd157;
	}
	abs.f64 	%fd158, %fd157;
	{ // callseq 51, 0
	.param .b64 param0;
	st.param.f64 	[param0], %fd158;
	.param .b64 retval0;
	call.uni (retval0), 
	__internal_accurate_pow, 
	(
	param0
	);
	ld.param.f64 	%fd363, [retval0];
	} // callseq 51
	setp.lt.s32 	%p265, %r69, 0;
	neg.f64 	%fd365, %fd363;
	selp.f64 	%fd366, %fd365, %fd363, %p241;
	selp.f64 	%fd367, %fd366, %fd363, %p265;
	setp.eq.f32 	%p266, %f66, 0f00000000;
	selp.b32 	%r283, %r69, 0, %p241;
	or.b32  	%r284, %r283, 2146435072;
	selp.b32 	%r285, %r284, %r283, %p240;
	mov.b32 	%r286, 0;
	mov.b64 	%fd368, {%r286, %r285};
	selp.f64 	%fd479, %fd368, %fd367, %p266;
	add.f64 	%fd369, %fd157, 0d4000000000000000;
	{
	.reg .b32 %temp; 
	mov.b64 	{%temp, %r287}, %fd369;
	}
	and.b32  	%r288, %r287, 2146435072;
	setp.ne.s32 	%p267, %r288, 2146435072;
	@%p267 bra 	$L__BB1_173;
	setp.nan.f32 	%p268, %f66, %f66;
	@%p268 bra 	$L__BB1_172;
	setp.neu.f64 	%p269, %fd158, 0d7FF0000000000000;
	@%p269 bra 	$L__BB1_173;
	selp.b32 	%r289, %r24, %r23, %p2;
	selp.b32 	%r290, %r289, %r23, %p265;
	mov.b32 	%r291, 0;
	mov.b64 	%fd479, {%r291, %r290};
	bra.uni 	$L__BB1_173;
$L__BB1_172:
	mov.f64 	%fd370, 0d4000000000000000;
	add.rn.f64 	%fd479, %fd157, %fd370;
$L__BB1_173:
	setp.eq.f32 	%p271, %f66, 0f3F800000;
	selp.f64 	%fd371, 0d3FF0000000000000, %fd479, %p271;
	cvt.f64.f32 	%fd372, %f313;
	add.f64 	%fd373, %fd371, %fd372;
	cvt.rn.f32.f64 	%f313, %fd373;
$L__BB1_174:
	sqrt.rn.f32 	%f278, %f313;
	add.f32 	%f279, %f34, %f278;
	st.local.f32 	[%rd14], %f279;
$L__BB1_175:
	add.s32 	%r373, %r373, 1;
	setp.eq.s32 	%p347, %r373, 11;
	@%p347 bra 	$L__BB1_176;
	bra.uni 	$L__BB1_85;
$L__BB1_176:
	not.b32 	%r361, %r371;
	and.b32  	%r371, %r361, 1;
	not.b32 	%r362, %r381;
	and.b32  	%r381, %r362, 1;
	add.s32 	%r372, %r372, 1;
	setp.eq.s32 	%p348, %r372, %r1;
	@%p348 bra 	$L__BB1_239;
	bra.uni 	$L__BB1_84;
$L__BB1_177:
	add.f32 	%f83, %f16, 0f00000000;
	st.local.f32 	[%rd3+8], %f83;
	add.f32 	%f84, %f83, 0f00000000;
	st.local.f32 	[%rd3+16], %f84;
	add.f32 	%f85, %f84, 0f00000000;
	st.local.f32 	[%rd3+24], %f85;
	add.f32 	%f86, %f85, 0f00000000;
	st.local.f32 	[%rd3+32], %f86;
	add.f32 	%f87, %f86, 0f00000000;
	st.local.f32 	[%rd3+40], %f87;
	add.f32 	%f88, %f87, 0f00000000;
	st.local.f32 	[%rd3+48], %f88;
	add.f32 	%f89, %f88, 0f00000000;
	st.local.f32 	[%rd3+56], %f89;
	add.f32 	%f90, %f89, 0f00000000;
	st.local.f32 	[%rd3+64], %f90;
	add.f32 	%f91, %f90, 0f00000000;
	st.local.f32 	[%rd3+72], %f91;
	add.f32 	%f92, %f91, 0f00000000;
	st.local.f32 	[%rd3+80], %f92;
	bra.uni 	$L__BB1_78;
$L__BB1_178:
	add.s32 	%r200, %r380, -10;
	setp.lt.u32 	%p144, %r380, 11;
	setp.ge.s32 	%p145, %r200, %r1;
	or.pred  	%p146, %p144, %p145;
	@%p146 bra 	$L__BB1_180;
	ld.local.f32 	%f112, [%rd28+8];
	ld.local.f32 	%f113, [%rd28];
	ld.local.f32 	%f114, [%rd29+-8];
	min.f32 	%f115, %f112, %f113;
	min.f32 	%f116, %f115, %f114;
	add.f32 	%f117, %f116, 0f00000000;
	st.local.f32 	[%rd29+-80], %f117;
$L__BB1_180:
	setp.eq.s32 	%p147, %r380, 9;
	@%p147 bra 	$L__BB1_183;
	add.s32 	%r201, %r380, -9;
	setp.lt.u32 	%p148, %r380, 10;
	setp.ge.s32 	%p149, %r201, %r1;
	or.pred  	%p150, %p148, %p149;
	@%p150 bra 	$L__BB1_184;
	ld.local.f32 	%f120, [%rd28+16];
	ld.local.f32 	%f121, [%rd28+8];
	ld.local.f32 	%f122, [%rd29];
	min.f32 	%f123, %f120, %f121;
	min.f32 	%f124, %f123, %f122;
	add.f32 	%f125, %f124, 0f00000000;
	st.local.f32 	[%rd29+-72], %f125;
	bra.uni 	$L__BB1_184;
$L__BB1_183:
	ld.local.f32 	%f126, [%rd28];
	add.f32 	%f127, %f126, 0f00000000;
	st.local.f32 	[%rd29+8], %f127;
$L__BB1_184:
	setp.eq.s32 	%p151, %r380, 8;
	@%p151 bra 	$L__BB1_187;
	add.s32 	%r202, %r380, -8;
	setp.lt.u32 	%p152, %r380, 9;
	setp.ge.s32 	%p153, %r202, %r1;
	or.pred  	%p154, %p152, %p153;
	@%p154 bra 	$L__BB1_188;
	ld.local.f32 	%f128, [%rd28+24];
	ld.local.f32 	%f129, [%rd28+16];
	ld.local.f32 	%f130, [%rd29+8];
	min.f32 	%f131, %f128, %f129;
	min.f32 	%f132, %f131, %f130;
	add.f32 	%f133, %f132, 0f00000000;
	st.local.f32 	[%rd29+-64], %f133;
	bra.uni 	$L__BB1_188;
$L__BB1_187:
	ld.local.f32 	%f134, [%rd28];
	add.f32 	%f135, %f134, 0f00000000;
	st.local.f32 	[%rd29+16], %f135;
$L__BB1_188:
	setp.eq.s32 	%p155, %r380, 7;
	@%p155 bra 	$L__BB1_191;
	add.s32 	%r203, %r380, -7;
	setp.lt.u32 	%p156, %r380, 8;
	setp.ge.s32 	%p157, %r203, %r1;
	or.pred  	%p158, %p156, %p157;
	@%p158 bra 	$L__BB1_192;
	ld.local.f32 	%f136, [%rd28+32];
	ld.local.f32 	%f137, [%rd28+24];
	ld.local.f32 	%f138, [%rd29+16];
	min.f32 	%f139, %f136, %f137;
	min.f32 	%f140, %f139, %f138;
	add.f32 	%f141, %f140, 0f00000000;
	st.local.f32 	[%rd29+-56], %f141;
	bra.uni 	$L__BB1_192;
$L__BB1_191:
	ld.local.f32 	%f142, [%rd28];
	add.f32 	%f143, %f142, 0f00000000;
	st.local.f32 	[%rd29+24], %f143;
$L__BB1_192:
	setp.eq.s32 	%p159, %r380, 6;
	@%p159 bra 	$L__BB1_195;
	add.s32 	%r204, %r380, -6;
	setp.lt.u32 	%p160, %r380, 7;
	setp.ge.s32 	%p161, %r204, %r1;
	or.pred  	%p162, %p160, %p161;
	@%p162 bra 	$L__BB1_196;
	ld.local.f32 	%f144, [%rd28+40];
	ld.local.f32 	%f145, [%rd28+32];
	ld.local.f32 	%f146, [%rd29+24];
	min.f32 	%f147, %f144, %f145;
	min.f32 	%f148, %f147, %f146;
	add.f32 	%f149, %f148, 0f00000000;
	st.local.f32 	[%rd29+-48], %f149;
	bra.uni 	$L__BB1_196;
$L__BB1_195:
	ld.local.f32 	%f150, [%rd28];
	add.f32 	%f151, %f150, 0f00000000;
	st.local.f32 	[%rd29+32], %f151;
$L__BB1_196:
	setp.eq.s32 	%p163, %r380, 5;
	@%p163 bra 	$L__BB1_199;
	add.s32 	%r205, %r380, -5;
	setp.lt.u32 	%p164, %r380, 6;
	setp.ge.s32 	%p165, %r205, %r1;
	or.pred  	%p166, %p164, %p165;
	@%p166 bra 	$L__BB1_200;
	ld.local.f32 	%f152, [%rd28+48];
	ld.local.f32 	%f153, [%rd28+40];
	ld.local.f32 	%f154, [%rd29+32];
	min.f32 	%f155, %f152, %f153;
	min.f32 	%f156, %f155, %f154;
	add.f32 	%f157, %f156, 0f00000000;
	st.local.f32 	[%rd29+-40], %f157;
	bra.uni 	$L__BB1_200;
$L__BB1_199:
	ld.local.f32 	%f158, [%rd28];
	add.f32 	%f159, %f158, 0f00000000;
	st.local.f32 	[%rd29+40], %f159;
$L__BB1_200:
	setp.eq.s32 	%p167, %r380, 4;
	@%p167 bra 	$L__BB1_203;
	add.s32 	%r206, %r380, -4;
	setp.lt.u32 	%p168, %r380, 5;
	setp.ge.s32 	%p169, %r206, %r1;
	or.pred  	%p170, %p168, %p169;
	@%p170 bra 	$L__BB1_204;
	ld.local.f32 	%f160, [%rd28+56];
	ld.local.f32 	%f161, [%rd28+48];
	ld.local.f32 	%f162, [%rd29+40];
	min.f32 	%f163, %f160, %f161;
	min.f32 	%f164, %f163, %f162;
	add.f32 	%f165, %f164, 0f00000000;
	st.local.f32 	[%rd29+-32], %f165;
	bra.uni 	$L__BB1_204;
$L__BB1_203:
	ld.local.f32 	%f166, [%rd28];
	add.f32 	%f167, %f166, 0f00000000;
	st.local.f32 	[%rd29+48], %f167;
$L__BB1_204:
	setp.eq.s32 	%p171, %r380, 3;
	@%p171 bra 	$L__BB1_207;
	add.s32 	%r207, %r380, -3;
	setp.lt.u32 	%p172, %r380, 4;
	setp.ge.s32 	%p173, %r207, %r1;
	or.pred  	%p174, %p172, %p173;
	@%p174 bra 	$L__BB1_208;
	ld.local.f32 	%f168, [%rd28+64];
	ld.local.f32 	%f169, [%rd28+56];
	ld.local.f32 	%f170, [%rd29+48];
	min.f32 	%f171, %f168, %f169;
	min.f32 	%f172, %f171, %f170;
	add.f32 	%f173, %f172, 0f00000000;
	st.local.f32 	[%rd29+-24], %f173;
	bra.uni 	$L__BB1_208;
$L__BB1_207:
	ld.local.f32 	%f174, [%rd28];
	add.f32 	%f175, %f174, 0f00000000;
	st.local.f32 	[%rd29+56], %f175;
$L__BB1_208:
	setp.eq.s32 	%p175, %r380, 2;
	@%p175 bra 	$L__BB1_211;
	add.s32 	%r208, %r380, -2;
	setp.lt.u32 	%p176, %r380, 3;
	setp.ge.s32 	%p177, %r208, %r1;
	or.pred  	%p178, %p176, %p177;
	@%p178 bra 	$L__BB1_212;
	ld.local.f32 	%f176, [%rd28+72];
	ld.local.f32 	%f177, [%rd28+64];
	ld.local.f32 	%f178, [%rd29+56];
	min.f32 	%f179, %f176, %f177;
	min.f32 	%f180, %f179, %f178;
	add.f32 	%f181, %f180, 0f00000000;
	st.local.f32 	[%rd29+-16], %f181;
	bra.uni 	$L__BB1_212;
$L__BB1_211:
	ld.local.f32 	%f182, [%rd28];
	add.f32 	%f183, %f182, 0f00000000;
	st.local.f32 	[%rd29+64], %f183;
$L__BB1_212:
	setp.eq.s32 	%p179, %r380, 1;
	@%p179 bra 	$L__BB1_215;
	setp.gt.s32 	%p180, %r380, %r1;
	@%p180 bra 	$L__BB1_216;
	ld.local.f32 	%f184, [%rd28+80];
	ld.local.f32 	%f185, [%rd28+72];
	ld.local.f32 	%f186, [%rd29+64];
	min.f32 	%f187, %f184, %f185;
	min.f32 	%f188, %f187, %f186;
	add.f32 	%f189, %f188, 0f00000000;
	st.local.f32 	[%rd29+-8], %f189;
	bra.uni 	$L__BB1_216;
$L__BB1_215:
	ld.local.f32 	%f190, [%rd28];
	add.f32 	%f191, %f190, 0f00000000;
	st.local.f32 	[%rd29+72], %f191;
$L__BB1_216:
	setp.ge.s32 	%p181, %r380, %r1;
	@%p181 bra 	$L__BB1_218;
	ld.local.f32 	%f192, [%rd28+88];
	ld.local.f32 	%f193, [%rd28+80];
	ld.local.f32 	%f194, [%rd29+72];
	min.f32 	%f195, %f192, %f193;
	min.f32 	%f196, %f195, %f194;
	add.f32 	%f197, %f196, 0f00000000;
	st.local.f32 	[%rd29], %f197;
$L__BB1_218:
	add.s32 	%r76, %r380, 1;
	setp.ge.s32 	%p182, %r76, %r1;
	@%p182 bra 	$L__BB1_220;
	ld.local.f32 	%f198, [%rd28+96];
	ld.local.f32 	%f199, [%rd28+88];
	ld.local.f32 	%f200, [%rd29+80];
	min.f32 	%f201, %f198, %f199;
	min.f32 	%f202, %f201, %f200;
	add.f32 	%f203, %f202, 0f00000000;
	st.local.f32 	[%rd29+8], %f203;
$L__BB1_220:
	add.s32 	%r209, %r380, 2;
	setp.ge.s32 	%p183, %r209, %r1;
	@%p183 bra 	$L__BB1_222;
	ld.local.f32 	%f204, [%rd28+104];
	ld.local.f32 	%f205, [%rd28+96];
	ld.local.f32 	%f206, [%rd29+88];
	min.f32 	%f207, %f204, %f205;
	min.f32 	%f208, %f207, %f206;
	add.f32 	%f209, %f208, 0f00000000;
	st.local.f32 	[%rd29+16], %f209;
$L__BB1_222:
	add.s32 	%r210, %r380, 3;
	setp.ge.s32 	%p184, %r210, %r1;
	@%p184 bra 	$L__BB1_224;
	ld.local.f32 	%f210, [%rd28+112];
	ld.local.f32 	%f211, [%rd28+104];
	ld.local.f32 	%f212, [%rd29+96];
	min.f32 	%f213, %f210, %f211;
	min.f32 	%f214, %f213, %f212;
	add.f32 	%f215, %f214, 0f00000000;
	st.local.f32 	[%rd29+24], %f215;
$L__BB1_224:
	add.s32 	%r211, %r380, 4;
	setp.ge.s32 	%p185, %r211, %r1;
	@%p185 bra 	$L__BB1_226;
	ld.local.f32 	%f216, [%rd28+120];
	ld.local.f32 	%f217, [%rd28+112];
	ld.local.f32 	%f218, [%rd29+104];
	min.f32 	%f219, %f216, %f217;
	min.f32 	%f220, %f219, %f218;
	add.f32 	%f221, %f220, 0f00000000;
	st.local.f32 	[%rd29+32], %f221;
$L__BB1_226:
	add.s32 	%r212, %r380, 5;
	setp.ge.s32 	%p186, %r212, %r1;
	@%p186 bra 	$L__BB1_228;
	ld.local.f32 	%f222, [%rd28+128];
	ld.local.f32 	%f223, [%rd28+120];
	ld.local.f32 	%f224, [%rd29+112];
	min.f32 	%f225, %f222, %f223;
	min.f32 	%f226, %f225, %f224;
	add.f32 	%f227, %f226, 0f00000000;
	st.local.f32 	[%rd29+40], %f227;
$L__BB1_228:
	add.s32 	%r213, %r380, 6;
	setp.ge.s32 	%p187, %r213, %r1;
	@%p187 bra 	$L__BB1_230;
	ld.local.f32 	%f228, [%rd28+136];
	ld.local.f32 	%f229, [%rd28+128];
	ld.local.f32 	%f230, [%rd29+120];
	min.f32 	%f231, %f228, %f229;
	min.f32 	%f232, %f231, %f230;
	add.f32 	%f233, %f232, 0f00000000;
	st.local.f32 	[%rd29+48], %f233;
$L__BB1_230:
	add.s32 	%r214, %r380, 7;
	setp.ge.s32 	%p188, %r214, %r1;
	@%p188 bra 	$L__BB1_232;
	ld.local.f32 	%f234, [%rd28+144];
	ld.local.f32 	%f235, [%rd28+136];
	ld.local.f32 	%f236, [%rd29+128];
	min.f32 	%f237, %f234, %f235;
	min.f32 	%f238, %f237, %f236;
	add.f32 	%f239, %f238, 0f00000000;
	st.local.f32 	[%rd29+56], %f239;
$L__BB1_232:
	add.s32 	%r215, %r380, 8;
	setp.ge.s32 	%p189, %r215, %r1;
	@%p189 bra 	$L__BB1_234;
	ld.local.f32 	%f240, [%rd28+152];
	ld.local.f32 	%f241, [%rd28+144];
	ld.local.f32 	%f242, [%rd29+136];
	min.f32 	%f243, %f240, %f241;
	min.f32 	%f244, %f243, %f242;
	add.f32 	%f245, %f244, 0f00000000;
	st.local.f32 	[%rd29+64], %f245;
$L__BB1_234:
	add.s32 	%r216, %r380, 9;
	setp.ge.s32 	%p190, %r216, %r1;
	@%p190 bra 	$L__BB1_236;
	ld.local.f32 	%f246, [%rd28+160];
	ld.local.f32 	%f247, [%rd28+152];
	ld.local.f32 	%f248, [%rd29+144];
	min.f32 	%f249, %f246, %f247;
	min.f32 	%f250, %f249, %f248;
	add.f32 	%f251, %f250, 0f00000000;
	st.local.f32 	[%rd29+72], %f251;
$L__BB1_236:
	add.s32 	%r217, %r380, 10;
	setp.ge.s32 	%p191, %r217, %r1;
	@%p191 bra 	$L__BB1_238;
	ld.local.f32 	%f252, [%rd28+168];
	ld.local.f32 	%f253, [%rd28+160];
	ld.local.f32 	%f254, [%rd29+152];
	min.f32 	%f255, %f252, %f253;
	min.f32 	%f256, %f255, %f254;
	add.f32 	%f257, %f256, 0f00000000;
	st.local.f32 	[%rd29+80], %f257;
$L__BB1_238:
	not.b32 	%r218, %r379;
	and.b32  	%r379, %r218, 1;
	not.b32 	%r219, %r381;
	and.b32  	%r381, %r219, 1;
	setp.ne.s32 	%p192, %r76, %r1;
	mov.u32 	%r380, %r76;
	@%p192 bra 	$L__BB1_81;
$L__BB1_239:
	cvt.u64.u32 	%rd86, %r381;
$L__BB1_240:
	ld.param.u64 	%rd83, [_Z8dtw_kernPfS_S_mm_param_2];
	cvta.to.global.u64 	%rd80, %rd83;
	shl.b64 	%rd81, %rd86, 2;
	add.s64 	%rd82, %rd3, %rd81;
	ld.local.f32 	%f299, [%rd82+160];
	st.global.f32 	[%rd80], %f299;
	ret;

}
	// .globl	_Z5add_0PfS_S_m
.visible .entry _Z5add_0PfS_S_m(
	.param .u64 .ptr .align 1 _Z5add_0PfS_S_m_param_0,
	.param .u64 .ptr .align 1 _Z5add_0PfS_S_m_param_1,
	.param .u64 .ptr .align 1 _Z5add_0PfS_S_m_param_2,
	.param .u64 _Z5add_0PfS_S_m_param_3
)
{
	.reg .pred 	%p<2>;
	.reg .b32 	%r<2>;
	.reg .b32 	%f<4>;
	.reg .b64 	%rd<13>;

	ld.param.u64 	%rd2, [_Z5add_0PfS_S_m_param_0];
	ld.param.u64 	%rd3, [_Z5add_0PfS_S_m_param_1];
	ld.param.u64 	%rd4, [_Z5add_0PfS_S_m_param_2];
	ld.param.u64 	%rd5, [_Z5add_0PfS_S_m_param_3];
	mov.u32 	%r1, %ctaid.x;
	cvt.u64.u32 	%rd1, %r1;
	setp.le.u64 	%p1, %rd5, %rd1;
	@%p1 bra 	$L__BB2_2;
	cvta.to.global.u64 	%rd6, %rd2;
	cvta.to.global.u64 	%rd7, %rd3;
	cvta.to.global.u64 	%rd8, %rd4;
	shl.b64 	%rd9, %rd1, 2;
	add.s64 	%rd10, %rd6, %rd9;
	ld.global.f32 	%f1, [%rd10];
	add.s64 	%rd11, %rd7, %rd9;
	ld.global.f32 	%f2, [%rd11];
	add.f32 	%f3, %f1, %f2;
	add.s64 	%rd12, %rd8, %rd9;
	st.global.f32 	[%rd12], %f3;
$L__BB2_2:
	ret;

}
	// .globl	_Z5add_1PfS_S_m
.visible .entry _Z5add_1PfS_S_m(
	.param .u64 .ptr .align 1 _Z5add_1PfS_S_m_param_0,
	.param .u64 .ptr .align 1 _Z5add_1PfS_S_m_param_1,
	.param .u64 .ptr .align 1 _Z5add_1PfS_S_m_param_2,
	.param .u64 _Z5add_1PfS_S_m_param_3
)
{
	.reg .pred 	%p<2>;
	.reg .b32 	%r<2>;
	.reg .b32 	%f<4>;
	.reg .b64 	%rd<13>;

	ld.param.u64 	%rd2, [_Z5add_1PfS_S_m_param_0];
	ld.param.u64 	%rd3, [_Z5add_1PfS_S_m_param_1];
	ld.param.u64 	%rd4, [_Z5add_1PfS_S_m_param_2];
	ld.param.u64 	%rd5, [_Z5add_1PfS_S_m_param_3];
	mov.u32 	%r1, %tid.x;
	cvt.u64.u32 	%rd1, %r1;
	setp.le.u64 	%p1, %rd5, %rd1;
	@%p1 bra 	$L__BB3_2;
	cvta.to.global.u64 	%rd6, %rd2;
	cvta.to.global.u64 	%rd7, %rd3;
	cvta.to.global.u64 	%rd8, %rd4;
	shl.b64 	%rd9, %rd1, 2;
	add.s64 	%rd10, %rd6, %rd9;
	ld.global.f32 	%f1, [%rd10];
	add.s64 	%rd11, %rd7, %rd9;
	ld.global.f32 	%f2, [%rd11];
	add.f32 	%f3, %f1, %f2;
	add.s64 	%rd12, %rd8, %rd9;
	st.global.f32 	[%rd12], %f3;
$L__BB3_2:
	ret;

}
	// .globl	_Z5add_2PfS_S_m
.visible .entry _Z5add_2PfS_S_m(
	.param .u64 .ptr .align 1 _Z5add_2PfS_S_m_param_0,
	.param .u64 .ptr .align 1 _Z5add_2PfS_S_m_param_1,
	.param .u64 .ptr .align 1 _Z5add_2PfS_S_m_param_2,
	.param .u64 _Z5add_2PfS_S_m_param_3
)
{
	.reg .pred 	%p<2>;
	.reg .b32 	%r<5>;
	.reg .b32 	%f<4>;
	.reg .b64 	%rd<13>;

	ld.param.u64 	%rd2, [_Z5add_2PfS_S_m_param_0];
	ld.param.u64 	%rd3, [_Z5add_2PfS_S_m_param_1];
	ld.param.u64 	%rd4, [_Z5add_2PfS_S_m_param_2];
	ld.param.u64 	%rd5, [_Z5add_2PfS_S_m_param_3];
	mov.u32 	%r1, %tid.x;
	mov.u32 	%r2, %ctaid.x;
	mov.u32 	%r3, %ntid.x;
	mad.lo.s32 	%r4, %r2, %r3, %r1;
	cvt.s64.s32 	%rd1, %r4;
	setp.le.u64 	%p1, %rd5, %rd1;
	@%p1 bra 	$L__BB4_2;
	cvta.to.global.u64 	%rd6, %rd2;
	cvta.to.global.u64 	%rd7, %rd3;
	cvta.to.global.u64 	%rd8, %rd4;
	shl.b64 	%rd9, %rd1, 2;
	add.s64 	%rd10, %rd6, %rd9;
	ld.global.f32 	%f1, [%rd10];
	add.s64 	%rd11, %rd7, %rd9;
	ld.global.f32 	%f2, [%rd11];
	add.f32 	%f3, %f1, %f2;
	add.s64 	%rd12, %rd8, %rd9;
	st.global.f32 	[%rd12], %f3;
$L__BB4_2:
	ret;

}
	// .globl	_Z10multiply_0PfS_S_m
.visible .entry _Z10multiply_0PfS_S_m(
	.param .u64 .ptr .align 1 _Z10multiply_0PfS_S_m_param_0,
	.param .u64 .ptr .align 1 _Z10multiply_0PfS_S_m_param_1,
	.param .u64 .ptr .align 1 _Z10multiply_0PfS_S_m_param_2,
	.param .u64 _Z10multiply_0PfS_S_m_param_3
)
{
	.reg .pred 	%p<8>;
	.reg .b32 	%r<24>;
	.reg .b32 	%f<28>;
	.reg .b64 	%rd<20>;

	ld.param.u64 	%rd8, [_Z10multiply_0PfS_S_m_param_0];
	ld.param.u64 	%rd9, [_Z10multiply_0PfS_S_m_param_1];
	ld.param.u64 	%rd10, [_Z10multiply_0PfS_S_m_param_2];
	ld.param.u64 	%rd11, [_Z10multiply_0PfS_S_m_param_3];
	mov.u32 	%r9, %tid.x;
	cvt.u64.u32 	%rd1, %r9;
	setp.le.u64 	%p1, %rd11, %rd1;
	@%p1 bra 	$L__BB5_2;
	cvt.u32.u64 	%r10, %rd1;
	cvta.to.global.u64 	%rd12, %rd8;
	cvta.to.global.u64 	%rd13, %rd9;
	shl.b64 	%rd14, %rd1, 2;
	add.s64 	%rd15, %rd12, %rd14;
	ld.global.f32 	%f8, [%rd15];
	add.s64 	%rd16, %rd13, %rd14;
	ld.global.f32 	%f9, [%rd16];
	mul.f32 	%f10, %f8, %f9;
	shl.b32 	%r11, %r10, 2;
	mov.u32 	%r12, temp;
	add.s32 	%r13, %r12, %r11;
	st.shared.f32 	[%r13], %f10;
$L__BB5_2:
	cvt.u32.u64 	%r14, %rd1;
	bar.sync 	0;
	setp.ne.s32 	%p2, %r14, 0;
	@%p2 bra 	$L__BB5_11;
	setp.eq.s64 	%p3, %rd11, 0;
	mov.f32 	%f27, 0f00000000;
	@%p3 bra 	$L__BB5_10;
	and.b64  	%rd19, %rd11, 3;
	setp.lt.u64 	%p4, %rd11, 4;
	mov.f32 	%f27, 0f00000000;
	mov.b32 	%r22, 0;
	@%p4 bra 	$L__BB5_7;
	and.b64  	%rd18, %rd11, -4;
	mov.f32 	%f27, 0f00000000;
	mov.b32 	%r22, 0;
	mov.u32 	%r20, temp;
$L__BB5_6:
	ld.shared.v4.f32 	{%f15, %f16, %f17, %f18}, [%r20];
	add.f32 	%f19, %f27, %f15;
	add.f32 	%f20, %f19, %f16;
	add.f32 	%f21, %f20, %f17;
	add.f32 	%f27, %f21, %f18;
	add.s32 	%r22, %r22, 4;
	add.s32 	%r20, %r20, 16;
	add.s64 	%rd18, %rd18, -4;
	setp.ne.s64 	%p5, %rd18, 0;
	@%p5 bra 	$L__BB5_6;
$L__BB5_7:
	setp.eq.s64 	%p6, %rd19, 0;
	@%p6 bra 	$L__BB5_10;
	shl.b32 	%r18, %r22, 2;
	mov.u32 	%r19, temp;
	add.s32 	%r23, %r19, %r18;
$L__BB5_9:
	.pragma "nounroll";
	ld.shared.f32 	%f22, [%r23];
	add.f32 	%f27, %f27, %f22;
	add.s32 	%r23, %r23, 4;
	add.s64 	%rd19, %rd19, -1;
	setp.ne.s64 	%p7, %rd19, 0;
	@%p7 bra 	$L__BB5_9;
$L__BB5_10:
	cvta.to.global.u64 	%rd17, %rd10;
	st.global.f32 	[%rd17], %f27;
$L__BB5_11:
	ret;

}
	// .globl	_Z10multiply_1PfS_S_mm
.visible .entry _Z10multiply_1PfS_S_mm(
	.param .u64 .ptr .align 1 _Z10multiply_1PfS_S_mm_param_0,
	.param .u64 .ptr .align 1 _Z10multiply_1PfS_S_mm_param_1,
	.param .u64 .ptr .align 1 _Z10multiply_1PfS_S_mm_param_2,
	.param .u64 _Z10multiply_1PfS_S_mm_param_3,
	.param .u64 _Z10multiply_1PfS_S_mm_param_4
)
{
	.reg .pred 	%p<8>;
	.reg .b32 	%r<26>;
	.reg .b32 	%f<29>;
	.reg .b64 	%rd<21>;

	ld.param.u64 	%rd9, [_Z10multiply_1PfS_S_mm_param_0];
	ld.param.u64 	%rd10, [_Z10multiply_1PfS_S_mm_param_1];
	ld.param.u64 	%rd12, [_Z10multiply_1PfS_S_mm_param_2];
	ld.param.u64 	%rd13, [_Z10multiply_1PfS_S_mm_param_3];
	ld.param.u64 	%rd11, [_Z10multiply_1PfS_S_mm_param_4];
	cvta.to.global.u64 	%rd1, %rd12;
	mov.b32 	%r10, 0;
	st.global.u32 	[%rd1], %r10;
	mov.u32 	%r1, %tid.x;
	mov.u32 	%r11, %ctaid.x;
	mov.u32 	%r12, %ntid.x;
	mad.lo.s32 	%r13, %r11, %r12, %r1;
	cvt.s64.s32 	%rd2, %r13;
	setp.le.u64 	%p1, %rd13, %rd2;
	@%p1 bra 	$L__BB6_2;
	cvta.to.global.u64 	%rd14, %rd9;
	cvta.to.global.u64 	%rd15, %rd10;
	shl.b64 	%rd16, %rd2, 2;
	add.s64 	%rd17, %rd14, %rd16;
	ld.global.f32 	%f8, [%rd17];
	add.s64 	%rd18, %rd15, %rd16;
	ld.global.f32 	%f9, [%rd18];
	mul.f32 	%f10, %f8, %f9;
	shl.b32 	%r14, %r1, 2;
	mov.u32 	%r15, temp;
	add.s32 	%r16, %r15, %r14;
	st.shared.f32 	[%r16], %f10;
$L__BB6_2:
	bar.sync 	0;
	setp.ne.s32 	%p2, %r1, 0;
	@%p2 bra 	$L__BB6_11;
	setp.eq.s64 	%p3, %rd11, 0;
	mov.f32 	%f28, 0f00000000;
	@%p3 bra 	$L__BB6_10;
	and.b64  	%rd20, %rd11, 3;
	setp.lt.u64 	%p4, %rd11, 4;
	mov.f32 	%f28, 0f00000000;
	mov.b32 	%r24, 0;
	@%p4 bra 	$L__BB6_7;
	and.b64  	%rd19, %rd11, -4;
	mov.f32 	%f28, 0f00000000;
	mov.b32 	%r24, 0;
	mov.u32 	%r22, temp;
$L__BB6_6:
	ld.shared.v4.f32 	{%f15, %f16, %f17, %f18}, [%r22];
	add.f32 	%f19, %f28, %f15;
	add.f32 	%f20, %f19, %f16;
	add.f32 	%f21, %f20, %f17;
	add.f32 	%f28, %f21, %f18;
	add.s32 	%r24, %r24, 4;
	add.s32 	%r22, %r22, 16;
	add.s64 	%rd19, %rd19, -4;
	setp.ne.s64 	%p5, %rd19, 0;
	@%p5 bra 	$L__BB6_6;
$L__BB6_7:
	setp.eq.s64 	%p6, %rd20, 0;
	@%p6 bra 	$L__BB6_10;
	shl.b32 	%r20, %r24, 2;
	mov.u32 	%r21, temp;
	add.s32 	%r25, %r21, %r20;
$L__BB6_9:
	.pragma "nounroll";
	ld.shared.f32 	%f22, [%r25];
	add.f32 	%f28, %f28, %f22;
	add.s32 	%r25, %r25, 4;
	add.s64 	%rd20, %rd20, -1;
	setp.ne.s64 	%p7, %rd20, 0;
	@%p7 bra 	$L__BB6_9;
$L__BB6_10:
	atom.global.add.f32 	%f23, [%rd1], %f28;
$L__BB6_11:
	ret;

}
	// .globl	_Z9matmult_0PfS_S_mmm
.visible .entry _Z9matmult_0PfS_S_mmm(
	.param .u64 .ptr .align 1 _Z9matmult_0PfS_S_mmm_param_0,
	.param .u64 .ptr .align 1 _Z9matmult_0PfS_S_mmm_param_1,
	.param .u64 .ptr .align 1 _Z9matmult_0PfS_S_mmm_param_2,
	.param .u64 _Z9matmult_0PfS_S_mmm_param_3,
	.param .u64 _Z9matmult_0PfS_S_mmm_param_4,
	.param .u64 _Z9matmult_0PfS_S_mmm_param_5
)
{
	.reg .pred 	%p<13>;
	.reg .b32 	%r<9>;
	.reg .b32 	%f<68>;
	.reg .b64 	%rd<105>;

	ld.param.u64 	%rd26, [_Z9matmult_0PfS_S_mmm_param_0];
	ld.param.u64 	%rd27, [_Z9matmult_0PfS_S_mmm_param_1];
	ld.param.u64 	%rd28, [_Z9matmult_0PfS_S_mmm_param_3];
	ld.param.u64 	%rd24, [_Z9matmult_0PfS_S_mmm_param_4];
	ld.param.u64 	%rd25, [_Z9matmult_0PfS_S_mmm_param_5];
	cvta.to.global.u64 	%rd1, %rd27;
	cvta.to.global.u64 	%rd2, %rd26;
	mov.u32 	%r1, %tid.x;
	mov.u32 	%r2, %ctaid.x;
	mov.u32 	%r3, %ntid.x;
	mad.lo.s32 	%r4, %r2, %r3, %r1;
	mov.u32 	%r5, %tid.y;
	mov.u32 	%r6, %ctaid.y;
	mov.u32 	%r7, %ntid.y;
	mad.lo.s32 	%r8, %r6, %r7, %r5;
	cvt.u64.u32 	%rd3, %r8;
	setp.le.u64 	%p1, %rd28, %rd3;
	cvt.s64.s32 	%rd4, %r4;
	setp.le.u64 	%p2, %rd25, %rd4;
	or.pred  	%p3, %p1, %p2;
	@%p3 bra 	$L__BB7_14;
	setp.eq.s64 	%p4, %rd24, 0;
	mov.f32 	%f67, 0f00000000;
	@%p4 bra 	$L__BB7_13;
	mul.lo.s64 	%rd5, %rd24, %rd3;
	and.b64  	%rd6, %rd24, 7;
	setp.lt.u64 	%p5, %rd24, 8;
	mov.f32 	%f67, 0f00000000;
	mov.b64 	%rd103, 0;
	@%p5 bra 	$L__BB7_5;
	and.b64  	%rd103, %rd24, -8;
	shl.b64 	%rd30, %rd4, 2;
	add.s64 	%rd100, %rd1, %rd30;
	shl.b64 	%rd9, %rd25, 5;
	shl.b64 	%rd31, %rd5, 2;
	add.s64 	%rd32, %rd31, %rd2;
	add.s64 	%rd99, %rd32, 16;
	mov.f32 	%f67, 0f00000000;
	mov.u64 	%rd101, %rd103;
$L__BB7_4:
	.pragma "nounroll";
	ld.global.f32 	%f17, [%rd99+-16];
	ld.global.f32 	%f18, [%rd100];
	fma.rn.f32 	%f19, %f17, %f18, %f67;
	ld.global.f32 	%f20, [%rd99+-12];
	shl.b64 	%rd33, %rd25, 2;
	add.s64 	%rd34, %rd100, %rd33;
	ld.global.f32 	%f21, [%rd34];
	fma.rn.f32 	%f22, %f20, %f21, %f19;
	ld.global.f32 	%f23, [%rd99+-8];
	add.s64 	%rd35, %rd34, %rd33;
	ld.global.f32 	%f24, [%rd35];
	fma.rn.f32 	%f25, %f23, %f24, %f22;
	ld.global.f32 	%f26, [%rd99+-4];
	add.s64 	%rd36, %rd35, %rd33;
	ld.global.f32 	%f27, [%rd36];
	fma.rn.f32 	%f28, %f26, %f27, %f25;
	ld.global.f32 	%f29, [%rd99];
	add.s64 	%rd37, %rd36, %rd33;
	ld.global.f32 	%f30, [%rd37];
	fma.rn.f32 	%f31, %f29, %f30, %f28;
	ld.global.f32 	%f32, [%rd99+4];
	add.s64 	%rd38, %rd37, %rd33;
	ld.global.f32 	%f33, [%rd38];
	fma.rn.f32 	%f34, %f32, %f33, %f31;
	ld.global.f32 	%f35, [%rd99+8];
	add.s64 	%rd39, %rd38, %rd33;
	ld.global.f32 	%f36, [%rd39];
	fma.rn.f32 	%f37, %f35, %f36, %f34;
	ld.global.f32 	%f38, [%rd99+12];
	add.s64 	%rd40, %rd39, %rd33;
	ld.global.f32 	%f39, [%rd40];
	fma.rn.f32 	%f67, %f38, %f39, %f37;
	add.s64 	%rd101, %rd101, -8;
	add.s64 	%rd100, %rd100, %rd9;
	add.s64 	%rd99, %rd99, 32;
	setp.ne.s64 	%p6, %rd101, 0;
	@%p6 bra 	$L__BB7_4;
$L__BB7_5:
	setp.eq.s64 	%p7, %rd6, 0;
	@%p7 bra 	$L__BB7_13;
	and.b64  	%rd18, %rd24, 3;
	setp.lt.u64 	%p8, %rd6, 4;
	@%p8 bra 	$L__BB7_8;
	add.s64 	%rd41, %rd103, %rd5;
	shl.b64 	%rd42, %rd41, 2;
	add.s64 	%rd43, %rd2, %rd42;
	ld.global.f32 	%f41, [%rd43];
	mad.lo.s64 	%rd44, %rd103, %rd25, %rd4;
	shl.b64 	%rd45, %rd44, 2;
	add.s64 	%rd46, %rd1, %rd45;
	ld.global.f32 	%f42, [%rd46];
	fma.rn.f32 	%f43, %f41, %f42, %f67;
	add.s64 	%rd47, %rd103, 1;
	and.b64  	%rd48, %rd47, 4294967295;
	add.s64 	%rd49, %rd48, %rd5;
	shl.b64 	%rd50, %rd49, 2;
	add.s64 	%rd51, %rd2, %rd50;
	ld.global.f32 	%f44, [%rd51];
	mad.lo.s64 	%rd52, %rd48, %rd25, %rd4;
	shl.b64 	%rd53, %rd52, 2;
	add.s64 	%rd54, %rd1, %rd53;
	ld.global.f32 	%f45, [%rd54];
	fma.rn.f32 	%f46, %f44, %f45, %f43;
	add.s64 	%rd55, %rd103, 2;
	and.b64  	%rd56, %rd55, 4294967295;
	add.s64 	%rd57, %rd56, %rd5;
	shl.b64 	%rd58, %rd57, 2;
	add.s64 	%rd59, %rd2, %rd58;
	ld.global.f32 	%f47, [%rd59];
	mad.lo.s64 	%rd60, %rd56, %rd25, %rd4;
	shl.b64 	%rd61, %rd60, 2;
	add.s64 	%rd62, %rd1, %rd61;
	ld.global.f32 	%f48, [%rd62];
	fma.rn.f32 	%f49, %f47, %f48, %f46;
	add.s64 	%rd63, %rd103, 3;
	and.b64  	%rd64, %rd63, 4294967295;
	add.s64 	%rd65, %rd64, %rd5;
	shl.b64 	%rd66, %rd65, 2;
	add.s64 	%rd67, %rd2, %rd66;
	ld.global.f32 	%f50, [%rd67];
	mad.lo.s64 	%rd68, %rd64, %rd25, %rd4;
	shl.b64 	%rd69, %rd68, 2;
	add.s64 	%rd70, %rd1, %rd69;
	ld.global.f32 	%f51, [%rd70];
	fma.rn.f32 	%f67, %f50, %f51, %f49;
	add.s64 	%rd71, %rd103, 4;
	and.b64  	%rd103, %rd71, 4294967295;
$L__BB7_8:
	setp.eq.s64 	%p9, %rd18, 0;
	@%p9 bra 	$L__BB7_13;
	setp.eq.s64 	%p10, %rd18, 1;
	@%p10 bra 	$L__BB7_11;
	add.s64 	%rd72, %rd103, %rd5;
	shl.b64 	%rd73, %rd72, 2;
	add.s64 	%rd74, %rd2, %rd73;
	ld.global.f32 	%f53, [%rd74];
	mad.lo.s64 	%rd75, %rd103, %rd25, %rd4;
	shl.b64 	%rd76, %rd75, 2;
	add.s64 	%rd77, %rd1, %rd76;
	ld.global.f32 	%f54, [%rd77];
	fma.rn.f32 	%f55, %f53, %f54, %f67;
	add.s64 	%rd78, %rd103, 1;
	and.b64  	%rd79, %rd78, 4294967295;
	add.s64 	%rd80, %rd79, %rd5;
	shl.b64 	%rd81, %rd80, 2;
	add.s64 	%rd82, %rd2, %rd81;
	ld.global.f32 	%f56, [%rd82];
	mad.lo.s64 	%rd83, %rd79, %rd25, %rd4;
	shl.b64 	%rd84, %rd83, 2;
	add.s64 	%rd85, %rd1, %rd84;
	ld.global.f32 	%f57, [%rd85];
	fma.rn.f32 	%f67, %f56, %f57, %f55;
	add.s64 	%rd86, %rd103, 2;
	and.b64  	%rd103, %rd86, 4294967295;
$L__BB7_11:
	and.b64  	%rd87, %rd24, 1;
	setp.eq.b64 	%p11, %rd87, 1;
	not.pred 	%p12, %p11;
	@%p12 bra 	$L__BB7_13;
	add.s64 	%rd88, %rd103, %rd5;
	shl.b64 	%rd89, %rd88, 2;
	add.s64 	%rd90, %rd2, %rd89;
	ld.global.f32 	%f58, [%rd90];
	mad.lo.s64 	%rd91, %rd103, %rd25, %rd4;
	shl.b64 	%rd92, %rd91, 2;
	add.s64 	%rd93, %rd1, %rd92;
	ld.global.f32 	%f59, [%rd93];
	fma.rn.f32 	%f67, %f58, %f59, %f67;
$L__BB7_13:
	ld.param.u64 	%rd98, [_Z9matmult_0PfS_S_mmm_param_2];
	mad.lo.s64 	%rd94, %rd25, %rd3, %rd4;
	cvta.to.global.u64 	%rd95, %rd98;
	shl.b64 	%rd96, %rd94, 2;
	add.s64 	%rd97, %rd95, %rd96;
	st.global.f32 	[%rd97], %f67;
$L__BB7_14:
	ret;

}
	// .globl	_Z9matmult_1PfS_S_mmm
.visible .entry _Z9matmult_1PfS_S_mmm(
	.param .u64 .ptr .align 1 _Z9matmult_1PfS_S_mmm_param_0,
	.param .u64 .ptr .align 1 _Z9matmult_1PfS_S_mmm_param_1,
	.param .u64 .ptr .align 1 _Z9matmult_1PfS_S_mmm_param_2,
	.param .u64 _Z9matmult_1PfS_S_mmm_param_3,
	.param .u64 _Z9matmult_1PfS_S_mmm_param_4,
	.param .u64 _Z9matmult_1PfS_S_mmm_param_5
)
{
	.reg .pred 	%p<11>;
	.reg .b32 	%r<27>;
	.reg .b32 	%f<108>;
	.reg .b64 	%rd<34>;
	// demoted variable
	.shared .align 4 .b8 _ZZ9matmult_1PfS_S_mmmE2as[4096];
	// demoted variable
	.shared .align 4 .b8 _ZZ9matmult_1PfS_S_mmmE2bs[4096];
	ld.param.u64 	%rd15, [_Z9matmult_1PfS_S_mmm_param_0];
	ld.param.u64 	%rd16, [_Z9matmult_1PfS_S_mmm_param_1];
	ld.param.u64 	%rd11, [_Z9matmult_1PfS_S_mmm_param_3];
	ld.param.u64 	%rd12, [_Z9matmult_1PfS_S_mmm_param_4];
	ld.param.u64 	%rd13, [_Z9matmult_1PfS_S_mmm_param_5];
	cvta.to.global.u64 	%rd1, %rd16;
	cvta.to.global.u64 	%rd2, %rd15;
	mov.u32 	%r14, %ctaid.x;
	mov.u32 	%r15, %ctaid.y;
	mov.u32 	%r24, %tid.x;
	mov.u32 	%r26, %tid.y;
	shl.b32 	%r16, %r15, 5;
	add.s32 	%r17, %r16, %r26;
	shl.b32 	%r18, %r14, 5;
	add.s32 	%r19, %r18, %r24;
	add.s64 	%rd17, %rd12, -1;
	shr.u64 	%rd3, %rd17, 5;
	cvt.u64.u32 	%rd4, %r17;
	shl.b32 	%r20, %r26, 7;
	mov.u32 	%r21, _ZZ9matmult_1PfS_S_mmmE2as;
	add.s32 	%r3, %r21, %r20;
	shl.b32 	%r22, %r24, 2;
	add.s32 	%r4, %r3, %r22;
	cvt.u64.u32 	%rd18, %r24;
	mad.lo.s64 	%rd5, %rd12, %rd4, %rd18;
	cvt.u64.u32 	%rd6, %r19;
	mov.u32 	%r23, _ZZ9matmult_1PfS_S_mmmE2bs;
	add.s32 	%r6, %r23, %r22;
	add.s32 	%r5, %r6, %r20;
	mov.f32 	%f105, 0f00000000;
	mov.b64 	%rd33, 0;
	mov.b32 	%r25, 0;
$L__BB8_1:
	setp.le.u64 	%p1, %rd11, %rd4;
	cvt.u64.u32 	%rd19, %r24;
	setp.le.u64 	%p2, %rd12, %rd19;
	mov.f32 	%f106, 0f00000000;
	or.pred  	%p3, %p1, %p2;
	@%p3 bra 	$L__BB8_3;
	cvt.u64.u32 	%rd20, %r25;
	add.s64 	%rd21, %rd5, %rd20;
	shl.b64 	%rd22, %rd21, 2;
	add.s64 	%rd23, %rd2, %rd22;
	ld.global.f32 	%f106, [%rd23];
$L__BB8_3:
	setp.le.u64 	%p4, %rd13, %rd6;
	st.shared.f32 	[%r4], %f106;
	cvt.u64.u32 	%rd8, %r26;
	setp.le.u64 	%p5, %rd12, %rd8;
	mov.f32 	%f107, 0f00000000;
	or.pred  	%p6, %p4, %p5;
	@%p6 bra 	$L__BB8_5;
	mad.lo.s64 	%rd24, %rd13, %rd8, %rd6;
	shl.b64 	%rd25, %rd24, 2;
	add.s64 	%rd26, %rd1, %rd25;
	ld.global.f32 	%f107, [%rd26];
$L__BB8_5:
	st.shared.f32 	[%r5], %f107;
	bar.sync 	0;
	ld.shared.f32 	%f10, [%r3];
	ld.shared.f32 	%f11, [%r6];
	fma.rn.f32 	%f12, %f10, %f11, %f105;
	ld.shared.f32 	%f13, [%r3+4];
	ld.shared.f32 	%f14, [%r6+128];
	fma.rn.f32 	%f15, %f13, %f14, %f12;
	ld.shared.f32 	%f16, [%r3+8];
	ld.shared.f32 	%f17, [%r6+256];
	fma.rn.f32 	%f18, %f16, %f17, %f15;
	ld.shared.f32 	%f19, [%r3+12];
	ld.shared.f32 	%f20, [%r6+384];
	fma.rn.f32 	%f21, %f19, %f20, %f18;
	ld.shared.f32 	%f22, [%r3+16];
	ld.shared.f32 	%f23, [%r6+512];
	fma.rn.f32 	%f24, %f22, %f23, %f21;
	ld.shared.f32 	%f25, [%r3+20];
	ld.shared.f32 	%f26, [%r6+640];
	fma.rn.f32 	%f27, %f25, %f26, %f24;
	ld.shared.f32 	%f28, [%r3+24];
	ld.shared.f32 	%f29, [%r6+768];
	fma.rn.f32 	%f30, %f28, %f29, %f27;
	ld.shared.f32 	%f31, [%r3+28];
	ld.shared.f32 	%f32, [%r6+896];
	fma.rn.f32 	%f33, %f31, %f32, %f30;
	ld.shared.f32 	%f34, [%r3+32];
	ld.shared.f32 	%f35, [%r6+1024];
	fma.rn.f32 	%f36, %f34, %f35, %f33;
	ld.shared.f32 	%f37, [%r3+36];
	ld.shared.f32 	%f38, [%r6+1152];
	fma.rn.f32 	%f39, %f37, %f38, %f36;
	ld.shared.f32 	%f40, [%r3+40];
	ld.shared.f32 	%f41, [%r6+1280];
	fma.rn.f32 	%f42, %f40, %f41, %f39;
	ld.shared.f32 	%f43, [%r3+44];
	ld.shared.f32 	%f44, [%r6+1408];
	fma.rn.f32 	%f45, %f43, %f44, %f42;
	ld.shared.f32 	%f46, [%r3+48];
	ld.shared.f32 	%f47, [%r6+1536];
	fma.rn.f32 	%f48, %f46, %f47, %f45;
	ld.shared.f32 	%f49, [%r3+52];
	ld.shared.f32 	%f50, [%r6+1664];
	fma.rn.f32 	%f51, %f49, %f50, %f48;
	ld.shared.f32 	%f52, [%r3+56];
	ld.shared.f32 	%f53, [%r6+1792];
	fma.rn.f32 	%f54, %f52, %f53, %f51;
	ld.shared.f32 	%f55, [%r3+60];
	ld.shared.f32 	%f56, [%r6+1920];
	fma.rn.f32 	%f57, %f55, %f56, %f54;
	ld.shared.f32 	%f58, [%r3+64];
	ld.shared.f32 	%f59, [%r6+2048];
	fma.rn.f32 	%f60, %f58, %f59, %f57;
	ld.shared.f32 	%f61, [%r3+68];
	ld.shared.f32 	%f62, [%r6+2176];
	fma.rn.f32 	%f63, %f61, %f62, %f60;
	ld.shared.f32 	%f64, [%r3+72];
	ld.shared.f32 	%f65, [%r6+2304];
	fma.rn.f32 	%f66, %f64, %f65, %f63;
	ld.shared.f32 	%f67, [%r3+76];
	ld.shared.f32 	%f68, [%r6+2432];
	fma.rn.f32 	%f69, %f67, %f68, %f66;
	ld.shared.f32 	%f70, [%r3+80];
	ld.shared.f32 	%f71, [%r6+2560];
	fma.rn.f32 	%f72, %f70, %f71, %f69;
	ld.shared.f32 	%f73, [%r3+84];
	ld.shared.f32 	%f74, [%r6+2688];
	fma.rn.f32 	%f75, %f73, %f74, %f72;
	ld.shared.f32 	%f76, [%r3+88];
	ld.shared.f32 	%f77, [%r6+2816];
	fma.rn.f32 	%f78, %f76, %f77, %f75;
	ld.shared.f32 	%f79, [%r3+92];
	ld.shared.f32 	%f80, [%r6+2944];
	fma.rn.f32 	%f81, %f79, %f80, %f78;
	ld.shared.f32 	%f82, [%r3+96];
	ld.shared.f32 	%f83, [%r6+3072];
	fma.rn.f32 	%f84, %f82, %f83, %f81;
	ld.shared.f32 	%f85, [%r3+100];
	ld.shared.f32 	%f86, [%r6+3200];
	fma.rn.f32 	%f87, %f85, %f86, %f84;
	ld.shared.f32 	%f88, [%r3+104];
	ld.shared.f32 	%f89, [%r6+3328];
	fma.rn.f32 	%f90, %f88, %f89, %f87;
	ld.shared.f32 	%f91, [%r3+108];
	ld.shared.f32 	%f92, [%r6+3456];
	fma.rn.f32 	%f93, %f91, %f92, %f90;
	ld.shared.f32 	%f94, [%r3+112];
	ld.shared.f32 	%f95, [%r6+3584];
	fma.rn.f32 	%f96, %f94, %f95, %f93;
	ld.shared.f32 	%f97, [%r3+116];
	ld.shared.f32 	%f98, [%r6+3712];
	fma.rn.f32 	%f99, %f97, %f98, %f96;
	ld.shared.f32 	%f100, [%r3+120];
	ld.shared.f32 	%f101, [%r6+3840];
	fma.rn.f32 	%f102, %f100, %f101, %f99;
	ld.shared.f32 	%f103, [%r3+124];
	ld.shared.f32 	%f104, [%r6+3968];
	fma.rn.f32 	%f105, %f103, %f104, %f102;
	bar.sync 	0;
	add.s64 	%rd33, %rd33, 1;
	add.s32 	%r26, %r26, 32;
	add.s32 	%r25, %r25, 32;
	add.s32 	%r24, %r24, 32;
	setp.ge.u64 	%p7, %rd3, %rd33;
	@%p7 bra 	$L__BB8_1;
	setp.le.u64 	%p8, %rd13, %rd6;
	setp.le.u64 	%p9, %rd11, %rd4;
	or.pred  	%p10, %p9, %p8;
	@%p10 bra 	$L__BB8_8;
	ld.param.u64 	%rd32, [_Z9matmult_1PfS_S_mmm_param_2];
	mad.lo.s64 	%rd28, %rd13, %rd4, %rd6;
	cvta.to.global.u64 	%rd29, %rd32;
	shl.b64 	%rd30, %rd28, 2;
	add.s64 	%rd31, %rd29, %rd30;
	st.global.f32 	[%rd31], %f105;
$L__BB8_8:
	ret;

}
.func  (.param .b64 func_retval0) __internal_accurate_pow(
	.param .b64 __internal_accurate_pow_param_0
)
{
	.reg .pred 	%p<8>;
	.reg .b32 	%r<49>;
	.reg .b32 	%f<3>;
	.reg .b64 	%fd<109>;

	ld.param.f64 	%fd10, [__internal_accurate_pow_param_0];
	{
	.reg .b32 %temp; 
	mov.b64 	{%temp, %r46}, %fd10;
	}
	{
	.reg .b32 %temp; 
	mov.b64 	{%r45, %temp}, %fd10;
	}
	shr.u32 	%r47, %r46, 20;
	setp.gt.u32 	%p1, %r46, 1048575;
	@%p1 bra 	$L__BB9_2;
	mul.f64 	%fd11, %fd10, 0d4350000000000000;
	{
	.reg .b32 %temp; 
	mov.b64 	{%temp, %r46}, %fd11;
	}
	{
	.reg .b32 %temp; 
	mov.b64 	{%r45, %temp}, %fd11;
	}
	shr.u32 	%r16, %r46, 20;
	add.s32 	%r47, %r16, -54;
$L__BB9_2:
	add.s32 	%r48, %r47, -1023;
	and.b32  	%r17, %r46, -2146435073;
	or.b32  	%r18, %r17, 1072693248;
	mov.b64 	%fd107, {%r45, %r18};
	setp.lt.u32 	%p2, %r18, 1073127583;
	@%p2 bra 	$L__BB9_4;
	{
	.reg .b32 %temp; 
	mov.b64 	{%r19, %temp}, %fd107;
	}
	{
	.reg .b32 %temp; 
	mov.b64 	{%temp, %r20}, %fd107;
	}
	add.s32 	%r21, %r20, -1048576;
	mov.b64 	%fd107, {%r19, %r21};
	add.s32 	%r48, %r47, -1022;
$L__BB9_4:
	add.f64 	%fd12, %fd107, 0dBFF0000000000000;
	add.f64 	%fd13, %fd107, 0d3FF0000000000000;
	rcp.approx.ftz.f64 	%fd14, %fd13;
	neg.f64 	%fd15, %fd13;
	fma.rn.f64 	%fd16, %fd15, %fd14, 0d3FF0000000000000;
	fma.rn.f64 	%fd17, %fd16, %fd16, %fd16;
	fma.rn.f64 	%fd18, %fd17, %fd14, %fd14;
	mul.f64 	%fd19, %fd12, %fd18;
	fma.rn.f64 	%fd20, %fd12, %fd18, %fd19;
	mul.f64 	%fd21, %fd20, %fd20;
	fma.rn.f64 	%fd22, %fd21, 0d3EB0F5FF7D2CAFE2, 0d3ED0F5D241AD3B5A;
	fma.rn.f64 	%fd23, %fd22, %fd21, 0d3EF3B20A75488A3F;
	fma.rn.f64 	%fd24, %fd23, %fd21, 0d3F1745CDE4FAECD5;
	fma.rn.f64 	%fd25, %fd24, %fd21, 0d3F3C71C7258A578B;
	fma.rn.f64 	%fd26, %fd25, %fd21, 0d3F6249249242B910;
	fma.rn.f64 	%fd27, %fd26, %fd21, 0d3F89999999999DFB;
	sub.f64 	%fd28, %fd12, %fd20;
	add.f64 	%fd29, %fd28, %fd28;
	neg.f64 	%fd30, %fd20;
	fma.rn.f64 	%fd31, %fd30, %fd12, %fd29;
	mul.f64 	%fd32, %fd18, %fd31;
	fma.rn.f64 	%fd33, %fd21, %fd27, 0d3FB5555555555555;
	mov.f64 	%fd34, 0d3FB5555555555555;
	sub.f64 	%fd35, %fd34, %fd33;
	fma.rn.f64 	%fd36, %fd21, %fd27, %fd35;
	add.f64 	%fd37, %fd36, 0dBC46A4CB00B9E7B0;
	add.f64 	%fd38, %fd33, %fd37;
	sub.f64 	%fd39, %fd33, %fd38;
	add.f64 	%fd40, %fd37, %fd39;
	mul.rn.f64 	%fd41, %fd20, %fd20;
	neg.f64 	%fd42, %fd41;
	fma.rn.f64 	%fd43, %fd20, %fd20, %fd42;
	{
	.reg .b32 %temp; 
	mov.b64 	{%r22, %temp}, %fd32;
	}
	{
	.reg .b32 %temp; 
	mov.b64 	{%temp, %r23}, %fd32;
	}
	add.s32 	%r24, %r23, 1048576;
	mov.b64 	%fd44, {%r22, %r24};
	fma.rn.f64 	%fd45, %fd20, %fd44, %fd43;
	mul.rn.f64 	%fd46, %fd41, %fd20;
	neg.f64 	%fd47, %fd46;
	fma.rn.f64 	%fd48, %fd41, %fd20, %fd47;
	fma.rn.f64 	%fd49, %fd41, %fd32, %fd48;
	fma.rn.f64 	%fd50, %fd45, %fd20, %fd49;
	mul.rn.f64 	%fd51, %fd38, %fd46;
	neg.f64 	%fd52, %fd51;
	fma.rn.f64 	%fd53, %fd38, %fd46, %fd52;
	fma.rn.f64 	%fd54, %fd38, %fd50, %fd53;
	fma.rn.f64 	%fd55, %fd40, %fd46, %fd54;
	add.f64 	%fd56, %fd51, %fd55;
	sub.f64 	%fd57, %fd51, %fd56;
	add.f64 	%fd58, %fd55, %fd57;
	add.f64 	%fd59, %fd20, %fd56;
	sub.f64 	%fd60, %fd20, %fd59;
	add.f64 	%fd61, %fd56, %fd60;
	add.f64 	%fd62, %fd58, %fd61;
	add.f64 	%fd63, %fd32, %fd62;
	add.f64 	%fd64, %fd59, %fd63;
	sub.f64 	%fd65, %fd59, %fd64;
	add.f64 	%fd66, %fd63, %fd65;
	xor.b32  	%r25, %r48, -2147483648;
	mov.b32 	%r26, 1127219200;
	mov.b64 	%fd67, {%r25, %r26};
	mov.b32 	%r27, -2147483648;
	mov.b64 	%fd68, {%r27, %r26};
	sub.f64 	%fd69, %fd67, %fd68;
	fma.rn.f64 	%fd70, %fd69, 0d3FE62E42FEFA39EF, %fd64;
	fma.rn.f64 	%fd71, %fd69, 0dBFE62E42FEFA39EF, %fd70;
	sub.f64 	%fd72, %fd71, %fd64;
	sub.f64 	%fd73, %fd66, %fd72;
	fma.rn.f64 	%fd74, %fd69, 0d3C7ABC9E3B39803F, %fd73;
	add.f64 	%fd75, %fd70, %fd74;
	sub.f64 	%fd76, %fd70, %fd75;
	add.f64 	%fd77, %fd74, %fd76;
	mov.f64 	%fd78, 0d4000000000000000;
	{
	.reg .b32 %temp; 
	mov.b64 	{%temp, %r28}, %fd78;
	}
	{
	.reg .b32 %temp; 
	mov.b64 	{%r29, %temp}, %fd78;
	}
	shl.b32 	%r30, %r28, 1;
	setp.gt.u32 	%p3, %r30, -33554433;
	and.b32  	%r31, %r28, -15728641;
	selp.b32 	%r32, %r31, %r28, %p3;
	mov.b64 	%fd79, {%r29, %r32};
	mul.rn.f64 	%fd80, %fd75, %fd79;
	neg.f64 	%fd81, %fd80;
	fma.rn.f64 	%fd82, %fd75, %fd79, %fd81;
	fma.rn.f64 	%fd83, %fd77, %fd79, %fd82;
	add.f64 	%fd4, %fd80, %fd83;
	sub.f64 	%fd84, %fd80, %fd4;
	add.f64 	%fd5, %fd83, %fd84;
	fma.rn.f64 	%fd85, %fd4, 0d3FF71547652B82FE, 0d4338000000000000;
	{
	.reg .b32 %temp; 
	mov.b64 	{%r13, %temp}, %fd85;
	}
	mov.f64 	%fd86, 0dC338000000000000;
	add.rn.f64 	%fd87, %fd85, %fd86;
	fma.rn.f64 	%fd88, %fd87, 0dBFE62E42FEFA39EF, %fd4;
	fma.rn.f64 	%fd89, %fd87, 0dBC7ABC9E3B39803F, %fd88;
	fma.rn.f64 	%fd90, %fd89, 0d3E5ADE1569CE2BDF, 0d3E928AF3FCA213EA;
	fma.rn.f64 	%fd91, %fd90, %fd89, 0d3EC71DEE62401315;
	fma.rn.f64 	%fd92, %fd91, %fd89, 0d3EFA01997C89EB71;
	fma.rn.f64 	%fd93, %fd92, %fd89, 0d3F2A01A014761F65;
	fma.rn.f64 	%fd94, %fd93, %fd89, 0d3F56C16C1852B7AF;
	fma.rn.f64 	%fd95, %fd94, %fd89, 0d3F81111111122322;
	fma.rn.f64 	%fd96, %fd95, %fd89, 0d3FA55555555502A1;
	fma.rn.f64 	%fd97, %fd96, %fd89, 0d3FC5555555555511;
	fma.rn.f64 	%fd98, %fd97, %fd89, 0d3FE000000000000B;
	fma.rn.f64 	%fd99, %fd98, %fd89, 0d3FF0000000000000;
	fma.rn.f64 	%fd100, %fd99, %fd89, 0d3FF0000000000000;
	{
	.reg .b32 %temp; 
	mov.b64 	{%r14, %temp}, %fd100;
	}
	{
	.reg .b32 %temp; 
	mov.b64 	{%temp, %r15}, %fd100;
	}
	shl.b32 	%r33, %r13, 20;
	add.s32 	%r34, %r33, %r15;
	mov.b64 	%fd108, {%r14, %r34};
	{
	.reg .b32 %temp; 
	mov.b64 	{%temp, %r35}, %fd4;
	}
	mov.b32 	%f2, %r35;
	abs.f32 	%f1, %f2;
	setp.lt.f32 	%p4, %f1, 0f4086232B;
	@%p4 bra 	$L__BB9_7;
	setp.lt.f64 	%p5, %fd4, 0d0000000000000000;
	add.f64 	%fd101, %fd4, 0d7FF0000000000000;
	selp.f64 	%fd108, 0d0000000000000000, %fd101, %p5;
	setp.geu.f32 	%p6, %f1, 0f40874800;
	@%p6 bra 	$L__BB9_7;
	shr.u32 	%r36, %r13, 31;
	add.s32 	%r37, %r13, %r36;
	shr.s32 	%r38, %r37, 1;
	shl.b32 	%r39, %r38, 20;
	add.s32 	%r40, %r15, %r39;
	mov.b64 	%fd102, {%r14, %r40};
	sub.s32 	%r41, %r13, %r38;
	shl.b32 	%r42, %r41, 20;
	add.s32 	%r43, %r42, 1072693248;
	mov.b32 	%r44, 0;
	mov.b64 	%fd103, {%r44, %r43};
	mul.f64 	%fd108, %fd103, %fd102;
$L__BB9_7:
	abs.f64 	%fd104, %fd108;
	setp.eq.f64 	%p7, %fd104, 0d7FF0000000000000;
	fma.rn.f64 	%fd105, %fd108, %fd5, %fd108;
	selp.f64 	%fd106, %fd108, %fd105, %p7;
	st.param.f64 	[func_retval0], %fd106;
	ret;

}


// ===== COMPILED SASS (sm_100) =====

	.target	sm_100

	.elftype	@"ET_EXEC"


//--------------------- .note.nv.tkinfo           --------------------------
	.section	.note.nv.tkinfo,"",@"SHT_NOTE"
	.sectionflags	@"SHF_NOTE_NV_TKINFO"
	.tkinfo
        /*0018*/ 	.word	0x00000002
        /*0030*/ 	.string	""
        /*0030*/ 	.string	"ptxas"
        /*0030*/ 	.string	"Cuda compilation tools, release 13.0, V13.0.88"
        /*0030*/ 	.string	"Build cuda_13.0.r13.0/compiler.36424714_0"
        /*0030*/ 	.string	"-arch sm_100 -m 64 "



//--------------------- .note.nv.cuinfo           --------------------------
	.section	.note.nv.cuinfo,"",@"SHT_NOTE"
	.sectionflags	@"SHF_NOTE_NV_CUINFO"
        /*0018*/ 	.short	0x0002
        /*001a*/ 	.short	0x0064
        /*001c*/ 	.short	0x0082
	.zero		2


//--------------------- .nv.info                  --------------------------
	.section	.nv.info,"",@"SHT_CUDA_INFO"
	.align	4


	//----- nvinfo : EIATTR_REGCOUNT
	.align		4
        /*0000*/ 	.byte	0x04, 0x2f
        /*0002*/ 	.short	(.L_1 - .L_0)
	.align		4
.L_0:
        /*0004*/ 	.word	index@(_Z3knnPfS_S_mmmm)
        /*0008*/ 	.word	0x00000028


	//----- nvinfo : EIATTR_FRAME_SIZE
	.align		4
.L_1:
        /*000c*/ 	.byte	0x04, 0x11
        /*000e*/ 	.short	(.L_3 - .L_2)
	.align		4
.L_2:
        /*0010*/ 	.word	index@($_Z3knnPfS_S_mmmm$__internal_accurate_pow)
        /*0014*/ 	.word	0x000000a8


	//----- nvinfo : EIATTR_FRAME_SIZE
	.align		4
.L_3:
        /*0018*/ 	.byte	0x04, 0x11
        /*001a*/ 	.short	(.L_5 - .L_4)
	.align		4
.L_4:
        /*001c*/ 	.word	index@($__internal_3_$__cuda_sm20_sqrt_rn_f32_slowpath)
        /*0020*/ 	.word	0x000000a8


	//----- nvinfo : EIATTR_FRAME_SIZE
	.align		4
.L_5:
        /*0024*/ 	.byte	0x04, 0x11
        /*0026*/ 	.short	(.L_7 - .L_6)
	.align		4
.L_6:
        /*0028*/ 	.word	index@($__internal_2_$__cuda_sm20_rem_u64)
        /*002c*/ 	.word	0x000000a8


	//----- nvinfo : EIATTR_FRAME_SIZE
	.align		4
.L_7:
        /*0030*/ 	.byte	0x04, 0x11
        /*0032*/ 	.short	(.L_9 - .L_8)
	.align		4
.L_8:
        /*0034*/ 	.word	index@($__internal_1_$__cuda_sm20_div_u64)
        /*0038*/ 	.word	0x000000a8


	//----- nvinfo : EIATTR_FRAME_SIZE
	.align		4
.L_9:
        /*003c*/ 	.byte	0x04, 0x11
        /*003e*/ 	.short	(.L_11 - .L_10)
	.align		4
.L_10:
        /*0040*/ 	.word	index@(_Z3knnPfS_S_mmmm)
        /*0044*/ 	.word	0x000000a8


	//----- nvinfo : EIATTR_REGCOUNT
	.align		4
.L_11:
        /*0048*/ 	.byte	0x04, 0x2f
        /*004a*/ 	.short	(.L_13 - .L_12)
	.align		4
.L_12:
        /*004c*/ 	.word	index@(_Z8dtw_kernPfS_S_mm)
        /*0050*/ 	.word	0x00000026


	//----- nvinfo : EIATTR_FRAME_SIZE
	.align		4
.L_13:
        /*0054*/ 	.byte	0x04, 0x11
        /*0056*/ 	.short	(.L_15 - .L_14)
	.align		4
.L_14:
        /*0058*/ 	.word	index@($_Z8dtw_kernPfS_S_mm$__internal_accurate_pow)
        /*005c*/ 	.word	0x000000a8


	//----- nvinfo : EIATTR_FRAME_SIZE
	.align		4
.L_15:
        /*0060*/ 	.byte	0x04, 0x11
        /*0062*/ 	.short	(.L_17 - .L_16)
	.align		4
.L_16:
        /*0064*/ 	.word	index@($__internal_0_$__cuda_sm20_sqrt_rn_f32_slowpath)
        /*0068*/ 	.word	0x000000a8


	//----- nvinfo : EIATTR_FRAME_SIZE
	.align		4
.L_17:
        /*006c*/ 	.byte	0x04, 0x11
        /*006e*/ 	.short	(.L_19 - .L_18)
	.align		4
.L_18:
        /*0070*/ 	.word	index@(_Z8dtw_kernPfS_S_mm)
        /*0074*/ 	.word	0x000000a8


	//----- nvinfo : EIATTR_REGCOUNT
	.align		4
.L_19:
        /*0078*/ 	.byte	0x04, 0x2f
        /*007a*/ 	.short	(.L_21 - .L_20)
	.align		4
.L_20:
        /*007c*/ 	.word	index@(_Z5add_0PfS_S_m)
        /*0080*/ 	.word	0x0000000c


	//----- nvinfo : EIATTR_FRAME_SIZE
	.align		4
.L_21:
        /*0084*/ 	.byte	0x04, 0x11
        /*0086*/ 	.short	(.L_23 - .L_22)
	.align		4
.L_22:
        /*0088*/ 	.word	index@(_Z5add_0PfS_S_m)
        /*008c*/ 	.word	0x00000000


	//----- nvinfo : EIATTR_REGCOUNT
	.align		4
.L_23:
        /*0090*/ 	.byte	0x04, 0x2f
        /*0092*/ 	.short	(.L_25 - .L_24)
	.align		4
.L_24:
        /*0094*/ 	.word	index@(_Z5add_1PfS_S_m)
        /*0098*/ 	.word	0x0000000c


	//----- nvinfo : EIATTR_FRAME_SIZE
	.align		4
.L_25:
        /*009c*/ 	.byte	0x04, 0x11
        /*009e*/ 	.short	(.L_27 - .L_26)
	.align		4
.L_26:
        /*00a0*/ 	.word	index@(_Z5add_1PfS_S_m)
        /*00a4*/ 	.word	0x00000000


	//----- nvinfo : EIATTR_REGCOUNT
	.align		4
.L_27:
        /*00a8*/ 	.byte	0x04, 0x2f
        /*00aa*/ 	.short	(.L_29 - .L_28)
	.align		4
.L_28:
        /*00ac*/ 	.word	index@(_Z5add_2PfS_S_m)
        /*00b0*/ 	.word	0x0000000c


	//----- nvinfo : EIATTR_FRAME_SIZE
	.align		4
.L_29:
        /*00b4*/ 	.byte	0x04, 0x11
        /*00b6*/ 	.short	(.L_31 - .L_30)
	.align		4
.L_30:
        /*00b8*/ 	.word	index@(_Z5add_2PfS_S_m)
        /*00bc*/ 	.word	0x00000000


	//----- nvinfo : EIATTR_REGCOUNT
	.align		4
.L_31:
        /*00c0*/ 	.byte	0x04, 0x2f
        /*00c2*/ 	.short	(.L_33 - .L_32)
	.align		4
.L_32:
        /*00c4*/ 	.word	index@(_Z10multiply_0PfS_S_m)
        /*00c8*/ 	.word	0x00000016


	//----- nvinfo : EIATTR_FRAME_SIZE
	.align		4
.L_33:
        /*00cc*/ 	.byte	0x04, 0x11
        /*00ce*/ 	.short	(.L_35 - .L_34)
	.align		4
.L_34:
        /*00d0*/ 	.word	index@(_Z10multiply_0PfS_S_m)
        /*00d4*/ 	.word	0x00000000


	//----- nvinfo : EIATTR_REGCOUNT
	.align		4
.L_35:
        /*00d8*/ 	.byte	0x04, 0x2f
        /*00da*/ 	.short	(.L_37 - .L_36)
	.align		4
.L_36:
        /*00dc*/ 	.word	index@(_Z10multiply_1PfS_S_mm)
        /*00e0*/ 	.word	0x00000016


	//----- nvinfo : EIATTR_FRAME_SIZE
	.align		4
.L_37:
        /*00e4*/ 	.byte	0x04, 0x11
        /*00e6*/ 	.short	(.L_39 - .L_38)
	.align		4
.L_38:
        /*00e8*/ 	.word	index@(_Z10multiply_1PfS_S_mm)
        /*00ec*/ 	.word	0x00000000


	//----- nvinfo : EIATTR_REGCOUNT
	.align		4
.L_39:
        /*00f0*/ 	.byte	0x04, 0x2f
        /*00f2*/ 	.short	(.L_41 - .L_40)
	.align		4
.L_40:
        /*00f4*/ 	.word	index@(_Z9matmult_0PfS_S_mmm)
        /*00f8*/ 	.word	0x00000020


	//----- nvinfo : EIATTR_FRAME_SIZE
	.align		4
.L_41:
        /*00fc*/ 	.byte	0x04, 0x11
        /*00fe*/ 	.short	(.L_43 - .L_42)
	.align		4
.L_42:
        /*0100*/ 	.word	index@(_Z9matmult_0PfS_S_mmm)
        /*0104*/ 	.word	0x00000000


	//----- nvinfo : EIATTR_REGCOUNT
	.align		4
.L_43:
        /*0108*/ 	.byte	0x04, 0x2f
        /*010a*/ 	.short	(.L_45 - .L_44)
	.align		4
.L_44:
        /*010c*/ 	.word	index@(_Z9matmult_1PfS_S_mmm)
        /*0110*/ 	.word	0x00000020


	//----- nvinfo : EIATTR_FRAME_SIZE
	.align		4
.L_45:
        /*0114*/ 	.byte	0x04, 0x11
        /*0116*/ 	.short	(.L_47 - .L_46)
	.align		4
.L_46:
        /*0118*/ 	.word	index@(_Z9matmult_1PfS_S_mmm)
        /*011c*/ 	.word	0x00000000


	//----- nvinfo : EIATTR_MIN_STACK_SIZE
	.align		4
.L_47:
        /*0120*/ 	.byte	0x04, 0x12
        /*0122*/ 	.short	(.L_49 - .L_48)
	.align		4
.L_48:
        /*0124*/ 	.word	index@(_Z9matmult_1PfS_S_mmm)
        /*0128*/ 	.word	0x00000000


	//----- nvinfo : EIATTR_MIN_STACK_SIZE
	.align		4
.L_49:
        /*012c*/ 	.byte	0x04, 0x12
        /*012e*/ 	.short	(.L_51 - .L_50)
	.align		4
.L_50:
        /*0130*/ 	.word	index@(_Z9matmult_0PfS_S_mmm)
        /*0134*/ 	.word	0x00000000


	//----- nvinfo : EIATTR_MIN_STACK_SIZE
	.align		4
.L_51:
        /*0138*/ 	.byte	0x04, 0x12
        /*013a*/ 	.short	(.L_53 - .L_52)
	.align		4
.L_52:
        /*013c*/ 	.word	index@(_Z10multiply_1PfS_S_mm)
        /*0140*/ 	.word	0x00000000


	//----- nvinfo : EIATTR_MIN_STACK_SIZE
	.align		4
.L_53:
        /*0144*/ 	.byte	0x04, 0x12
        /*0146*/ 	.short	(.L_55 - .L_54)
	.align		4
.L_54:
        /*0148*/ 	.word	index@(_Z10multiply_0PfS_S_m)
        /*014c*/ 	.word	0x00000000


	//----- nvinfo : EIATTR_MIN_STACK_SIZE
	.align		4
.L_55:
        /*0150*/ 	.byte	0x04, 0x12
        /*0152*/ 	.short	(.L_57 - .L_56)
	.align		4
.L_56:
        /*0154*/ 	.word	index@(_Z5add_2PfS_S_m)
        /*0158*/ 	.word	0x00000000


	//----- nvinfo : EIATTR_MIN_STACK_SIZE
	.align		4
.L_57:
        /*015c*/ 	.byte	0x04, 0x12
        /*015e*/ 	.short	(.L_59 - .L_58)
	.align		4
.L_58:
        /*0160*/ 	.word	index@(_Z5add_1PfS_S_m)
        /*0164*/ 	.word	0x00000000


	//----- nvinfo : EIATTR_MIN_STACK_SIZE
	.align		4
.L_59:
        /*0168*/ 	.byte	0x04, 0x12
        /*016a*/ 	.short	(.L_61 - .L_60)
	.align		4
.L_60:
        /*016c*/ 	.word	index@(_Z5add_0PfS_S_m)
        /*0170*/ 	.word	0x00000000


	//----- nvinfo : EIATTR_MIN_STACK_SIZE
	.align		4
.L_61:
        /*0174*/ 	.byte	0x04, 0x12
        /*0176*/ 	.short	(.L_63 - .L_62)
	.align		4
.L_62:
        /*0178*/ 	.word	index@(_Z8dtw_kernPfS_S_mm)
        /*017c*/ 	.word	0x000000a8


	//----- nvinfo : EIATTR_MIN_STACK_SIZE
	.align		4
.L_63:
        /*0180*/ 	.byte	0x04, 0x12
        /*0182*/ 	.short	(.L_65 - .L_64)
	.align		4
.L_64:
        /*0184*/ 	.word	index@(_Z3knnPfS_S_mmmm)
        /*0188*/ 	.word	0x000000a8
.L_65:


//--------------------- .nv.compat                --------------------------
	.section	.nv.compat,"",@"SHT_CUDA_COMPAT_INFO"
	.align	4
        /*0000*/ 	.byte	0x02, 0x09, 0x00, 0x00, 0x02, 0x02, 0x01, 0x00, 0x02, 0x05, 0x05, 0x00, 0x03, 0x07, 0x01, 0x01
        /*0010*/ 	.byte	0x02, 0x03, 0x00, 0x00, 0x02, 0x06, 0x01, 0x00, 0x04, 0x0b, 0x08, 0x00, 0x01, 0x00, 0x00, 0x00
        /*0020*/ 	.byte	0x00, 0x00, 0x00, 0x00


//--------------------- .nv.info._Z9matmult_1PfS_S_mmm --------------------------
	.section	.nv.info._Z9matmult_1PfS_S_mmm,"",@"SHT_CUDA_INFO"
	.sectionflags	@""
	.align	4


	//----- nvinfo : EIATTR_CUDA_API_VERSION
	.align		4
        /*0000*/ 	.byte	0x04, 0x37
        /*0002*/ 	.short	(.L_67 - .L_66)
.L_66:
        /*0004*/ 	.word	0x00000082


	//----- nvinfo : EIATTR_KPARAM_INFO
	.align		4
.L_67:
        /*0008*/ 	.byte	0x04, 0x17
        /*000a*/ 	.short	(.L_69 - .L_68)
.L_68:
        /*000c*/ 	.word	0x00000000
        /*0010*/ 	.short	0x0005
        /*0012*/ 	.short	0x0028
        /*0014*/ 	.byte	0x00, 0xf0, 0x21, 0x00


	//----- nvinfo : EIATTR_KPARAM_INFO
	.align		4
.L_69:
        /*0018*/ 	.byte	0x04, 0x17
        /*001a*/ 	.short	(.L_71 - .L_70)
.L_70:
        /*001c*/ 	.word	0x00000000
        /*0020*/ 	.short	0x0004
        /*0022*/ 	.short	0x0020
        /*0024*/ 	.byte	0x00, 0xf0, 0x21, 0x00


	//----- nvinfo : EIATTR_KPARAM_INFO
	.align		4
.L_71:
        /*0028*/ 	.byte	0x04, 0x17
        /*002a*/ 	.short	(.L_73 - .L_72)
.L_72:
        /*002c*/ 	.word	0x00000000
        /*0030*/ 	.short	0x0003
        /*0032*/ 	.short	0x0018
        /*0034*/ 	.byte	0x00, 0xf0, 0x21, 0x00


	//----- nvinfo : EIATTR_KPARAM_INFO
	.align		4
.L_73:
        /*0038*/ 	.byte	0x04, 0x17
        /*003a*/ 	.short	(.L_75 - .L_74)
.L_74:
        /*003c*/ 	.word	0x00000000
        /*0040*/ 	.short	0x0002
        /*0042*/ 	.short	0x0010
        /*0044*/ 	.byte	0x00, 0xf5, 0x21, 0x00


	//----- nvinfo : EIATTR_KPARAM_INFO
	.align		4
.L_75:
        /*0048*/ 	.byte	0x04, 0x17
        /*004a*/ 	.short	(.L_77 - .L_76)
.L_76:
        /*004c*/ 	.word	0x00000000
        /*0050*/ 	.short	0x0001
        /*0052*/ 	.short	0x0008
        /*0054*/ 	.byte	0x00, 0xf5, 0x21, 0x00


	//----- nvinfo : EIATTR_KPARAM_INFO
	.align		4
.L_77:
        /*0058*/ 	.byte	0x04, 0x17
        /*005a*/ 	.short	(.L_79 - .L_78)
.L_78:
        /*005c*/ 	.word	0x00000000
        /*0060*/ 	.short	0x0000
        /*0062*/ 	.short	0x0000
        /*0064*/ 	.byte	0x00, 0xf5, 0x21, 0x00


	//----- nvinfo : EIATTR_SPARSE_MMA_MASK
	.align		4
.L_79:
        /*0068*/ 	.byte	0x03, 0x50
        /*006a*/ 	.short	0x0000


	//----- nvinfo : EIATTR_MAXREG_COUNT
	.align		4
        /*006c*/ 	.byte	0x03, 0x1b
        /*006e*/ 	.short	0x00ff


	//----- nvinfo : EIATTR_NUM_BARRIERS
	.align		4
        /*0070*/ 	.byte	0x02, 0x4c
        /*0072*/ 	.byte	0x01
	.zero		1


	//----- nvinfo : EIATTR_MERCURY_ISA_VERSION
	.align		4
        /*0074*/ 	.byte	0x03, 0x5f
        /*0076*/ 	.short	0x0101


	//----- nvinfo : EIATTR_VRC_CTA_INIT_COUNT
	.align		4
        /*0078*/ 	.byte	0x02, 0x4a
	.zero		1
	.zero		1


	//----- nvinfo : EIATTR_EXIT_INSTR_OFFSETS
	.align		4
        /*007c*/ 	.byte	0x04, 0x1c
        /*007e*/ 	.short	(.L_81 - .L_80)


	//   ....[0]....
.L_80:
        /*0080*/ 	.word	0x000008e0


	//   ....[1]....
        /*0084*/ 	.word	0x00000970


	//----- nvinfo : EIATTR_CBANK_PARAM_SIZE
	.align		4
.L_81:
        /*0088*/ 	.byte	0x03, 0x19
        /*008a*/ 	.short	0x0030


	//----- nvinfo : EIATTR_PARAM_CBANK
	.align		4
        /*008c*/ 	.byte	0x04, 0x0a
        /*008e*/ 	.short	(.L_83 - .L_82)
	.align		4
.L_82:
        /*0090*/ 	.word	index@(.nv.constant0._Z9matmult_1PfS_S_mmm)
        /*0094*/ 	.short	0x0380
        /*0096*/ 	.short	0x0030


	//----- nvinfo : EIATTR_SW_WAR
	.align		4
.L_83:
        /*0098*/ 	.byte	0x04, 0x36
        /*009a*/ 	.short	(.L_85 - .L_84)
.L_84:
        /*009c*/ 	.word	0x00000008
.L_85:


//--------------------- .nv.info._Z9matmult_0PfS_S_mmm --------------------------
	.section	.nv.info._Z9matmult_0PfS_S_mmm,"",@"SHT_CUDA_INFO"
	.sectionflags	@""
	.align	4


	//----- nvinfo : EIATTR_CUDA_API_VERSION
	.align		4
        /*0000*/ 	.byte	0x04, 0x37
        /*0002*/ 	.short	(.L_87 - .L_86)
.L_86:
        /*0004*/ 	.word	0x00000082


	//----- nvinfo : EIATTR_KPARAM_INFO
	.align		4
.L_87:
        /*0008*/ 	.byte	0x04, 0x17
        /*000a*/ 	.short	(.L_89 - .L_88)
.L_88:
        /*000c*/ 	.word	0x00000000
        /*0010*/ 	.short	0x0005
        /*0012*/ 	.short	0x0028
        /*0014*/ 	.byte	0x00, 0xf0, 0x21, 0x00


	//----- nvinfo : EIATTR_KPARAM_INFO
	.align		4
.L_89:
        /*0018*/ 	.byte	0x04, 0x17
        /*001a*/ 	.short	(.L_91 - .L_90)
.L_90:
        /*001c*/ 	.word	0x00000000
        /*0020*/ 	.short	0x0004
        /*0022*/ 	.short	0x0020
        /*0024*/ 	.byte	0x00, 0xf0, 0x21, 0x00


	//----- nvinfo : EIATTR_KPARAM_INFO
	.align		4
.L_91:
        /*0028*/ 	.byte	0x04, 0x17
        /*002a*/ 	.short	(.L_93 - .L_92)
.L_92:
        /*002c*/ 	.word	0x00000000
        /*0030*/ 	.short	0x0003
        /*0032*/ 	.short	0x0018
        /*0034*/ 	.byte	0x00, 0xf0, 0x21, 0x00


	//----- nvinfo : EIATTR_KPARAM_INFO
	.align		4
.L_93:
        /*0038*/ 	.byte	0x04, 0x17
        /*003a*/ 	.short	(.L_95 - .L_94)
.L_94:
        /*003c*/ 	.word	0x00000000
        /*0040*/ 	.short	0x0002
        /*0042*/ 	.short	0x0010
        /*0044*/ 	.byte	0x00, 0xf5, 0x21, 0x00


	//----- nvinfo : EIATTR_KPARAM_INFO
	.align		4
.L_95:
        /*0048*/ 	.byte	0x04, 0x17
        /*004a*/ 	.short	(.L_97 - .L_96)
.L_96:
        /*004c*/ 	.word	0x00000000
        /*0050*/ 	.short	0x0001
        /*0052*/ 	.short	0x0008
        /*0054*/ 	.byte	0x00, 0xf5, 0x21, 0x00


	//----- nvinfo : EIATTR_KPARAM_INFO
	.align		4
.L_97:
        /*0058*/ 	.byte	0x04, 0x17
        /*005a*/ 	.short	(.L_99 - .L_98)
.L_98:
        /*005c*/ 	.word	0x00000000
        /*0060*/ 	.short	0x0000
        /*0062*/ 	.short	0x0000
        /*0064*/ 	.byte	0x00, 0xf5, 0x21, 0x00


	//----- nvinfo : EIATTR_SPARSE_MMA_MASK
	.align		4
.L_99:
        /*0068*/ 	.byte	0x03, 0x50
        /*006a*/ 	.short	0x0000


	//----- nvinfo : EIATTR_MAXREG_COUNT
	.align		4
        /*006c*/ 	.byte	0x03, 0x1b
        /*006e*/ 	.short	0x00ff


	//----- nvinfo : EIATTR_MERCURY_ISA_VERSION
	.align		4
        /*0070*/ 	.byte	0x03, 0x5f
        /*0072*/ 	.short	0x0101


	//----- nvinfo : EIATTR_VRC_CTA_INIT_COUNT
	.align		4
        /*0074*/ 	.byte	0x02, 0x4a
	.zero		1
	.zero		1


	//----- nvinfo : EIATTR_EXIT_INSTR_OFFSETS
	.align		4
        /*0078*/ 	.byte	0x04, 0x1c
        /*007a*/ 	.short	(.L_101 - .L_100)


	//   ....[0]....
.L_100:
        /*007c*/ 	.word	0x00000100


	//   ....[1]....
        /*0080*/ 	.word	0x00000da0


	//----- nvinfo : EIATTR_CBANK_PARAM_SIZE
	.align		4
.L_101:
        /*0084*/ 	.byte	0x03, 0x19
        /*0086*/ 	.short	0x0030


	//----- nvinfo : EIATTR_PARAM_CBANK
	.align		4
        /*0088*/ 	.byte	0x04, 0x0a
        /*008a*/ 	.short	(.L_103 - .L_102)
	.align		4
.L_102:
        /*008c*/ 	.word	index@(.nv.constant0._Z9matmult_0PfS_S_mmm)
        /*0090*/ 	.short	0x0380
        /*0092*/ 	.short	0x0030


	//----- nvinfo : EIATTR_SW_WAR
	.align		4
.L_103:
        /*0094*/ 	.byte	0x04, 0x36
        /*0096*/ 	.short	(.L_105 - .L_104)
.L_104:
        /*0098*/ 	.word	0x00000008
.L_105:


//--------------------- .nv.info._Z10multiply_1PfS_S_mm --------------------------
	.section	.nv.info._Z10multiply_1PfS_S_mm,"",@"SHT_CUDA_INFO"
	.sectionflags	@""
	.align	4


	//----- nvinfo : EIATTR_CUDA_API_VERSION
	.align		4
        /*0000*/ 	.byte	0x04, 0x37
        /*0002*/ 	.short	(.L_107 - .L_106)
.L_106:
        /*0004*/ 	.word	0x00000082


	//----- nvinfo : EIATTR_KPARAM_INFO
	.align		4
.L_107:
        /*0008*/ 	.byte	0x04, 0x17
        /*000a*/ 	.short	(.L_109 - .L_108)
.L_108:
        /*000c*/ 	.word	0x00000000
        /*0010*/ 	.short	0x0004
        /*0012*/ 	.short	0x0020
        /*0014*/ 	.byte	0x00, 0xf0, 0x21, 0x00


	//----- nvinfo : EIATTR_KPARAM_INFO
	.align		4
.L_109:
        /*0018*/ 	.byte	0x04, 0x17
        /*001a*/ 	.short	(.L_111 - .L_110)
.L_110:
        /*001c*/ 	.word	0x00000000
        /*0020*/ 	.short	0x0003
        /*0022*/ 	.short	0x0018
        /*0024*/ 	.byte	0x00, 0xf0, 0x21, 0x00


	//----- nvinfo : EIATTR_KPARAM_INFO
	.align		4
.L_111:
        /*0028*/ 	.byte	0x04, 0x17
        /*002a*/ 	.short	(.L_113 - .L_112)
.L_112:
        /*002c*/ 	.word	0x00000000
        /*0030*/ 	.short	0x0002
        /*0032*/ 	.short	0x0010
        /*0034*/ 	.byte	0x00, 0xf5, 0x21, 0x00


	//----- nvinfo : EIATTR_KPARAM_INFO
	.align		4
.L_113:
        /*0038*/ 	.byte	0x04, 0x17
        /*003a*/ 	.short	(.L_115 - .L_114)
.L_114:
        /*003c*/ 	.word	0x00000000
        /*0040*/ 	.short	0x0001
        /*0042*/ 	.short	0x0008
        /*0044*/ 	.byte	0x00, 0xf5, 0x21, 0x00


	//----- nvinfo : EIATTR_KPARAM_INFO
	.align		4
.L_115:
        /*0048*/ 	.byte	0x04, 0x17
        /*004a*/ 	.short	(.L_117 - .L_116)
.L_116:
        /*004c*/ 	.word	0x00000000
        /*0050*/ 	.short	0x0000
        /*0052*/ 	.short	0x0000
        /*0054*/ 	.byte	0x00, 0xf5, 0x21, 0x00


	//----- nvinfo : EIATTR_SPARSE_MMA_MASK
	.align		4
.L_117:
        /*0058*/ 	.byte	0x03, 0x50
        /*005a*/ 	.short	0x0000


	//----- nvinfo : EIATTR_MAXREG_COUNT
	.align		4
        /*005c*/ 	.byte	0x03, 0x1b
        /*005e*/ 	.short	0x00ff


	//----- nvinfo : EIATTR_NUM_BARRIERS
	.align		4
        /*0060*/ 	.byte	0x02, 0x4c
        /*0062*/ 	.byte	0x01
	.zero		1


	//----- nvinfo : EIATTR_MERCURY_ISA_VERSION
	.align		4
        /*0064*/ 	.byte	0x03, 0x5f
        /*0066*/ 	.short	0x0101


	//----- nvinfo : EIATTR_VRC_CTA_INIT_COUNT
	.align		4
        /*0068*/ 	.byte	0x02, 0x4a
	.zero		1
	.zero		1


	//----- nvinfo : EIATTR_EXIT_INSTR_OFFSETS
	.align		4
        /*006c*/ 	.byte	0x04, 0x1c
        /*006e*/ 	.short	(.L_119 - .L_118)


	//   ....[0]....
.L_118:
        /*0070*/ 	.word	0x00000200


	//   ....[1]....
        /*0074*/ 	.word	0x00000880


	//----- nvinfo : EIATTR_CRS_STACK_SIZE
	.align		4
.L_119:
        /*0078*/ 	.byte	0x04, 0x1e
        /*007a*/ 	.short	(.L_121 - .L_120)
.L_120:
        /*007c*/ 	.word	0x00000000


	//----- nvinfo : EIATTR_CBANK_PARAM_SIZE
	.align		4
.L_121:
        /*0080*/ 	.byte	0x03, 0x19
        /*0082*/ 	.short	0x0028


	//----- nvinfo : EIATTR_PARAM_CBANK
	.align		4
        /*0084*/ 	.byte	0x04, 0x0a
        /*0086*/ 	.short	(.L_123 - .L_122)
	.align		4
.L_122:
        /*0088*/ 	.word	index@(.nv.constant0._Z10multiply_1PfS_S_mm)
        /*008c*/ 	.short	0x0380
        /*008e*/ 	.short	0x0028


	//----- nvinfo : EIATTR_SW_WAR
	.align		4
.L_123:
        /*0090*/ 	.byte	0x04, 0x36
        /*0092*/ 	.short	(.L_125 - .L_124)
.L_124:
        /*0094*/ 	.word	0x00000008
.L_125:


//--------------------- .nv.info._Z10multiply_0PfS_S_m --------------------------
	.section	.nv.info._Z10multiply_0PfS_S_m,"",@"SHT_CUDA_INFO"
	.sectionflags	@""
	.align	4


	//----- nvinfo : EIATTR_CUDA_API_VERSION
	.align		4
        /*0000*/ 	.byte	0x04, 0x37
        /*0002*/ 	.short	(.L_127 - .L_126)
.L_126:
        /*0004*/ 	.word	0x00000082


	//----- nvinfo : EIATTR_KPARAM_INFO
	.align		4
.L_127:
        /*0008*/ 	.byte	0x04, 0x17
        /*000a*/ 	.short	(.L_129 - .L_128)
.L_128:
        /*000c*/ 	.word	0x00000000
        /*0010*/ 	.short	0x0003
        /*0012*/ 	.short	0x0018
        /*0014*/ 	.byte	0x00, 0xf0, 0x21, 0x00


	//----- nvinfo : EIATTR_KPARAM_INFO
	.align		4
.L_129:
        /*0018*/ 	.byte	0x04, 0x17
        /*001a*/ 	.short	(.L_131 - .L_130)
.L_130:
        /*001c*/ 	.word	0x00000000
        /*0020*/ 	.short	0x0002
        /*0022*/ 	.short	0x0010
        /*0024*/ 	.byte	0x00, 0xf5, 0x21, 0x00


	//----- nvinfo : EIATTR_KPARAM_INFO
	.align		4
.L_131:
        /*0028*/ 	.byte	0x04, 0x17
        /*002a*/ 	.short	(.L_133 - .L_132)
.L_132:
        /*002c*/ 	.word	0x00000000
        /*0030*/ 	.short	0x0001
        /*0032*/ 	.short	0x0008
        /*0034*/ 	.byte	0x00, 0xf5, 0x21, 0x00


	//----- nvinfo : EIATTR_KPARAM_INFO
	.align		4
.L_133:
        /*0038*/ 	.byte	0x04, 0x17
        /*003a*/ 	.short	(.L_135 - .L_134)
.L_134:
        /*003c*/ 	.word	0x00000000
        /*0040*/ 	.short	0x0000
        /*0042*/ 	.short	0x0000
        /*0044*/ 	.byte	0x00, 0xf5, 0x21, 0x00


	//----- nvinfo : EIATTR_SPARSE_MMA_MASK
	.align		4
.L_135:
        /*0048*/ 	.byte	0x03, 0x50
        /*004a*/ 	.short	0x0000


	//----- nvinfo : EIATTR_MAXREG_COUNT
	.align		4
        /*004c*/ 	.byte	0x03, 0x1b
        /*004e*/ 	.short	0x00ff


	//----- nvinfo : EIATTR_NUM_BARRIERS
	.align		4
        /*0050*/ 	.byte	0x02, 0x4c
        /*0052*/ 	.byte	0x01
	.zero		1


	//----- nvinfo : EIATTR_MERCURY_ISA_VERSION
	.align		4
        /*0054*/ 	.byte	0x03, 0x5f
        /*0056*/ 	.short	0x0101


	//----- nvinfo : EIATTR_VRC_CTA_INIT_COUNT
	.align		4
        /*0058*/ 	.byte	0x02, 0x4a
	.zero		1
	.zero		1


	//----- nvinfo : EIATTR_EXIT_INSTR_OFFSETS
	.align		4
        /*005c*/ 	.byte	0x04, 0x1c
        /*005e*/ 	.short	(.L_137 - .L_136)


	//   ....[0]....
.L_136:
        /*0060*/ 	.word	0x000001a0


	//   ....[1]....
        /*0064*/ 	.word	0x00000820


	//----- nvinfo : EIATTR_CRS_STACK_SIZE
	.align		4
.L_137:
        /*0068*/ 	.byte	0x04, 0x1e
        /*006a*/ 	.short	(.L_139 - .L_138)
.L_138:
        /*006c*/ 	.word	0x00000000


	//----- nvinfo : EIATTR_CBANK_PARAM_SIZE
	.align		4
.L_139:
        /*0070*/ 	.byte	0x03, 0x19
        /*0072*/ 	.short	0x0020


	//----- nvinfo : EIATTR_PARAM_CBANK
	.align		4
        /*0074*/ 	.byte	0x04, 0x0a
        /*0076*/ 	.short	(.L_141 - .L_140)
	.align		4
.L_140:
        /*0078*/ 	.word	index@(.nv.constant0._Z10multiply_0PfS_S_m)
        /*007c*/ 	.short	0x0380
        /*007e*/ 	.short	0x0020


	//----- nvinfo : EIATTR_SW_WAR
	.align		4
.L_141:
        /*0080*/ 	.byte	0x04, 0x36
        /*0082*/ 	.short	(.L_143 - .L_142)
.L_142:
        /*0084*/ 	.word	0x00000008
.L_143:


//--------------------- .nv.info._Z5add_2PfS_S_m  --------------------------
	.section	.nv.info._Z5add_2PfS_S_m,"",@"SHT_CUDA_INFO"
	.sectionflags	@""
	.align	4


	//----- nvinfo : EIATTR_CUDA_API_VERSION
	.align		4
        /*0000*/ 	.byte	0x04, 0x37
        /*0002*/ 	.short	(.L_145 - .L_144)
.L_144:
        /*0004*/ 	.word	0x00000082


	//----- nvinfo : EIATTR_KPARAM_INFO
	.align		4
.L_145:
        /*0008*/ 	.byte	0x04, 0x17
        /*000a*/ 	.short	(.L_147 - .L_146)
.L_146:
        /*000c*/ 	.word	0x00000000
        /*0010*/ 	.short	0x0003
        /*0012*/ 	.short	0x0018
        /*0014*/ 	.byte	0x00, 0xf0, 0x21, 0x00


	//----- nvinfo : EIATTR_KPARAM_INFO
	.align		4
.L_147:
        /*0018*/ 	.byte	0x04, 0x17
        /*001a*/ 	.short	(.L_149 - .L_148)
.L_148:
        /*001c*/ 	.word	0x00000000
        /*0020*/ 	.short	0x0002
        /*0022*/ 	.short	0x0010
        /*0024*/ 	.byte	0x00, 0xf5, 0x21, 0x00


	//----- nvinfo : EIATTR_KPARAM_INFO
	.align		4
.L_149:
        /*0028*/ 	.byte	0x04, 0x17
        /*002a*/ 	.short	(.L_151 - .L_150)
.L_150:
        /*002c*/ 	.word	0x00000000
        /*0030*/ 	.short	0x0001
        /*0032*/ 	.short	0x0008
        /*0034*/ 	.byte	0x00, 0xf5, 0x21, 0x00


	//----- nvinfo : EIATTR_KPARAM_INFO
	.align		4
.L_151:
        /*0038*/ 	.byte	0x04, 0x17
        /*003a*/ 	.short	(.L_153 - .L_152)
.L_152:
        /*003c*/ 	.word	0x00000000
        /*0040*/ 	.short	0x0000
        /*0042*/ 	.short	0x0000
        /*0044*/ 	.byte	0x00, 0xf5, 0x21, 0x00


	//----- nvinfo : EIATTR_SPARSE_MMA_MASK
	.align		4
.L_153:
        /*0048*/ 	.byte	0x03, 0x50
        /*004a*/ 	.short	0x0000


	//----- nvinfo : EIATTR_MAXREG_COUNT
	.align		4
        /*004c*/ 	.byte	0x03, 0x1b
        /*004e*/ 	.short	0x00ff


	//----- nvinfo : EIATTR_MERCURY_ISA_VERSION
	.align		4
        /*0050*/ 	.byte	0x03, 0x5f
        /*0052*/ 	.short	0x0101


	//----- nvinfo : EIATTR_VRC_CTA_INIT_COUNT
	.align		4
        /*0054*/ 	.byte	0x02, 0x4a
	.zero		1
	.zero		1


	//----- nvinfo : EIATTR_EXIT_INSTR_OFFSETS
	.align		4
        /*0058*/ 	.byte	0x04, 0x1c
        /*005a*/ 	.short	(.L_155 - .L_154)


	//   ....[0]....
.L_154:
        /*005c*/ 	.word	0x00000090


	//   ....[1]....
        /*0060*/ 	.word	0x00000190


	//----- nvinfo : EIATTR_CBANK_PARAM_SIZE
	.align		4
.L_155:
        /*0064*/ 	.byte	0x03, 0x19
        /*0066*/ 	.short	0x0020


	//----- nvinfo : EIATTR_PARAM_CBANK
	.align		4
        /*0068*/ 	.byte	0x04, 0x0a
        /*006a*/ 	.short	(.L_157 - .L_156)
	.align		4
.L_156:
        /*006c*/ 	.word	index@(.nv.constant0._Z5add_2PfS_S_m)
        /*0070*/ 	.short	0x0380
        /*0072*/ 	.short	0x0020


	//----- nvinfo : EIATTR_SW_WAR
	.align		4
.L_157:
        /*0074*/ 	.byte	0x04, 0x36
        /*0076*/ 	.short	(.L_159 - .L_158)
.L_158:
        /*0078*/ 	.word	0x00000008
.L_159:


//--------------------- .nv.info._Z5add_1PfS_S_m  --------------------------
	.section	.nv.info._Z5add_1PfS_S_m,"",@"SHT_CUDA_INFO"
	.sectionflags	@""
	.align	4


	//----- nvinfo : EIATTR_CUDA_API_VERSION
	.align		4
        /*0000*/ 	.byte	0x04, 0x37
        /*0002*/ 	.short	(.L_161 - .L_160)
.L_160:
        /*0004*/ 	.word	0x00000082


	//----- nvinfo : EIATTR_KPARAM_INFO
	.align		4
.L_161:
        /*0008*/ 	.byte	0x04, 0x17
        /*000a*/ 	.short	(.L_163 - .L_162)
.L_162:
        /*000c*/ 	.word	0x00000000
        /*0010*/ 	.short	0x0003
        /*0012*/ 	.short	0x0018
        /*0014*/ 	.byte	0x00, 0xf0, 0x21, 0x00


	//----- nvinfo : EIATTR_KPARAM_INFO
	.align		4
.L_163:
        /*0018*/ 	.byte	0x04, 0x17
        /*001a*/ 	.short	(.L_165 - .L_164)
.L_164:
        /*001c*/ 	.word	0x00000000
        /*0020*/ 	.short	0x0002
        /*0022*/ 	.short	0x0010
        /*0024*/ 	.byte	0x00, 0xf5, 0x21, 0x00


	//----- nvinfo : EIATTR_KPARAM_INFO
	.align		4
.L_165:
        /*0028*/ 	.byte	0x04, 0x17
        /*002a*/ 	.short	(.L_167 - .L_166)
.L_166:
        /*002c*/ 	.word	0x00000000
        /*0030*/ 	.short	0x0001
        /*0032*/ 	.short	0x0008
        /*0034*/ 	.byte	0x00, 0xf5, 0x21, 0x00


	//----- nvinfo : EIATTR_KPARAM_INFO
	.align		4
.L_167:
        /*0038*/ 	.byte	0x04, 0x17
        /*003a*/ 	.short	(.L_169 - .L_168)
.L_168:
        /*003c*/ 	.word	0x00000000
        /*0040*/ 	.short	0x0000
        /*0042*/ 	.short	0x0000
        /*0044*/ 	.byte	0x00, 0xf5, 0x21, 0x00


	//----- nvinfo : EIATTR_SPARSE_MMA_MASK
	.align		4
.L_169:
        /*0048*/ 	.byte	0x03, 0x50
        /*004a*/ 	.short	0x0000


	//----- nvinfo : EIATTR_MAXREG_COUNT
	.align		4
        /*004c*/ 	.byte	0x03, 0x1b
        /*004e*/ 	.short	0x00ff


	//----- nvinfo : EIATTR_MERCURY_ISA_VERSION
	.align		4
        /*0050*/ 	.byte	0x03, 0x5f
        /*0052*/ 	.short	0x0101


	//----- nvinfo : EIATTR_VRC_CTA_INIT_COUNT
	.align		4
        /*0054*/ 	.byte	0x02, 0x4a
	.zero		1
	.zero		1


	//----- nvinfo : EIATTR_EXIT_INSTR_OFFSETS
	.align		4
        /*0058*/ 	.byte	0x04, 0x1c
        /*005a*/ 	.short	(.L_171 - .L_170)


	//   ....[0]....
.L_170:
        /*005c*/ 	.word	0x00000050


	//   ....[1]....
        /*0060*/ 	.word	0x00000150


	//----- nvinfo : EIATTR_CBANK_PARAM_SIZE
	.align		4
.L_171:
        /*0064*/ 	.byte	0x03, 0x19
        /*0066*/ 	.short	0x0020


	//----- nvinfo : EIATTR_PARAM_CBANK
	.align		4
        /*0068*/ 	.byte	0x04, 0x0a
        /*006a*/ 	.short	(.L_173 - .L_172)
	.align		4
.L_172:
        /*006c*/ 	.word	index@(.nv.constant0._Z5add_1PfS_S_m)
        /*0070*/ 	.short	0x0380
        /*0072*/ 	.short	0x0020


	//----- nvinfo : EIATTR_SW_WAR
	.align		4
.L_173:
        /*0074*/ 	.byte	0x04, 0x36
        /*0076*/ 	.short	(.L_175 - .L_174)
.L_174:
        /*0078*/ 	.word	0x00000008
.L_175:


//--------------------- .nv.info._Z5add_0PfS_S_m  --------------------------
	.section	.nv.info._Z5add_0PfS_S_m,"",@"SHT_CUDA_INFO"
	.sectionflags	@""
	.align	4


	//----- nvinfo : EIATTR_CUDA_API_VERSION
	.align		4
        /*0000*/ 	.byte	0x04, 0x37
        /*0002*/ 	.short	(.L_177 - .L_176)
.L_176:
        /*0004*/ 	.word	0x00000082


	//----- nvinfo : EIATTR_KPARAM_INFO
	.align		4
.L_177:
        /*0008*/ 	.byte	0x04, 0x17
        /*000a*/ 	.short	(.L_179 - .L_178)
.L_178:
        /*000c*/ 	.word	0x00000000
        /*0010*/ 	.short	0x0003
        /*0012*/ 	.short	0x0018
        /*0014*/ 	.byte	0x00, 0xf0, 0x21, 0x00


	//----- nvinfo : EIATTR_KPARAM_INFO
	.align		4
.L_179:
        /*0018*/ 	.byte	0x04, 0x17
        /*001a*/ 	.short	(.L_181 - .L_180)
.L_180:
        /*001c*/ 	.word	0x00000000
        /*0020*/ 	.short	0x0002
        /*0022*/ 	.short	0x0010
        /*0024*/ 	.byte	0x00, 0xf5, 0x21, 0x00


	//----- nvinfo : EIATTR_KPARAM_INFO
	.align		4
.L_181:
        /*0028*/ 	.byte	0x04, 0x17
        /*002a*/ 	.short	(.L_183 - .L_182)
.L_182:
        /*002c*/ 	.word	0x00000000
        /*0030*/ 	.short	0x0001
        /*0032*/ 	.short	0x0008
        /*0034*/ 	.byte	0x00, 0xf5, 0x21, 0x00


	//----- nvinfo : EIATTR_KPARAM_INFO
	.align		4
.L_183:
        /*0038*/ 	.byte	0x04, 0x17
        /*003a*/ 	.short	(.L_185 - .L_184)
.L_184:
        /*003c*/ 	.word	0x00000000
        /*0040*/ 	.short	0x0000
        /*0042*/ 	.short	0x0000
        /*0044*/ 	.byte	0x00, 0xf5, 0x21, 0x00


	//----- nvinfo : EIATTR_SPARSE_MMA_MASK
	.align		4
.L_185:
        /*0048*/ 	.byte	0x03, 0x50
        /*004a*/ 	.short	0x0000


	//----- nvinfo : EIATTR_MAXREG_COUNT
	.align		4
        /*004c*/ 	.byte	0x03, 0x1b
        /*004e*/ 	.short	0x00ff


	//----- nvinfo : EIATTR_MERCURY_ISA_VERSION
	.align		4
        /*0050*/ 	.byte	0x03, 0x5f
        /*0052*/ 	.short	0x0101


	//----- nvinfo : EIATTR_VRC_CTA_INIT_COUNT
	.align		4
        /*0054*/ 	.byte	0x02, 0x4a
	.zero		1
	.zero		1


	//----- nvinfo : EIATTR_EXIT_INSTR_OFFSETS
	.align		4
        /*0058*/ 	.byte	0x04, 0x1c
        /*005a*/ 	.short	(.L_187 - .L_186)


	//   ....[0]....
.L_186:
        /*005c*/ 	.word	0x00000050


	//   ....[1]....
        /*0060*/ 	.word	0x000001b0


	//----- nvinfo : EIATTR_CBANK_PARAM_SIZE
	.align		4
.L_187:
        /*0064*/ 	.byte	0x03, 0x19
        /*0066*/ 	.short	0x0020


	//----- nvinfo : EIATTR_PARAM_CBANK
	.align		4
        /*0068*/ 	.byte	0x04, 0x0a
        /*006a*/ 	.short	(.L_189 - .L_188)
	.align		4
.L_188:
        /*006c*/ 	.word	index@(.nv.constant0._Z5add_0PfS_S_m)
        /*0070*/ 	.short	0x0380
        /*0072*/ 	.short	0x0020


	//----- nvinfo : EIATTR_SW_WAR
	.align		4
.L_189:
        /*0074*/ 	.byte	0x04, 0x36
        /*0076*/ 	.short	(.L_191 - .L_190)
.L_190:
        /*0078*/ 	.word	0x00000008
.L_191:


//--------------------- .nv.info._Z8dtw_kernPfS_S_mm --------------------------
	.section	.nv.info._Z8dtw_kernPfS_S_mm,"",@"SHT_CUDA_INFO"
	.sectionflags	@""
	.align	4


	//----- nvinfo : EIATTR_CUDA_API_VERSION
	.align		4
        /*0000*/ 	.byte	0x04, 0x37
        /*0002*/ 	.short	(.L_193 - .L_192)
.L_192:
        /*0004*/ 	.word	0x00000082


	//----- nvinfo : EIATTR_KPARAM_INFO
	.align		4
.L_193:
        /*0008*/ 	.byte	0x04, 0x17
        /*000a*/ 	.short	(.L_195 - .L_194)
.L_194:
        /*000c*/ 	.word	0x00000000
        /*0010*/ 	.short	0x0004
        /*0012*/ 	.short	0x0020
        /*0014*/ 	.byte	0x00, 0xf0, 0x21, 0x00


	//----- nvinfo : EIATTR_KPARAM_INFO
	.align		4
.L_195:
        /*0018*/ 	.byte	0x04, 0x17
        /*001a*/ 	.short	(.L_197 - .L_196)
.L_196:
        /*001c*/ 	.word	0x00000000
        /*0020*/ 	.short	0x0003
        /*0022*/ 	.short	0x0018
        /*0024*/ 	.byte	0x00, 0xf0, 0x21, 0x00


	//----- nvinfo : EIATTR_KPARAM_INFO
	.align		4
.L_197:
        /*0028*/ 	.byte	0x04, 0x17
        /*002a*/ 	.short	(.L_199 - .L_198)
.L_198:
        /*002c*/ 	.word	0x00000000
        /*0030*/ 	.short	0x0002
        /*0032*/ 	.short	0x0010
        /*0034*/ 	.byte	0x00, 0xf5, 0x21, 0x00


	//----- nvinfo : EIATTR_KPARAM_INFO
	.align		4
.L_199:
        /*0038*/ 	.byte	0x04, 0x17
        /*003a*/ 	.short	(.L_201 - .L_200)
.L_200:
        /*003c*/ 	.word	0x00000000
        /*0040*/ 	.short	0x0001
        /*0042*/ 	.short	0x0008
        /*0044*/ 	.byte	0x00, 0xf5, 0x21, 0x00


	//----- nvinfo : EIATTR_KPARAM_INFO
	.align		4
.L_201:
        /*0048*/ 	.byte	0x04, 0x17
        /*004a*/ 	.short	(.L_203 - .L_202)
.L_202:
        /*004c*/ 	.word	0x00000000
        /*0050*/ 	.short	0x0000
        /*0052*/ 	.short	0x0000
        /*0054*/ 	.byte	0x00, 0xf5, 0x21, 0x00


	//----- nvinfo : EIATTR_SPARSE_MMA_MASK
	.align		4
.L_203:
        /*0058*/ 	.byte	0x03, 0x50
        /*005a*/ 	.short	0x0000


	//----- nvinfo : EIATTR_MAXREG_COUNT
	.align		4
        /*005c*/ 	.byte	0x03, 0x1b
        /*005e*/ 	.short	0x00ff


	//----- nvinfo : EIATTR_MERCURY_ISA_VERSION
	.align		4
        /*0060*/ 	.byte	0x03, 0x5f
        /*0062*/ 	.short	0x0101


	//----- nvinfo : EIATTR_VRC_CTA_INIT_COUNT
	.align		4
        /*0064*/ 	.byte	0x02, 0x4a
	.zero		1
	.zero		1


	//----- nvinfo : EIATTR_EXIT_INSTR_OFFSETS
	.align		4
        /*0068*/ 	.byte	0x04, 0x1c
        /*006a*/ 	.short	(.L_205 - .L_204)


	//   ....[0]....
.L_204:
        /*006c*/ 	.word	0x000051d0


	//----- nvinfo : EIATTR_CRS_STACK_SIZE
	.align		4
.L_205:
        /*0070*/ 	.byte	0x04, 0x1e
        /*0072*/ 	.short	(.L_207 - .L_206)
.L_206:
        /*0074*/ 	.word	0x00000000


	//----- nvinfo : EIATTR_CBANK_PARAM_SIZE
	.align		4
.L_207:
        /*0078*/ 	.byte	0x03, 0x19
        /*007a*/ 	.short	0x0028


	//----- nvinfo : EIATTR_PARAM_CBANK
	.align		4
        /*007c*/ 	.byte	0x04, 0x0a
        /*007e*/ 	.short	(.L_209 - .L_208)
	.align		4
.L_208:
        /*0080*/ 	.word	index@(.nv.constant0._Z8dtw_kernPfS_S_mm)
        /*0084*/ 	.short	0x0380
        /*0086*/ 	.short	0x0028


	//----- nvinfo : EIATTR_SW_WAR
	.align		4
.L_209:
        /*0088*/ 	.byte	0x04, 0x36
        /*008a*/ 	.short	(.L_211 - .L_210)
.L_210:
        /*008c*/ 	.word	0x00000008
.L_211:


//--------------------- .nv.info._Z3knnPfS_S_mmmm --------------------------
	.section	.nv.info._Z3knnPfS_S_mmmm,"",@"SHT_CUDA_INFO"
	.sectionflags	@""
	.align	4


	//----- nvinfo : EIATTR_CUDA_API_VERSION
	.align		4
        /*0000*/ 	.byte	0x04, 0x37
        /*0002*/ 	.short	(.L_213 - .L_212)
.L_212:
        /*0004*/ 	.word	0x00000082


	//----- nvinfo : EIATTR_KPARAM_INFO
	.align		4
.L_213:
        /*0008*/ 	.byte	0x04, 0x17
        /*000a*/ 	.short	(.L_215 - .L_214)
.L_214:
        /*000c*/ 	.word	0x00000000
        /*0010*/ 	.short	0x0006
        /*0012*/ 	.short	0x0030
        /*0014*/ 	.byte	0x00, 0xf0, 0x21, 0x00


	//----- nvinfo : EIATTR_KPARAM_INFO
	.align		4
.L_215:
        /*0018*/ 	.byte	0x04, 0x17
        /*001a*/ 	.short	(.L_217 - .L_216)
.L_216:
        /*001c*/ 	.word	0x00000000
        /*0020*/ 	.short	0x0005
        /*0022*/ 	.short	0x0028
        /*0024*/ 	.byte	0x00, 0xf0, 0x21, 0x00


	//----- nvinfo : EIATTR_KPARAM_INFO
	.align		4
.L_217:
        /*0028*/ 	.byte	0x04, 0x17
        /*002a*/ 	.short	(.L_219 - .L_218)
.L_218:
        /*002c*/ 	.word	0x00000000
        /*0030*/ 	.short	0x0004
        /*0032*/ 	.short	0x0020
        /*0034*/ 	.byte	0x00, 0xf0, 0x21, 0x00


	//----- nvinfo : EIATTR_KPARAM_INFO
	.align		4
.L_219:
        /*0038*/ 	.byte	0x04, 0x17
        /*003a*/ 	.short	(.L_221 - .L_220)
.L_220:
        /*003c*/ 	.word	0x00000000
        /*0040*/ 	.short	0x0003
        /*0042*/ 	.short	0x0018
        /*0044*/ 	.byte	0x00, 0xf0, 0x21, 0x00


	//----- nvinfo : EIATTR_KPARAM_INFO
	.align		4
.L_221:
        /*0048*/ 	.byte	0x04, 0x17
        /*004a*/ 	.short	(.L_223 - .L_222)
.L_222:
        /*004c*/ 	.word	0x00000000
        /*0050*/ 	.short	0x0002
        /*0052*/ 	.short	0x0010
        /*0054*/ 	.byte	0x00, 0xf5, 0x21, 0x00


	//----- nvinfo : EIATTR_KPARAM_INFO
	.align		4
.L_223:
        /*0058*/ 	.byte	0x04, 0x17
        /*005a*/ 	.short	(.L_225 - .L_224)
.L_224:
        /*005c*/ 	.word	0x00000000
        /*0060*/ 	.short	0x0001
        /*0062*/ 	.short	0x0008
        /*0064*/ 	.byte	0x00, 0xf5, 0x21, 0x00


	//----- nvinfo : EIATTR_KPARAM_INFO
	.align		4
.L_225:
        /*0068*/ 	.byte	0x04, 0x17
        /*006a*/ 	.short	(.L_227 - .L_226)
.L_226:
        /*006c*/ 	.word	0x00000000
        /*0070*/ 	.short	0x0000
        /*0072*/ 	.short	0x0000
        /*0074*/ 	.byte	0x00, 0xf5, 0x21, 0x00


	//----- nvinfo : EIATTR_SPARSE_MMA_MASK
	.align		4
.L_227:
        /*0078*/ 	.byte	0x03, 0x50
        /*007a*/ 	.short	0x0000


	//----- nvinfo : EIATTR_MAXREG_COUNT
	.align		4
        /*007c*/ 	.byte	0x03, 0x1b
        /*007e*/ 	.short	0x00ff


	//----- nvinfo : EIATTR_NUM_BARRIERS
	.align		4
        /*0080*/ 	.byte	0x02, 0x4c
        /*0082*/ 	.byte	0x01
	.zero		1


	//----- nvinfo : EIATTR_MERCURY_ISA_VERSION
	.align		4
        /*0084*/ 	.byte	0x03, 0x5f
        /*0086*/ 	.short	0x0101


	//----- nvinfo : EIATTR_VRC_CTA_INIT_COUNT
	.align		4
        /*0088*/ 	.byte	0x02, 0x4a
	.zero		1
	.zero		1


	//----- nvinfo : EIATTR_EXIT_INSTR_OFFSETS
	.align		4
        /*008c*/ 	.byte	0x04, 0x1c
        /*008e*/ 	.short	(.L_229 - .L_228)


	//   ....[0]....
.L_228:
        /*0090*/ 	.word	0x000085a0


	//----- nvinfo : EIATTR_CRS_STACK_SIZE
	.align		4
.L_229:
        /*0094*/ 	.byte	0x04, 0x1e
        /*0096*/ 	.short	(.L_231 - .L_230)
.L_230:
        /*0098*/ 	.word	0x00000000


	//----- nvinfo : EIATTR_CBANK_PARAM_SIZE
	.align		4
.L_231:
        /*009c*/ 	.byte	0x03, 0x19
        /*009e*/ 	.short	0x0038


	//----- nvinfo : EIATTR_PARAM_CBANK
	.align		4
        /*00a0*/ 	.byte	0x04, 0x0a
        /*00a2*/ 	.short	(.L_233 - .L_232)
	.align		4
.L_232:
        /*00a4*/ 	.word	index@(.nv.constant0._Z3knnPfS_S_mmmm)
        /*00a8*/ 	.short	0x0380
        /*00aa*/ 	.short	0x0038


	//----- nvinfo : EIATTR_SW_WAR
	.align		4
.L_233:
        /*00ac*/ 	.byte	0x04, 0x36
        /*00ae*/ 	.short	(.L_235 - .L_234)
.L_234:
        /*00b0*/ 	.word	0x00000008
.L_235:


//--------------------- .nv.callgraph             --------------------------
	.section	.nv.callgraph,"",@"SHT_CUDA_CALLGRAPH"
	.align	4
	.sectionentsize	8
	.align		4
        /*0000*/ 	.word	0x00000000
	.align		4
        /*0004*/ 	.word	0xffffffff
	.align		4
        /*0008*/ 	.word	0x00000000
	.align		4
        /*000c*/ 	.word	0xfffffffe
	.align		4
        /*0010*/ 	.word	0x00000000
	.align		4
        /*0014*/ 	.word	0xfffffffd
	.align		4
        /*0018*/ 	.word	0x00000000
	.align		4
        /*001c*/ 	.word	0xfffffffc


//--------------------- .text._Z9matmult_1PfS_S_mmm --------------------------
	.section	.text._Z9matmult_1PfS_S_mmm,"ax",@progbits
	.align	128
        .global         _Z9matmult_1PfS_S_mmm
        .type           _Z9matmult_1PfS_S_mmm,@function
        .size           _Z9matmult_1PfS_S_mmm,(.L_x_390 - _Z9matmult_1PfS_S_mmm)
        .other          _Z9matmult_1PfS_S_mmm,@"STO_CUDA_ENTRY STV_DEFAULT"
_Z9matmult_1PfS_S_mmm:
.text._Z9matmult_1PfS_S_mmm:
[----:B------:R-:W-:Y:S01]  /*0000*/  LDC R1, c[0x0][0x37c] ;  /* 0x0000df00ff017b82 */ /* 0x000fe20000000800 */
[----:B------:R-:W0:Y:S07]  /*0010*/  S2R R17, SR_CTAID.Y ;  /* 0x0000000000117919 */ /* 0x000e2e0000002600 */
[----:B------:R-:W1:Y:S01]  /*0020*/  S2UR UR5, SR_CgaCtaId ;  /* 0x00000000000579c3 */ /* 0x000e620000008800 */
[----:B------:R-:W2:Y:S01]  /*0030*/  LDCU.64 UR12, c[0x0][0x3a0] ;  /* 0x00007400ff0c77ac */ /* 0x000ea20008000a00 */
[----:B------:R-:W-:Y:S01]  /*0040*/  HFMA2 R5, -RZ, RZ, 0, 0 ;  /* 0x00000000ff057431 */ /* 0x000fe200000001ff */
[----:B------:R-:W0:Y:S01]  /*0050*/  S2R R2, SR_TID.Y ;  /* 0x0000000000027919 */ /* 0x000e220000002200 */
[----:B------:R-:W-:Y:S01]  /*0060*/  HFMA2 R23, -RZ, RZ, 0, 0 ;  /* 0x00000000ff177431 */ /* 0x000fe200000001ff */
[----:B------:R-:W-:Y:S01]  /*0070*/  UMOV UR4, 0x400 ;  /* 0x0000040000047882 */ /* 0x000fe20000000000 */
[----:B------:R-:W3:Y:S01]  /*0080*/  LDCU.64 UR10, c[0x0][0x358] ;  /* 0x00006b00ff0a77ac */ /* 0x000ee20008000a00 */
[----:B------:R-:W4:Y:S01]  /*0090*/  S2R R4, SR_TID.X ;  /* 0x0000000000047919 */ /* 0x000f220000002100 */
[----:B------:R-:W0:Y:S01]  /*00a0*/  LDCU.64 UR18, c[0x0][0x3a0] ;  /* 0x00007400ff1277ac */ /* 0x000e220008000a00 */
[----:B------:R-:W5:Y:S01]  /*00b0*/  S2R R9, SR_CTAID.X ;  /* 0x0000000000097919 */ /* 0x000f620000002500 */
[----:B------:R-:W0:Y:S01]  /*00c0*/  LDCU.64 UR14, c[0x0][0x398] ;  /* 0x00007300ff0e77ac */ /* 0x000e220008000a00 */
[----:B------:R-:W0:Y:S01]  /*00d0*/  LDCU.64 UR16, c[0x0][0x3a8] ;  /* 0x00007500ff1077ac */ /* 0x000e220008000a00 */
[----:B--2---:R-:W-:-:S02]  /*00e0*/  UIADD3 UR7, UP0, UPT, UR12, -0x1, URZ ;  /* 0xffffffff0c077890 */ /* 0x004fc4000ff1e0ff */
[----:B-1----:R-:W-:Y:S02]  /*00f0*/  ULEA UR6, UR5, UR4, 0x18 ;  /* 0x0000000405067291 */ /* 0x002fe4000f8ec0ff */
[----:B------:R-:W-:Y:S02]  /*0100*/  UIADD3 UR4, UPT, UPT, UR4, 0x1000, URZ ;  /* 0x0000100004047890 */ /* 0x000fe4000fffe0ff */
[----:B------:R-:W-:Y:S02]  /*0110*/  UIADD3.X UR8, UPT, UPT, UR13, -0x1, URZ, UP0, !UPT ;  /* 0xffffffff0d087890 */ /* 0x000fe400087fe4ff */
[----:B------:R-:W-:Y:S02]  /*0120*/  ULEA UR4, UR5, UR4, 0x18 ;  /* 0x0000000405047291 */ /* 0x000fe4000f8ec0ff */
[----:B------:R-:W-:Y:S01]  /*0130*/  USHF.R.U64 UR7, UR7, 0x5, UR8 ;  /* 0x0000000507077899 */ /* 0x000fe20008001208 */
[----:B------:R-:W-:Y:S01]  /*0140*/  UMOV UR5, URZ ;  /* 0x000000ff00057c82 */ /* 0x000fe20008000000 */
[----:B0-----:R-:W-:Y:S01]  /*0150*/  LEA R17, R17, R2, 0x5 ;  /* 0x0000000211117211 */ /* 0x001fe200078e28ff */
[----:B------:R-:W-:Y:S01]  /*0160*/  USHF.R.U32.HI UR8, URZ, 0x5, UR8 ;  /* 0x00000005ff087899 */ /* 0x000fe20008011608 */
[----:B------:R-:W-:Y:S01]  /*0170*/  LEA R7, R2, UR6, 0x7 ;  /* 0x0000000602077c11 */ /* 0x000fe2000f8e38ff */
[----:B------:R-:W-:-:S02]  /*0180*/  UMOV UR6, URZ ;  /* 0x000000ff00067c82 */ /* 0x000fc40008000000 */
[----:B----4-:R-:W-:Y:S01]  /*0190*/  IMAD.WIDE.U32 R18, R17, UR12, R4 ;  /* 0x0000000c11127c25 */ /* 0x010fe2000f8e0004 */
[C---:B------:R-:W-:Y:S01]  /*01a0*/  LEA R5, R4.reuse, UR4, 0x2 ;  /* 0x0000000404057c11 */ /* 0x040fe2000f8e10ff */
[----:B------:R-:W-:Y:S01]  /*01b0*/  UMOV UR4, URZ ;  /* 0x000000ff00047c82 */ /* 0x000fe20008000000 */
[----:B-----5:R-:W-:Y:S01]  /*01c0*/  LEA R16, R9, R4, 0x5 ;  /* 0x0000000409107211 */ /* 0x020fe200078e28ff */
[----:B------:R-:W-:Y:S01]  /*01d0*/  IMAD R3, R17, UR13, R19 ;  /* 0x0000000d11037c24 */ /* 0x000fe2000f8e0213 */
[----:B------:R-:W-:Y:S02]  /*01e0*/  LEA R6, R4, R7, 0x2 ;  /* 0x0000000704067211 */ /* 0x000fe400078e10ff */
[----:B---3--:R-:W-:-:S07]  /*01f0*/  LEA R0, R2, R5, 0x7 ;  /* 0x0000000502007211 */ /* 0x008fce00078e38ff */
.L_x_0:
[----:B------:R-:W-:Y:S02]  /*0200*/  ISETP.GE.U32.AND P2, PT, R4, UR18, PT ;  /* 0x0000001204007c0c */ /* 0x000fe4000bf46070 */
[----:B------:R-:W-:Y:S02]  /*0210*/  ISETP.GE.U32.AND P3, PT, R2, UR18, PT ;  /* 0x0000001202007c0c */ /* 0x000fe4000bf66070 */
[----:B------:R-:W-:Y:S02]  /*0220*/  ISETP.GE.U32.AND P0, PT, R17, UR14, PT ;  /* 0x0000000e11007c0c */ /* 0x000fe4000bf06070 */
[----:B------:R-:W-:Y:S02]  /*0230*/  ISETP.GE.U32.AND.EX P2, PT, RZ, UR19, PT, P2 ;  /* 0x00000013ff007c0c */ /* 0x000fe4000bf46120 */
[----:B------:R-:W-:Y:S02]  /*0240*/  ISETP.GE.U32.AND P1, PT, R16, UR16, PT ;  /* 0x0000001010007c0c */ /* 0x000fe4000bf26070 */
[----:B------:R-:W-:-:S02]  /*0250*/  ISETP.GE.U32.AND.EX P3, PT, RZ, UR19, PT, P3 ;  /* 0x00000013ff007c0c */ /* 0x000fc4000bf66130 */
[----:B------:R-:W-:Y:S02]  /*0260*/  ISETP.GE.U32.OR.EX P2, PT, RZ, UR15, P2, P0 ;  /* 0x0000000fff007c0c */ /* 0x000fe40009746500 */
[----:B------:R-:W-:Y:S02]  /*0270*/  ISETP.GE.U32.OR.EX P3, PT, RZ, UR17, P3, P1 ;  /* 0x00000011ff007c0c */ /* 0x000fe40009f66510 */
[----:B------:R-:W-:Y:S02]  /*0280*/  MOV R27, RZ ;  /* 0x000000ff001b7202 */ /* 0x000fe40000000f00 */
[----:B------:R-:W-:-:S07]  /*0290*/  MOV R24, RZ ;  /* 0x000000ff00187202 */ /* 0x000fce0000000f00 */
[----:B------:R-:W0:Y:S01]  /*02a0*/  @!P2 LDC.64 R8, c[0x0][0x380] ;  /* 0x0000e000ff08ab82 */ /* 0x000e220000000a00 */
[----:B------:R-:W-:Y:S02]  /*02b0*/  @!P2 IADD3 R14, P4, PT, R18, UR4, RZ ;  /* 0x00000004120eac10 */ /* 0x000fe4000ff9e0ff */
[----:B------:R-:W-:Y:S02]  /*02c0*/  @!P3 MOV R12, R16 ;  /* 0x00000010000cb202 */ /* 0x000fe40000000f00 */
[----:B------:R-:W-:Y:S02]  /*02d0*/  @!P3 MOV R13, RZ ;  /* 0x000000ff000db202 */ /* 0x000fe40000000f00 */
[----:B------:R-:W-:Y:S01]  /*02e0*/  @!P2 IADD3.X R15, PT, PT, RZ, R3, RZ, P4, !PT ;  /* 0x00000003ff0fa210 */ /* 0x000fe200027fe4ff */
[----:B------:R-:W1:Y:S01]  /*02f0*/  @!P3 LDC.64 R10, c[0x0][0x388] ;  /* 0x0000e200ff0abb82 */ /* 0x000e620000000a00 */
[----:B------:R-:W-:-:S04]  /*0300*/  @!P3 IMAD.WIDE.U32 R12, R2, UR16, R12 ;  /* 0x00000010020cbc25 */ /* 0x000fc8000f8e000c */
[----:B------:R-:W-:Y:S01]  /*0310*/  @!P3 IMAD R13, R2, UR17, R13 ;  /* 0x00000011020dbc24 */ /* 0x000fe2000f8e020d */
[----:B0-----:R-:W-:-:S04]  /*0320*/  @!P2 LEA R8, P4, R14, R8, 0x2 ;  /* 0x000000080e08a211 */ /* 0x001fc800078810ff */
[----:B------:R-:W-:Y:S02]  /*0330*/  @!P2 LEA.HI.X R9, R14, R9, R15, 0x2, P4 ;  /* 0x000000090e09a211 */ /* 0x000fe400020f140f */
[----:B-1----:R-:W-:-:S03]  /*0340*/  @!P3 LEA R20, P5, R12, R10, 0x2 ;  /* 0x0000000a0c14b211 */ /* 0x002fc600078a10ff */
[----:B------:R-:W2:Y:S01]  /*0350*/  @!P2 LDG.E R27, desc[UR10][R8.64] ;  /* 0x0000000a081ba981 */ /* 0x000ea2000c1e1900 */
[----:B------:R-:W-:-:S05]  /*0360*/  @!P3 LEA.HI.X R21, R12, R11, R13, 0x2, P5 ;  /* 0x0000000b0c15b211 */ /* 0x000fca00028f140d */
[----:B------:R-:W3:Y:S01]  /*0370*/  @!P3 LDG.E R24, desc[UR10][R20.64] ;  /* 0x0000000a1418b981 */ /* 0x000ee2000c1e1900 */
[----:B------:R-:W-:-:S04]  /*0380*/  UIADD3 UR5, UP0, UPT, UR5, 0x1, URZ ;  /* 0x0000000105057890 */ /* 0x000fc8000ff1e0ff */
[----:B------:R-:W-:Y:S02]  /*0390*/  UIADD3.X UR6, UPT, UPT, URZ, UR6, URZ, UP0, !UPT ;  /* 0x00000006ff067290 */ /* 0x000fe400087fe4ff */
[----:B------:R-:W-:-:S04]  /*03a0*/  UISETP.GE.U32.AND UP0, UPT, UR7, UR5, UPT ;  /* 0x000000050700728c */ /* 0x000fc8000bf06070 */
[----:B------:R-:W-:Y:S01]  /*03b0*/  UISETP.GE.U32.AND.EX UP0, UPT, UR8, UR6, UPT, UP0 ;  /* 0x000000060800728c */ /* 0x000fe2000bf06100 */
[----:B------:R-:W-:Y:S02]  /*03c0*/  IADD3 R4, PT, PT, R4, 0x20, RZ ;  /* 0x0000002004047810 */ /* 0x000fe40007ffe0ff */
[----:B------:R-:W-:Y:S01]  /*03d0*/  IADD3 R2, PT, PT, R2, 0x20, RZ ;  /* 0x0000002002027810 */ /* 0x000fe20007ffe0ff */
[----:B------:R-:W-:Y:S01]  /*03e0*/  UIADD3 UR4, UPT, UPT, UR4, 0x20, URZ ;  /* 0x0000002004047890 */ /* 0x000fe2000fffe0ff */
[----:B--2---:R-:W-:Y:S04]  /*03f0*/  STS [R6], R27 ;  /* 0x0000001b06007388 */ /* 0x004fe80000000800 */
[----:B---3--:R-:W-:Y:S01]  /*0400*/  STS [R0], R24 ;  /* 0x0000001800007388 */ /* 0x008fe20000000800 */
[----:B------:R-:W-:Y:S06]  /*0410*/  BAR.SYNC.DEFER_BLOCKING 0x0 ;  /* 0x0000000000007b1d */ /* 0x000fec0000010000 */
[----:B------:R-:W-:Y:S04]  /*0420*/  LDS R26, [R5] ;  /* 0x00000000051a7984 */ /* 0x000fe80000000800 */
[----:B------:R-:W0:Y:S04]  /*0430*/  LDS.128 R12, [R7] ;  /* 0x00000000070c7984 */ /* 0x000e280000000c00 */
[----:B------:R-:W1:Y:S04]  /*0440*/  LDS R28, [R5+0x80] ;  /* 0x00008000051c7984 */ /* 0x000e680000000800 */
[----:B------:R-:W2:Y:S04]  /*0450*/  LDS R29, [R5+0x100] ;  /* 0x00010000051d7984 */ /* 0x000ea80000000800 */
[----:B------:R-:W3:Y:S04]  /*0460*/  LDS R22, [R5+0x180] ;  /* 0x0001800005167984 */ /* 0x000ee80000000800 */
[----:B------:R-:W-:Y:S04]  /*0470*/  LDS R25, [R5+0x200] ;  /* 0x0002000005197984 */ /* 0x000fe80000000800 */
[----:B------:R-:W4:Y:S04]  /*0480*/  LDS.128 R8, [R7+0x10] ;  /* 0x0000100007087984 */ /* 0x000f280000000c00 */
[----:B------:R-:W5:Y:S04]  /*0490*/  LDS R20, [R5+0x280] ;  /* 0x0002800005147984 */ /* 0x000f680000000800 */
[----:B------:R-:W5:Y:S04]  /*04a0*/  LDS R27, [R5+0x300] ;  /* 0x00030000051b7984 */ /* 0x000f680000000800 */
[----:B------:R-:W5:Y:S04]  /*04b0*/  LDS R24, [R5+0x380] ;  /* 0x0003800005187984 */ /* 0x000f680000000800 */
[----:B------:R-:W-:Y:S01]  /*04c0*/  LDS R21, [R5+0x400] ;  /* 0x0004000005157984 */ /* 0x000fe20000000800 */
[----:B0-----:R-:W-:-:S03]  /*04d0*/  FFMA R12, R12, R26, R23 ;  /* 0x0000001a0c0c7223 */ /* 0x001fc60000000017 */
[----:B------:R-:W-:Y:S01]  /*04e0*/  LDS R23, [R5+0x500] ;  /* 0x0005000005177984 */ /* 0x000fe20000000800 */
[----:B-1----:R-:W-:-:S03]  /*04f0*/  FFMA R12, R28, R13, R12 ;  /* 0x0000000d1c0c7223 */ /* 0x002fc6000000000c */
[----:B------:R-:W-:Y:S01]  /*0500*/  LDS R26, [R5+0x580] ;  /* 0x00058000051a7984 */ /* 0x000fe20000000800 */
[----:B--2---:R-:W-:-:S04]  /*0510*/  FFMA R29, R29, R14, R12 ;  /* 0x0000000e1d1d7223 */ /* 0x004fc8000000000c */
[----:B---3--:R-:W-:Y:S02]  /*0520*/  FFMA R29, R22, R15, R29 ;  /* 0x0000000f161d7223 */ /* 0x008fe4000000001d */
[----:B------:R-:W0:Y:S04]  /*0530*/  LDS.128 R12, [R7+0x20] ;  /* 0x00002000070c7984 */ /* 0x000e280000000c00 */
[----:B------:R-:W1:Y:S01]  /*0540*/  LDS R22, [R5+0x480] ;  /* 0x0004800005167984 */ /* 0x000e620000000800 */
[----:B----4-:R-:W-:-:S04]  /*0550*/  FFMA R25, R8, R25, R29 ;  /* 0x0000001908197223 */ /* 0x010fc8000000001d */
[----:B-----5:R-:W-:Y:S02]  /*0560*/  FFMA R20, R20, R9, R25 ;  /* 0x0000000914147223 */ /* 0x020fe40000000019 */
[----:B------:R-:W-:Y:S02]  /*0570*/  LDS R25, [R5+0x600] ;  /* 0x0006000005197984 */ /* 0x000fe40000000800 */
[----:B------:R-:W-:Y:S02]  /*0580*/  FFMA R27, R27, R10, R20 ;  /* 0x0000000a1b1b7223 */ /* 0x000fe40000000014 */
[----:B------:R-:W-:Y:S02]  /*0590*/  LDS R20, [R5+0x680] ;  /* 0x0006800005147984 */ /* 0x000fe40000000800 */
[----:B------:R-:W-:Y:S02]  /*05a0*/  FFMA R27, R24, R11, R27 ;  /* 0x0000000b181b7223 */ /* 0x000fe4000000001b */
[----:B------:R-:W2:Y:S04]  /*05b0*/  LDS.128 R8, [R7+0x30] ;  /* 0x0000300007087984 */ /* 0x000ea80000000c00 */
[----:B------:R-:W-:Y:S01]  /*05c0*/  LDS R24, [R5+0x780] ;  /* 0x0007800005187984 */ /* 0x000fe20000000800 */
[----:B0-----:R-:W-:-:S03]  /*05d0*/  FFMA R27, R12, R21, R27 ;  /* 0x000000150c1b7223 */ /* 0x001fc6000000001b */
[----:B------:R-:W0:Y:S01]  /*05e0*/  LDS R21, [R5+0x700] ;  /* 0x0007000005157984 */ /* 0x000e220000000800 */
[----:B-1----:R-:W-:-:S04]  /*05f0*/  FFMA R22, R22, R13, R27 ;  /* 0x0000000d16167223 */ /* 0x002fc8000000001b */
[----:B------:R-:W-:Y:S02]  /*0600*/  FFMA R23, R23, R14, R22 ;  /* 0x0000000e17177223 */ /* 0x000fe40000000016 */
[----:B------:R-:W-:Y:S02]  /*0610*/  LDS R22, [R5+0x880] ;  /* 0x0008800005167984 */ /* 0x000fe40000000800 */
[----:B------:R-:W-:Y:S02]  /*0620*/  FFMA R27, R26, R15, R23 ;  /* 0x0000000f1a1b7223 */ /* 0x000fe40000000017 */
[----:B------:R-:W-:Y:S04]  /*0630*/  LDS R23, [R5+0x800] ;  /* 0x0008000005177984 */ /* 0x000fe80000000800 */
[----:B------:R-:W1:Y:S01]  /*0640*/  LDS.128 R12, [R7+0x40] ;  /* 0x00004000070c7984 */ /* 0x000e620000000c00 */
[----:B--2---:R-:W-:-:S03]  /*0650*/  FFMA R27, R8, R25, R27 ;  /* 0x00000019081b7223 */ /* 0x004fc6000000001b */
[----:B------:R-:W2:Y:S04]  /*0660*/  LDS R25, [R5+0x900] ;  /* 0x0009000005197984 */ /* 0x000ea80000000800 */
[----:B------:R-:W3:Y:S01]  /*0670*/  LDS R26, [R5+0x980] ;  /* 0x00098000051a7984 */ /* 0x000ee20000000800 */
[----:B------:R-:W-:-:S04]  /*0680*/  FFMA R20, R20, R9, R27 ;  /* 0x0000000914147223 */ /* 0x000fc8000000001b */
[----:B0-----:R-:W-:Y:S02]  /*0690*/  FFMA R21, R21, R10, R20 ;  /* 0x0000000a15157223 */ /* 0x001fe40000000014 */
[----:B------:R-:W-:Y:S02]  /*06a0*/  LDS R20, [R5+0xa80] ;  /* 0x000a800005147984 */ /* 0x000fe40000000800 */
[----:B------:R-:W-:Y:S02]  /*06b0*/  FFMA R27, R24, R11, R21 ;  /* 0x0000000b181b7223 */ /* 0x000fe40000000015 */
[----:B------:R-:W-:Y:S04]  /*06c0*/  LDS R21, [R5+0xa00] ;  /* 0x000a000005157984 */ /* 0x000fe80000000800 */
[----:B------:R-:W0:Y:S04]  /*06d0*/  LDS.128 R8, [R7+0x50] ;  /* 0x0000500007087984 */ /* 0x000e280000000c00 */
[----:B------:R-:W-:Y:S01]  /*06e0*/  LDS R24, [R5+0xc80] ;  /* 0x000c800005187984 */ /* 0x000fe20000000800 */
[----:B-1----:R-:W-:-:S03]  /*06f0*/  FFMA R27, R12, R23, R27 ;  /* 0x000000170c1b7223 */ /* 0x002fc6000000001b */
[----:B------:R-:W1:Y:S01]  /*0700*/  LDS R23, [R5+0xb00] ;  /* 0x000b000005177984 */ /* 0x000e620000000800 */
[----:B------:R-:W-:-:S03]  /*0710*/  FFMA R12, R22, R13, R27 ;  /* 0x0000000d160c7223 */ /* 0x000fc6000000001b */
[----:B------:R-:W4:Y:S01]  /*0720*/  LDS R22, [R5+0xb80] ;  /* 0x000b800005167984 */ /* 0x000f220000000800 */
[----:B--2---:R-:W-:-:S04]  /*0730*/  FFMA R25, R25, R14, R12 ;  /* 0x0000000e19197223 */ /* 0x004fc8000000000c */
[----:B---3--:R-:W-:Y:S02]  /*0740*/  FFMA R27, R26, R15, R25 ;  /* 0x0000000f1a1b7223 */ /* 0x008fe40000000019 */
[----:B------:R-:W-:Y:S04]  /*0750*/  LDS R25, [R5+0xc00] ;  /* 0x000c000005197984 */ /* 0x000fe80000000800 */
[----:B------:R-:W2:Y:S01]  /*0760*/  LDS.128 R12, [R7+0x60] ;  /* 0x00006000070c7984 */ /* 0x000ea20000000c00 */
[----:B0-----:R-:W-:-:S04]  /*0770*/  FFMA R21, R8, R21, R27 ;  /* 0x0000001508157223 */ /* 0x001fc8000000001b */
[----:B------:R-:W-:Y:S02]  /*0780*/  FFMA R20, R20, R9, R21 ;  /* 0x0000000914147223 */ /* 0x000fe40000000015 */
[----:B------:R-:W0:Y:S02]  /*0790*/  LDS R21, [R5+0xd00] ;  /* 0x000d000005157984 */ /* 0x000e240000000800 */
[----:B-1----:R-:W-:Y:S02]  /*07a0*/  FFMA R23, R23, R10, R20 ;  /* 0x0000000a17177223 */ /* 0x002fe40000000014 */
[----:B------:R-:W1:Y:S02]  /*07b0*/  LDS R20, [R5+0xd80] ;  /* 0x000d800005147984 */ /* 0x000e640000000800 */
[----:B----4-:R-:W-:Y:S02]  /*07c0*/  FFMA R27, R22, R11, R23 ;  /* 0x0000000b161b7223 */ /* 0x010fe40000000017 */
[----:B------:R-:W-:Y:S04]  /*07d0*/  LDS R23, [R5+0xe00] ;  /* 0x000e000005177984 */ /* 0x000fe80000000800 */
[----:B------:R-:W3:Y:S04]  /*07e0*/  LDS.128 R8, [R7+0x70] ;  /* 0x0000700007087984 */ /* 0x000ee80000000c00 */
[----:B------:R-:W4:Y:S01]  /*07f0*/  LDS R22, [R5+0xe80] ;  /* 0x000e800005167984 */ /* 0x000f220000000800 */
[----:B--2---:R-:W-:-:S03]  /*0800*/  FFMA R27, R12, R25, R27 ;  /* 0x000000190c1b7223 */ /* 0x004fc6000000001b */
[----:B------:R-:W2:Y:S04]  /*0810*/  LDS R25, [R5+0xf00] ;  /* 0x000f000005197984 */ /* 0x000ea80000000800 */
[----:B------:R-:W5:Y:S01]  /*0820*/  LDS R12, [R5+0xf80] ;  /* 0x000f8000050c7984 */ /* 0x000f620000000800 */
[----:B------:R-:W-:-:S04]  /*0830*/  FFMA R24, R24, R13, R27 ;  /* 0x0000000d18187223 */ /* 0x000fc8000000001b */
[----:B0-----:R-:W-:-:S04]  /*0840*/  FFMA R21, R21, R14, R24 ;  /* 0x0000000e15157223 */ /* 0x001fc80000000018 */
[----:B-1----:R-:W-:-:S04]  /*0850*/  FFMA R15, R20, R15, R21 ;  /* 0x0000000f140f7223 */ /* 0x002fc80000000015 */
[----:B---3--:R-:W-:-:S04]  /*0860*/  FFMA R15, R8, R23, R15 ;  /* 0x00000017080f7223 */ /* 0x008fc8000000000f */
[----:B----4-:R-:W-:-:S04]  /*0870*/  FFMA R22, R22, R9, R15 ;  /* 0x0000000916167223 */ /* 0x010fc8000000000f */
[----:B--2---:R-:W-:-:S04]  /*0880*/  FFMA R25, R25, R10, R22 ;  /* 0x0000000a19197223 */ /* 0x004fc80000000016 */
[----:B-----5:R-:W-:Y:S01]  /*0890*/  FFMA R23, R12, R11, R25 ;  /* 0x0000000b0c177223 */ /* 0x020fe20000000019 */
[----:B------:R-:W-:Y:S06]  /*08a0*/  BAR.SYNC.DEFER_BLOCKING 0x0 ;  /* 0x0000000000007b1d */ /* 0x000fec0000010000 */
[----:B------:R-:W-:Y:S05]  /*08b0*/  BRA.U UP0, `(.L_x_0) ;  /* 0xfffffff900507547 */ /* 0x000fea000b83ffff */
[----:B------:R-:W-:-:S04]  /*08c0*/  ISETP.GE.U32.AND.EX P1, PT, RZ, UR17, PT, P1 ;  /* 0x00000011ff007c0c */ /* 0x000fc8000bf26110 */
[----:B------:R-:W-:-:S13]  /*08d0*/  ISETP.GE.U32.OR.EX P1, PT, RZ, UR15, P1, P0 ;  /* 0x0000000fff007c0c */ /* 0x000fda0008f26500 */
[----:B------:R-:W-:Y:S05]  /*08e0*/  @P1 EXIT ;  /* 0x000000000000194d */ /* 0x000fea0003800000 */
[----:B------:R-:W0:Y:S01]  /*08f0*/  LDCU.64 UR4, c[0x0][0x390] ;  /* 0x00007200ff0477ac */ /* 0x000e220008000a00 */
[----:B------:R-:W-:Y:S01]  /*0900*/  HFMA2 R3, -RZ, RZ, 0, 0 ;  /* 0x00000000ff037431 */ /* 0x000fe200000001ff */
[----:B------:R-:W-:-:S05]  /*0910*/  MOV R2, R16 ;  /* 0x0000001000027202 */ /* 0x000fca0000000f00 */
[----:B------:R-:W-:-:S04]  /*0920*/  IMAD.WIDE.U32 R2, R17, UR16, R2 ;  /* 0x0000001011027c25 */ /* 0x000fc8000f8e0002 */
[----:B------:R-:W-:Y:S01]  /*0930*/  IMAD R17, R17, UR17, R3 ;  /* 0x0000001111117c24 */ /* 0x000fe2000f8e0203 */
[----:B0-----:R-:W-:-:S04]  /*0940*/  LEA R4, P0, R2, UR4, 0x2 ;  /* 0x0000000402047c11 */ /* 0x001fc8000f8010ff */
[----:B------:R-:W-:-:S05]  /*0950*/  LEA.HI.X R5, R2, UR5, R17, 0x2, P0 ;  /* 0x0000000502057c11 */ /* 0x000fca00080f1411 */
[----:B------:R-:W-:Y:S01]  /*0960*/  STG.E desc[UR10][R4.64], R23 ;  /* 0x0000001704007986 */ /* 0x000fe2000c10190a */
[----:B------:R-:W-:Y:S05]  /*0970*/  EXIT ;  /* 0x000000000000794d */ /* 0x000fea0003800000 */
.L_x_1:
[----:B------:R-:W-:-:S00]  /*0980*/  BRA `(.L_x_1) ;  /* 0xfffffffc00fc7947 */ /* 0x000fc0000383ffff */
[----:B------:R-:W-:-:S00]  /*0990*/  NOP ;  /* 0x0000000000007918 */ /* 0x000fc00000000000 */
        /* <DEDUP_REMOVED lines=14> */
.L_x_390:


//--------------------- .text._Z9matmult_0PfS_S_mmm --------------------------
	.section	.text._Z9matmult_0PfS_S_mmm,"ax",@progbits
	.align	128
        .global         _Z9matmult_0PfS_S_mmm
        .type           _Z9matmult_0PfS_S_mmm,@function
        .size           _Z9matmult_0PfS_S_mmm,(.L_x_391 - _Z9matmult_0PfS_S_mmm)
        .other          _Z9matmult_0PfS_S_mmm,@"STO_CUDA_ENTRY STV_DEFAULT"
_Z9matmult_0PfS_S_mmm:
.text._Z9matmult_0PfS_S_mmm:
[----:B------:R-:W-:Y:S01]  /*0000*/  LDC R1, c[0x0][0x37c] ;  /* 0x0000df00ff017b82 */ /* 0x000fe20000000800 */
[----:B------:R-:W0:Y:S07]  /*0010*/  S2R R6, SR_TID.X ;  /* 0x0000000000067919 */ /* 0x000e2e0000002100 */
[----:B------:R-:W0:Y:S01]  /*0020*/  S2UR UR4, SR_CTAID.X ;  /* 0x00000000000479c3 */ /* 0x000e220000002500 */
[----:B------:R-:W1:Y:S01]  /*0030*/  LDCU.64 UR6, c[0x0][0x398] ;  /* 0x00007300ff0677ac */ /* 0x000e620008000a00 */
[----:B------:R-:W2:Y:S06]  /*0040*/  S2R R19, SR_TID.Y ;  /* 0x0000000000137919 */ /* 0x000eac0000002200 */
[----:B------:R-:W0:Y:S08]  /*0050*/  LDC R7, c[0x0][0x360] ;  /* 0x0000d800ff077b82 */ /* 0x000e300000000800 */
[----:B------:R-:W2:Y:S08]  /*0060*/  S2UR UR5, SR_CTAID.Y ;  /* 0x00000000000579c3 */ /* 0x000eb00000002600 */
[----:B------:R-:W2:Y:S08]  /*0070*/  LDC R0, c[0x0][0x364] ;  /* 0x0000d900ff007b82 */ /* 0x000eb00000000800 */
[----:B------:R-:W3:Y:S01]  /*0080*/  LDC.64 R8, c[0x0][0x3a8] ;  /* 0x0000ea00ff087b82 */ /* 0x000ee20000000a00 */
[----:B0-----:R-:W-:-:S05]  /*0090*/  IMAD R6, R7, UR4, R6 ;  /* 0x0000000407067c24 */ /* 0x001fca000f8e0206 */
[----:B------:R-:W-:Y:S01]  /*00a0*/  SHF.R.S32.HI R7, RZ, 0x1f, R6 ;  /* 0x0000001fff077819 */ /* 0x000fe20000011406 */
[----:B--2---:R-:W-:-:S05]  /*00b0*/  IMAD R19, R0, UR5, R19 ;  /* 0x0000000500137c24 */ /* 0x004fca000f8e0213 */
[----:B-1----:R-:W-:Y:S02]  /*00c0*/  ISETP.GE.U32.AND P1, PT, R19, UR6, PT ;  /* 0x0000000613007c0c */ /* 0x002fe4000bf26070 */
[----:B---3--:R-:W-:-:S04]  /*00d0*/  ISETP.GE.U32.AND P0, PT, R6, R8, PT ;  /* 0x000000080600720c */ /* 0x008fc80003f06070 */
[----:B------:R-:W-:-:S04]  /*00e0*/  ISETP.GE.U32.AND.EX P0, PT, R7, R9, PT, P0 ;  /* 0x000000090700720c */ /* 0x000fc80003f06100 */
[----:B------:R-:W-:-:S13]  /*00f0*/  ISETP.GE.U32.OR.EX P0, PT, RZ, UR7, P0, P1 ;  /* 0x00000007ff007c0c */ /* 0x000fda0008706510 */
[----:B------:R-:W-:Y:S05]  /*0100*/  @P0 EXIT ;  /* 0x000000000000094d */ /* 0x000fea0003800000 */
[----:B------:R-:W0:Y:S01]  /*0110*/  LDCU.64 UR8, c[0x0][0x3a0] ;  /* 0x00007400ff0877ac */ /* 0x000e220008000a00 */
[----:B------:R-:W-:Y:S01]  /*0120*/  IMAD.MOV.U32 R0, RZ, RZ, RZ ;  /* 0x000000ffff007224 */ /* 0x000fe200078e00ff */
[----:B------:R-:W1:Y:S01]  /*0130*/  LDCU.64 UR10, c[0x0][0x358] ;  /* 0x00006b00ff0a77ac */ /* 0x000e620008000a00 */
[----:B0-----:R-:W-:-:S04]  /*0140*/  UISETP.NE.U32.AND UP0, UPT, UR8, URZ, UPT ;  /* 0x000000ff0800728c */ /* 0x001fc8000bf05070 */
[----:B------:R-:W-:-:S09]  /*0150*/  UISETP.NE.AND.EX UP0, UPT, UR9, URZ, UPT, UP0 ;  /* 0x000000ff0900728c */ /* 0x000fd2000bf05300 */
[----:B-1----:R-:W-:Y:S05]  /*0160*/  BRA.U !UP0, `(.L_x_2) ;  /* 0x0000000908ec7547 */ /* 0x002fea000b800000 */
[----:B------:R-:W-:Y:S02]  /*0170*/  UISETP.GE.U32.AND UP1, UPT, UR8, 0x8, UPT ;  /* 0x000000080800788c */ /* 0x000fe4000bf26070 */
[C---:B------:R-:W-:Y:S01]  /*0180*/  IMAD.WIDE.U32 R4, R19.reuse, UR8, RZ ;  /* 0x0000000813047c25 */ /* 0x040fe2000f8e00ff */
[----:B------:R-:W-:Y:S02]  /*0190*/  ULOP3.LUT UR13, UR8, 0x7, URZ, 0xc0, !UPT ;  /* 0x00000007080d7892 */ /* 0x000fe4000f8ec0ff */
[----:B------:R-:W-:Y:S01]  /*01a0*/  UISETP.GE.U32.AND.EX UP1, UPT, UR9, URZ, UPT, UP1 ;  /* 0x000000ff0900728c */ /* 0x000fe2000bf26110 */
[----:B------:R-:W-:Y:S01]  /*01b0*/  IMAD.MOV.U32 R0, RZ, RZ, RZ ;  /* 0x000000ffff007224 */ /* 0x000fe200078e00ff */
[----:B------:R-:W-:Y:S01]  /*01c0*/  UISETP.NE.U32.AND UP0, UPT, UR13, URZ, UPT ;  /* 0x000000ff0d00728c */ /* 0x000fe2000bf05070 */
[----:B------:R-:W-:Y:S01]  /*01d0*/  IMAD R23, R19, UR9, R5 ;  /* 0x0000000913177c24 */ /* 0x000fe2000f8e0205 */
[----:B------:R-:W-:Y:S01]  /*01e0*/  UMOV UR4, URZ ;  /* 0x000000ff00047c82 */ /* 0x000fe20008000000 */
[----:B------:R-:W-:Y:S01]  /*01f0*/  UMOV UR5, URZ ;  /* 0x000000ff00057c82 */ /* 0x000fe20008000000 */
[----:B------:R-:W-:-:S03]  /*0200*/  UISETP.NE.AND.EX UP0, UPT, URZ, URZ, UPT, UP0 ;  /* 0x000000ffff00728c */ /* 0x000fc6000bf05300 */
[----:B------:R-:W-:Y:S08]  /*0210*/  BRA.U !UP1, `(.L_x_3) ;  /* 0x0000000109fc7547 */ /* 0x000ff0000b800000 */
[----:B------:R-:W0:Y:S01]  /*0220*/  LDCU.128 UR16, c[0x0][0x380] ;  /* 0x00007000ff1077ac */ /* 0x000e220008000c00 */
[C-C-:B------:R-:W-:Y:S01]  /*0230*/  SHF.L.U64.HI R18, R8.reuse, 0x5, R9.reuse ;  /* 0x0000000508127819 */ /* 0x140fe20000010209 */
[----:B------:R-:W-:Y:S01]  /*0240*/  IMAD.MOV.U32 R0, RZ, RZ, RZ ;  /* 0x000000ffff007224 */ /* 0x000fe200078e00ff */
[C---:B------:R-:W-:Y:S01]  /*0250*/  SHF.L.U64.HI R25, R8.reuse, 0x2, R9 ;  /* 0x0000000208197819 */ /* 0x040fe20000010209 */
[----:B------:R-:W1:Y:S01]  /*0260*/  LDCU UR5, c[0x0][0x3a4] ;  /* 0x00007480ff0577ac */ /* 0x000e620008000800 */
[----:B------:R-:W-:Y:S01]  /*0270*/  IMAD.SHL.U32 R27, R8, 0x4, RZ ;  /* 0x00000004081b7824 */ /* 0x000fe200078e00ff */
[----:B------:R-:W-:-:S07]  /*0280*/  ULOP3.LUT UR4, UR8, 0xfffffff8, URZ, 0xc0, !UPT ;  /* 0xfffffff808047892 */ /* 0x000fce000f8ec0ff */
[----:B------:R-:W-:Y:S01]  /*0290*/  UMOV UR6, UR4 ;  /* 0x0000000400067c82 */ /* 0x000fe20008000000 */
[----:B0-----:R-:W-:Y:S02]  /*02a0*/  LEA R2, P1, R4, UR16, 0x2 ;  /* 0x0000001004027c11 */ /* 0x001fe4000f8210ff */
[----:B------:R-:W-:Y:S02]  /*02b0*/  LEA R20, P0, R6, UR18, 0x2 ;  /* 0x0000001206147c11 */ /* 0x000fe4000f8010ff */
[----:B------:R-:W-:Y:S01]  /*02c0*/  LEA.HI.X R11, R4, UR17, R23, 0x2, P1 ;  /* 0x00000011040b7c11 */ /* 0x000fe200088f1417 */
[----:B-1----:R-:W-:Y:S01]  /*02d0*/  UMOV UR7, UR5 ;  /* 0x0000000500077c82 */ /* 0x002fe20008000000 */
[----:B------:R-:W-:Y:S02]  /*02e0*/  IADD3 R2, P1, PT, R2, 0x10, RZ ;  /* 0x0000001002027810 */ /* 0x000fe40007f3e0ff */
[----:B------:R-:W-:-:S03]  /*02f0*/  LEA.HI.X R21, R6, UR19, R7, 0x2, P0 ;  /* 0x0000001306157c11 */ /* 0x000fc600080f1407 */
[----:B------:R-:W-:-:S08]  /*0300*/  IMAD.X R11, RZ, RZ, R11, P1 ;  /* 0x000000ffff0b7224 */ /* 0x000fd000008e060b */
.L_x_4:
[-C--:B------:R-:W-:Y:S01]  /*0310*/  IADD3 R28, P0, PT, R20, R27.reuse, RZ ;  /* 0x0000001b141c7210 */ /* 0x080fe20007f1e0ff */
[----:B------:R-:W-:Y:S01]  /*0320*/  IMAD.MOV.U32 R10, RZ, RZ, R2 ;  /* 0x000000ffff0a7224 */ /* 0x000fe200078e0002 */
[----:B------:R-:W2:Y:S03]  /*0330*/  LDG.E R3, desc[UR10][R20.64] ;  /* 0x0000000a14037981 */ /* 0x000ea6000c1e1900 */
[----:B------:R-:W-:Y:S01]  /*0340*/  IMAD.X R29, R21, 0x1, R25, P0 ;  /* 0x00000001151d7824 */ /* 0x000fe200000e0619 */
[----:B------:R-:W2:Y:S01]  /*0350*/  LDG.E R16, desc[UR10][R10.64+-0x10] ;  /* 0xfffff00a0a107981 */ /* 0x000ea2000c1e1900 */
[----:B------:R-:W-:-:S03]  /*0360*/  IADD3 R14, P0, PT, R28, R27, RZ ;  /* 0x0000001b1c0e7210 */ /* 0x000fc60007f1e0ff */
[----:B------:R-:W3:Y:S01]  /*0370*/  LDG.E R17, desc[UR10][R28.64] ;  /* 0x0000000a1c117981 */ /* 0x000ee2000c1e1900 */
[----:B------:R-:W-:-:S03]  /*0380*/  IADD3.X R15, PT, PT, R29, R25, RZ, P0, !PT ;  /* 0x000000191d0f7210 */ /* 0x000fc600007fe4ff */
[----:B------:R-:W3:Y:S04]  /*0390*/  LDG.E R24, desc[UR10][R10.64+-0xc] ;  /* 0xfffff40a0a187981 */ /* 0x000ee8000c1e1900 */
[----:B------:R0:W4:Y:S04]  /*03a0*/  LDG.E R22, desc[UR10][R14.64] ;  /* 0x0000000a0e167981 */ /* 0x000128000c1e1900 */
[----:B------:R-:W4:Y:S01]  /*03b0*/  LDG.E R29, desc[UR10][R10.64+-0x8] ;  /* 0xfffff80a0a1d7981 */ /* 0x000f22000c1e1900 */
[----:B------:R-:W-:-:S03]  /*03c0*/  IADD3 R12, P0, PT, R14, R27, RZ ;  /* 0x0000001b0e0c7210 */ /* 0x000fc60007f1e0ff */
[----:B------:R-:W5:Y:S02]  /*03d0*/  LDG.E R26, desc[UR10][R10.64+0x8] ;  /* 0x0000080a0a1a7981 */ /* 0x000f64000c1e1900 */
[----:B------:R-:W-:Y:S01]  /*03e0*/  IMAD.X R13, R15, 0x1, R25, P0 ;  /* 0x000000010f0d7824 */ /* 0x000fe200000e0619 */
[----:B------:R-:W-:-:S04]  /*03f0*/  IADD3 R2, P0, PT, R12, R27, RZ ;  /* 0x0000001b0c027210 */ /* 0x000fc80007f1e0ff */
[----:B------:R-:W5:Y:S01]  /*0400*/  LDG.E R12, desc[UR10][R12.64] ;  /* 0x0000000a0c0c7981 */ /* 0x000f62000c1e1900 */
[----:B--2---:R-:W-:Y:S01]  /*0410*/  FFMA R0, R16, R3, R0 ;  /* 0x0000000310007223 */ /* 0x004fe20000000000 */
[--C-:B------:R-:W-:Y:S01]  /*0420*/  IMAD.X R3, R13, 0x1, R25.reuse, P0 ;  /* 0x000000010d037824 */ /* 0x100fe200000e0619 */
[----:B------:R-:W-:Y:S01]  /*0430*/  IADD3 R16, P0, PT, R2, R27, RZ ;  /* 0x0000001b02107210 */ /* 0x000fe20007f1e0ff */
[----:B------:R-:W2:Y:S04]  /*0440*/  LDG.E R13, desc[UR10][R10.64] ;  /* 0x0000000a0a0d7981 */ /* 0x000ea8000c1e1900 */
[----:B------:R-:W2:Y:S01]  /*0450*/  LDG.E R2, desc[UR10][R2.64] ;  /* 0x0000000a02027981 */ /* 0x000ea2000c1e1900 */
[----:B---3--:R-:W-:Y:S01]  /*0460*/  FFMA R0, R24, R17, R0 ;  /* 0x0000001118007223 */ /* 0x008fe20000000000 */
[----:B------:R-:W-:Y:S01]  /*0470*/  IMAD.X R17, R3, 0x1, R25, P0 ;  /* 0x0000000103117824 */ /* 0x000fe200000e0619 */
[----:B0-----:R-:W-:Y:S01]  /*0480*/  IADD3 R14, P0, PT, R16, R27, RZ ;  /* 0x0000001b100e7210 */ /* 0x001fe20007f1e0ff */
[----:B------:R-:W3:Y:S01]  /*0490*/  LDG.E R24, desc[UR10][R10.64+0x4] ;  /* 0x0000040a0a187981 */ /* 0x000ee2000c1e1900 */
[----:B----4-:R-:W-:-:S03]  /*04a0*/  FFMA R22, R29, R22, R0 ;  /* 0x000000161d167223 */ /* 0x010fc60000000000 */
[----:B------:R-:W3:Y:S04]  /*04b0*/  LDG.E R16, desc[UR10][R16.64] ;  /* 0x0000000a10107981 */ /* 0x000ee8000c1e1900 */
[----:B------:R-:W5:Y:S01]  /*04c0*/  LDG.E R0, desc[UR10][R10.64+-0x4] ;  /* 0xfffffc0a0a007981 */ /* 0x000f62000c1e1900 */
[--C-:B------:R-:W-:Y:S01]  /*04d0*/  IMAD.X R15, R17, 0x1, R25.reuse, P0 ;  /* 0x00000001110f7824 */ /* 0x100fe200000e0619 */
[----:B------:R-:W-:Y:S02]  /*04e0*/  IADD3 R28, P0, PT, R14, R27, RZ ;  /* 0x0000001b0e1c7210 */ /* 0x000fe40007f1e0ff */
[----:B------:R0:W4:Y:S03]  /*04f0*/  LDG.E R3, desc[UR10][R10.64+0xc] ;  /* 0x00000c0a0a037981 */ /* 0x000126000c1e1900 */
[----:B------:R-:W-:Y:S01]  /*0500*/  IMAD.X R29, R15, 0x1, R25, P0 ;  /* 0x000000010f1d7824 */ /* 0x000fe200000e0619 */
[----:B------:R-:W4:Y:S04]  /*0510*/  LDG.E R14, desc[UR10][R14.64] ;  /* 0x0000000a0e0e7981 */ /* 0x000f28000c1e1900 */
[----:B------:R-:W4:Y:S01]  /*0520*/  LDG.E R28, desc[UR10][R28.64] ;  /* 0x0000000a1c1c7981 */ /* 0x000f22000c1e1900 */
[----:B------:R-:W-:-:S04]  /*0530*/  UIADD3 UR6, UP1, UPT, UR6, -0x8, URZ ;  /* 0xfffffff806067890 */ /* 0x000fc8000ff3e0ff */
[----:B------:R-:W-:Y:S02]  /*0540*/  UIADD3.X UR7, UPT, UPT, UR7, -0x1, URZ, UP1, !UPT ;  /* 0xffffffff07077890 */ /* 0x000fe40008ffe4ff */
[----:B------:R-:W-:-:S04]  /*0550*/  UISETP.NE.U32.AND UP1, UPT, UR6, URZ, UPT ;  /* 0x000000ff0600728c */ /* 0x000fc8000bf25070 */
[----:B------:R-:W-:Y:S01]  /*0560*/  UISETP.NE.AND.EX UP1, UPT, UR7, URZ, UPT, UP1 ;  /* 0x000000ff0700728c */ /* 0x000fe2000bf25310 */
[----:B------:R-:W-:-:S05]  /*0570*/  LEA R20, P0, R8, R20, 0x5 ;  /* 0x0000001408147211 */ /* 0x000fca00078028ff */
[----:B------:R-:W-:Y:S02]  /*0580*/  IMAD.X R21, R21, 0x1, R18, P0 ;  /* 0x0000000115157824 */ /* 0x000fe400000e0612 */
[----:B-----5:R-:W-:-:S04]  /*0590*/  FFMA R0, R0, R12, R22 ;  /* 0x0000000c00007223 */ /* 0x020fc80000000016 */
[----:B--2---:R-:W-:-:S04]  /*05a0*/  FFMA R13, R13, R2, R0 ;  /* 0x000000020d0d7223 */ /* 0x004fc80000000000 */
[----:B---3--:R-:W-:Y:S01]  /*05b0*/  FFMA R13, R24, R16, R13 ;  /* 0x00000010180d7223 */ /* 0x008fe2000000000d */
[----:B------:R-:W-:-:S03]  /*05c0*/  IADD3 R2, P1, PT, R10, 0x20, RZ ;  /* 0x000000200a027810 */ /* 0x000fc60007f3e0ff */
[----:B----4-:R-:W-:Y:S01]  /*05d0*/  FFMA R14, R26, R14, R13 ;  /* 0x0000000e1a0e7223 */ /* 0x010fe2000000000d */
[----:B0-----:R-:W-:-:S03]  /*05e0*/  IADD3.X R11, PT, PT, RZ, R11, RZ, P1, !PT ;  /* 0x0000000bff0b7210 */ /* 0x001fc60000ffe4ff */
[----:B------:R-:W-:Y:S01]  /*05f0*/  FFMA R0, R3, R28, R14 ;  /* 0x0000001c03007223 */ /* 0x000fe2000000000e */
[----:B------:R-:W-:Y:S06]  /*0600*/  BRA.U UP1, `(.L_x_4) ;  /* 0xfffffffd01407547 */ /* 0x000fec000b83ffff */
.L_x_3:
[----:B------:R-:W-:Y:S05]  /*0610*/  BRA.U !UP0, `(.L_x_2) ;  /* 0x0000000508c07547 */ /* 0x000fea000b800000 */
[----:B------:R-:W-:Y:S02]  /*0620*/  UISETP.GE.U32.AND UP1, UPT, UR13, 0x4, UPT ;  /* 0x000000040d00788c */ /* 0x000fe4000bf26070 */
[----:B------:R-:W-:Y:S02]  /*0630*/  ULOP3.LUT UR12, UR8, 0x3, URZ, 0xc0, !UPT ;  /* 0x00000003080c7892 */ /* 0x000fe4000f8ec0ff */
[----:B------:R-:W-:Y:S02]  /*0640*/  UISETP.GE.U32.AND.EX UP1, UPT, URZ, URZ, UPT, UP1 ;  /* 0x000000ffff00728c */ /* 0x000fe4000bf26110 */
[----:B------:R-:W-:-:S04]  /*0650*/  UISETP.NE.U32.AND UP0, UPT, UR12, URZ, UPT ;  /* 0x000000ff0c00728c */ /* 0x000fc8000bf05070 */
[----:B------:R-:W-:-:S03]  /*0660*/  UISETP.NE.AND.EX UP0, UPT, URZ, URZ, UPT, UP0 ;  /* 0x000000ffff00728c */ /* 0x000fc6000bf05300 */
[----:B------:R-:W-:Y:S08]  /*0670*/  BRA.U !UP1, `(.L_x_5) ;  /* 0x0000000109d07547 */ /* 0x000ff0000b800000 */
[----:B------:R-:W0:Y:S01]  /*0680*/  LDCU.128 UR16, c[0x0][0x380] ;  /* 0x00007000ff1077ac */ /* 0x000e220008000c00 */
[----:B------:R-:W-:Y:S01]  /*0690*/  IMAD R2, R8, UR5, RZ ;  /* 0x0000000508027c24 */ /* 0x000fe2000f8e02ff */
[----:B------:R-:W-:-:S03]  /*06a0*/  UIADD3 UR9, UPT, UPT, UR4, 0x1, URZ ;  /* 0x0000000104097890 */ /* 0x000fc6000fffe0ff */
[----:B------:R-:W-:Y:S01]  /*06b0*/  IMAD R11, R9, UR4, R2 ;  /* 0x00000004090b7c24 */ /* 0x000fe2000f8e0202 */
[----:B------:R-:W-:Y:S02]  /*06c0*/  UIADD3 UR7, UPT, UPT, UR4, 0x2, URZ ;  /* 0x0000000204077890 */ /* 0x000fe4000fffe0ff */
[----:B------:R-:W-:Y:S01]  /*06d0*/  IMAD.WIDE.U32 R2, R8, UR4, R6 ;  /* 0x0000000408027c25 */ /* 0x000fe2000f8e0006 */
[----:B------:R-:W-:-:S03]  /*06e0*/  UIADD3 UR6, UPT, UPT, UR4, 0x3, URZ ;  /* 0x0000000304067890 */ /* 0x000fc6000fffe0ff */
[----:B------:R-:W-:-:S04]  /*06f0*/  IMAD.WIDE.U32 R14, R8, UR9, R6 ;  /* 0x00000009080e7c25 */ /* 0x000fc8000f8e0006 */
[----:B------:R-:W-:Y:S02]  /*0700*/  IMAD.IADD R3, R3, 0x1, R11 ;  /* 0x0000000103037824 */ /* 0x000fe400078e020b */
[----:B------:R-:W-:Y:S01]  /*0710*/  IMAD.WIDE.U32 R10, R8, UR7, R6 ;  /* 0x00000007080a7c25 */ /* 0x000fe2000f8e0006 */
[----:B0-----:R-:W-:Y:S02]  /*0720*/  LEA R16, P0, R2, UR18, 0x2 ;  /* 0x0000001202107c11 */ /* 0x001fe4000f8010ff */
[----:B------:R-:W-:Y:S01]  /*0730*/  LEA R12, P1, R14, UR18, 0x2 ;  /* 0x000000120e0c7c11 */ /* 0x000fe2000f8210ff */
[C---:B------:R-:W-:Y:S01]  /*0740*/  IMAD R13, R9.reuse, UR9, R15 ;  /* 0x00000009090d7c24 */ /* 0x040fe2000f8e020f */
[----:B------:R-:W-:Y:S01]  /*0750*/  LEA.HI.X R17, R2, UR19, R3, 0x2, P0 ;  /* 0x0000001302117c11 */ /* 0x000fe200080f1403 */
[C---:B------:R-:W-:Y:S01]  /*0760*/  IMAD R3, R9.reuse, UR7, R11 ;  /* 0x0000000709037c24 */ /* 0x040fe2000f8e020b */
[----:B------:R-:W-:Y:S01]  /*0770*/  IADD3 R11, P0, PT, R4, UR4, RZ ;  /* 0x00000004040b7c10 */ /* 0x000fe2000ff1e0ff */
[----:B------:R-:W-:Y:S01]  /*0780*/  IMAD.WIDE.U32 R20, R8, UR6, R6 ;  /* 0x0000000608147c25 */ /* 0x000fe2000f8e0006 */
[----:B------:R-:W-:Y:S01]  /*0790*/  LEA.HI.X R13, R14, UR19, R13, 0x2, P1 ;  /* 0x000000130e0d7c11 */ /* 0x000fe200088f140d */
[----:B------:R-:W2:Y:S01]  /*07a0*/  LDG.E R16, desc[UR10][R16.64] ;  /* 0x0000000a10107981 */ /* 0x000ea2000c1e1900 */
[----:B------:R-:W-:Y:S01]  /*07b0*/  LEA R2, P2, R10, UR18, 0x2 ;  /* 0x000000120a027c11 */ /* 0x000fe2000f8410ff */
[----:B------:R-:W-:Y:S01]  /*07c0*/  IMAD R15, R9, UR6, R21 ;  /* 0x00000006090f7c24 */ /* 0x000fe2000f8e0215 */
[----:B------:R-:W-:Y:S01]  /*07d0*/  IADD3 R18, P1, PT, R4, UR9, RZ ;  /* 0x0000000904127c10 */ /* 0x000fe2000ff3e0ff */
[----:B------:R-:W3:Y:S01]  /*07e0*/  LDG.E R12, desc[UR10][R12.64] ;  /* 0x0000000a0c0c7981 */ /* 0x000ee2000c1e1900 */
[----:B------:R-:W-:-:S02]  /*07f0*/  IADD3.X R22, PT, PT, R23, UR5, RZ, P0, !PT ;  /* 0x0000000517167c10 */ /* 0x000fc400087fe4ff */
[----:B------:R-:W-:Y:S01]  /*0800*/  LEA.HI.X R3, R10, UR19, R3, 0x2, P2 ;  /* 0x000000130a037c11 */ /* 0x000fe200090f1403 */
[----:B------:R-:W-:Y:S01]  /*0810*/  IMAD.X R21, RZ, RZ, R23, P1 ;  /* 0x000000ffff157224 */ /* 0x000fe200008e0617 */
[C---:B------:R-:W-:Y:S02]  /*0820*/  LEA R24, P0, R11.reuse, UR16, 0x2 ;  /* 0x000000100b187c11 */ /* 0x040fe4000f8010ff */
[----:B------:R-:W-:Y:S01]  /*0830*/  LEA R10, P2, R20, UR18, 0x2 ;  /* 0x00000012140a7c11 */ /* 0x000fe2000f8410ff */
[----:B------:R-:W4:Y:S01]  /*0840*/  LDG.E R2, desc[UR10][R2.64] ;  /* 0x0000000a02027981 */ /* 0x000f22000c1e1900 */
[----:B------:R-:W-:Y:S02]  /*0850*/  LEA R14, P1, R18, UR16, 0x2 ;  /* 0x00000010120e7c11 */ /* 0x000fe4000f8210ff */
[----:B------:R-:W-:Y:S02]  /*0860*/  LEA.HI.X R25, R11, UR17, R22, 0x2, P0 ;  /* 0x000000110b197c11 */ /* 0x000fe400080f1416 */
[----:B------:R-:W-:-:S02]  /*0870*/  LEA.HI.X R11, R20, UR19, R15, 0x2, P2 ;  /* 0x00000013140b7c11 */ /* 0x000fc400090f140f */
[----:B------:R-:W-:Y:S02]  /*0880*/  LEA.HI.X R15, R18, UR17, R21, 0x2, P1 ;  /* 0x00000011120f7c11 */ /* 0x000fe400088f1415 */
[C---:B------:R-:W-:Y:S01]  /*0890*/  IADD3 R21, P0, PT, R4.reuse, UR7, RZ ;  /* 0x0000000704157c10 */ /* 0x040fe2000ff1e0ff */
[----:B------:R-:W2:Y:S01]  /*08a0*/  LDG.E R25, desc[UR10][R24.64] ;  /* 0x0000000a18197981 */ /* 0x000ea2000c1e1900 */
[----:B------:R-:W-:Y:S02]  /*08b0*/  IADD3 R18, P2, PT, R4, UR6, RZ ;  /* 0x0000000604127c10 */ /* 0x000fe4000ff5e0ff */
[C---:B------:R-:W-:Y:S01]  /*08c0*/  LEA R20, P1, R21.reuse, UR16, 0x2 ;  /* 0x0000001015147c11 */ /* 0x040fe2000f8210ff */
[--C-:B------:R-:W-:Y:S01]  /*08d0*/  IMAD.X R22, RZ, RZ, R23.reuse, P0 ;  /* 0x000000ffff167224 */ /* 0x100fe200000e0617 */
[----:B------:R-:W-:Y:S01]  /*08e0*/  LEA R26, P3, R18, UR16, 0x2 ;  /* 0x00000010121a7c11 */ /* 0x000fe2000f8610ff */
[----:B------:R-:W-:Y:S01]  /*08f0*/  IMAD.X R27, RZ, RZ, R23, P2 ;  /* 0x000000ffff1b7224 */ /* 0x000fe200010e0617 */
[----:B------:R-:W3:Y:S02]  /*0900*/  LDG.E R14, desc[UR10][R14.64] ;  /* 0x0000000a0e0e7981 */ /* 0x000ee4000c1e1900 */
[----:B------:R-:W-:-:S02]  /*0910*/  LEA.HI.X R21, R21, UR17, R22, 0x2, P1 ;  /* 0x0000001115157c11 */ /* 0x000fc400088f1416 */
[----:B------:R-:W-:Y:S01]  /*0920*/  LEA.HI.X R27, R18, UR17, R27, 0x2, P3 ;  /* 0x00000011121b7c11 */ /* 0x000fe200098f141b */
[----:B------:R-:W5:Y:S04]  /*0930*/  LDG.E R10, desc[UR10][R10.64] ;  /* 0x0000000a0a0a7981 */ /* 0x000f68000c1e1900 */
[----:B------:R-:W4:Y:S04]  /*0940*/  LDG.E R20, desc[UR10][R20.64] ;  /* 0x0000000a14147981 */ /* 0x000f28000c1e1900 */
[----:B------:R-:W5:Y:S01]  /*0950*/  LDG.E R26, desc[UR10][R26.64] ;  /* 0x0000000a1a1a7981 */ /* 0x000f62000c1e1900 */
[----:B------:R-:W-:Y:S01]  /*0960*/  UIADD3 UR4, UPT, UPT, UR4, 0x4, URZ ;  /* 0x0000000404047890 */ /* 0x000fe2000fffe0ff */
[----:B------:R-:W-:Y:S01]  /*0970*/  UMOV UR5, URZ ;  /* 0x000000ff00057c82 */ /* 0x000fe20008000000 */
[----:B--2---:R-:W-:-:S04]  /*0980*/  FFMA R25, R25, R16, R0 ;  /* 0x0000001019197223 */ /* 0x004fc80000000000 */
[----:B---3--:R-:W-:-:S04]  /*0990*/  FFMA R25, R14, R12, R25 ;  /* 0x0000000c0e197223 */ /* 0x008fc80000000019 */
[----:B----4-:R-:W-:-:S04]  /*09a0*/  FFMA R25, R20, R2, R25 ;  /* 0x0000000214197223 */ /* 0x010fc80000000019 */
[----:B-----5:R-:W-:-:S07]  /*09b0*/  FFMA R0, R26, R10, R25 ;  /* 0x0000000a1a007223 */ /* 0x020fce0000000019 */
.L_x_5:
[----:B------:R-:W-:Y:S05]  /*09c0*/  BRA.U !UP0, `(.L_x_2) ;  /* 0x0000000108d47547 */ /* 0x000fea000b800000 */
[----:B------:R-:W-:Y:S02]  /*09d0*/  UISETP.NE.U32.AND UP1, UPT, UR12, 0x1, UPT ;  /* 0x000000010c00788c */ /* 0x000fe4000bf25070 */
[----:B------:R-:W-:Y:S02]  /*09e0*/  ULOP3.LUT UR6, UR8, 0x1, URZ, 0xc0, !UPT ;  /* 0x0000000108067892 */ /* 0x000fe4000f8ec0ff */
[----:B------:R-:W-:Y:S02]  /*09f0*/  UISETP.NE.AND.EX UP1, UPT, URZ, URZ, UPT, UP1 ;  /* 0x000000ffff00728c */ /* 0x000fe4000bf25310 */
[----:B------:R-:W-:-:S04]  /*0a00*/  UISETP.NE.U32.AND UP0, UPT, UR6, 0x1, UPT ;  /* 0x000000010600788c */ /* 0x000fc8000bf05070 */
[----:B------:R-:W-:-:S03]  /*0a10*/  UISETP.NE.U32.AND.EX UP0, UPT, URZ, URZ, UPT, UP0 ;  /* 0x000000ffff00728c */ /* 0x000fc6000bf05100 */
[----:B------:R-:W-:Y:S08]  /*0a20*/  BRA.U !UP1, `(.L_x_6) ;  /* 0x0000000109787547 */ /* 0x000ff0000b800000 */
[----:B------:R-:W0:Y:S01]  /*0a30*/  LDCU.128 UR12, c[0x0][0x380] ;  /* 0x00007000ff0c77ac */ /* 0x000e220008000c00 */
[----:B------:R-:W-:Y:S01]  /*0a40*/  IMAD R2, R8, UR5, RZ ;  /* 0x0000000508027c24 */ /* 0x000fe2000f8e02ff */
[----:B------:R-:W-:Y:S01]  /*0a50*/  MOV R14, R6 ;  /* 0x00000006000e7202 */ /* 0x000fe20000000f00 */
[----:B------:R-:W-:Y:S01]  /*0a60*/  IMAD.MOV.U32 R15, RZ, RZ, R7 ;  /* 0x000000ffff0f7224 */ /* 0x000fe200078e0007 */
[----:B------:R-:W-:Y:S02]  /*0a70*/  UIADD3 UR6, UPT, UPT, UR4, 0x1, URZ ;  /* 0x0000000104067890 */ /* 0x000fe4000fffe0ff */
[----:B------:R-:W-:Y:S01]  /*0a80*/  IADD3 R3, P0, PT, R4, UR4, RZ ;  /* 0x0000000404037c10 */ /* 0x000fe2000ff1e0ff */
[----:B------:R-:W-:Y:S02]  /*0a90*/  IMAD R17, R9, UR4, R2 ;  /* 0x0000000409117c24 */ /* 0x000fe4000f8e0202 */
[----:B------:R-:W-:Y:S01]  /*0aa0*/  IMAD.WIDE.U32 R10, R8, UR4, R14 ;  /* 0x00000004080a7c25 */ /* 0x000fe2000f8e000e */
[----:B------:R-:W-:-:S02]  /*0ab0*/  IADD3.X R12, PT, PT, R23, UR5, RZ, P0, !PT ;  /* 0x00000005170c7c10 */ /* 0x000fc400087fe4ff */
[----:B------:R-:W-:Y:S01]  /*0ac0*/  IADD3 R13, P0, PT, R4, UR6, RZ ;  /* 0x00000006040d7c10 */ /* 0x000fe2000ff1e0ff */
[----:B------:R-:W-:-:S04]  /*0ad0*/  IMAD.WIDE.U32 R14, R8, UR6, R14 ;  /* 0x00000006080e7c25 */ /* 0x000fc8000f8e000e */
[----:B------:R-:W-:Y:S01]  /*0ae0*/  IMAD.IADD R17, R11, 0x1, R17 ;  /* 0x000000010b117824 */ /* 0x000fe200078e0211 */
[----:B0-----:R-:W-:Y:S01]  /*0af0*/  LEA R2, P1, R3, UR12, 0x2 ;  /* 0x0000000c03027c11 */ /* 0x001fe2000f8210ff */
[----:B------:R-:W-:Y:S01]  /*0b00*/  IMAD.X R18, RZ, RZ, R23, P0 ;  /* 0x000000ffff127224 */ /* 0x000fe200000e0617 */
[----:B------:R-:W-:Y:S01]  /*0b10*/  LEA R20, P3, R14, UR14, 0x2 ;  /* 0x0000000e0e147c11 */ /* 0x000fe2000f8610ff */
[----:B------:R-:W-:Y:S01]  /*0b20*/  IMAD R11, R9, UR6, R15 ;  /* 0x00000006090b7c24 */ /* 0x000fe2000f8e020f */
[----:B------:R-:W-:Y:S02]  /*0b30*/  LEA.HI.X R3, R3, UR13, R12, 0x2, P1 ;  /* 0x0000000d03037c11 */ /* 0x000fe400088f140c */
[C---:B------:R-:W-:Y:S02]  /*0b40*/  LEA R16, P1, R10.reuse, UR14, 0x2 ;  /* 0x0000000e0a107c11 */ /* 0x040fe4000f8210ff */
[C---:B------:R-:W-:Y:S02]  /*0b50*/  LEA R12, P2, R13.reuse, UR12, 0x2 ;  /* 0x0000000c0d0c7c11 */ /* 0x040fe4000f8410ff */
[----:B------:R-:W-:Y:S01]  /*0b60*/  LEA.HI.X R17, R10, UR15, R17, 0x2, P1 ;  /* 0x0000000f0a117c11 */ /* 0x000fe200088f1411 */
[----:B------:R-:W2:Y:S01]  /*0b70*/  LDG.E R3, desc[UR10][R2.64] ;  /* 0x0000000a02037981 */ /* 0x000ea2000c1e1900 */
[----:B------:R-:W-:-:S02]  /*0b80*/  LEA.HI.X R13, R13, UR13, R18, 0x2, P2 ;  /* 0x0000000d0d0d7c11 */ /* 0x000fc400090f1412 */
[----:B------:R-:W-:Y:S01]  /*0b90*/  LEA.HI.X R21, R14, UR15, R11, 0x2, P3 ;  /* 0x0000000f0e157c11 */ /* 0x000fe200098f140b */
[----:B------:R-:W2:Y:S04]  /*0ba0*/  LDG.E R16, desc[UR10][R16.64] ;  /* 0x0000000a10107981 */ /* 0x000ea8000c1e1900 */
[----:B------:R-:W3:Y:S04]  /*0bb0*/  LDG.E R13, desc[UR10][R12.64] ;  /* 0x0000000a0c0d7981 */ /* 0x000ee8000c1e1900 */
[----:B------:R-:W3:Y:S01]  /*0bc0*/  LDG.E R20, desc[UR10][R20.64] ;  /* 0x0000000a14147981 */ /* 0x000ee2000c1e1900 */
[----:B------:R-:W-:Y:S01]  /*0bd0*/  UIADD3 UR4, UPT, UPT, UR4, 0x2, URZ ;  /* 0x0000000204047890 */ /* 0x000fe2000fffe0ff */
[----:B------:R-:W-:Y:S01]  /*0be0*/  UMOV UR5, URZ ;  /* 0x000000ff00057c82 */ /* 0x000fe20008000000 */
[----:B--2---:R-:W-:-:S04]  /*0bf0*/  FFMA R0, R3, R16, R0 ;  /* 0x0000001003007223 */ /* 0x004fc80000000000 */
[----:B---3--:R-:W-:-:S07]  /*0c00*/  FFMA R0, R13, R20, R0 ;  /* 0x000000140d007223 */ /* 0x008fce0000000000 */
.L_x_6:
[----:B------:R-:W-:Y:S05]  /*0c10*/  BRA.U UP0, `(.L_x_2) ;  /* 0x0000000100407547 */ /* 0x000fea000b800000 */
[----:B------:R-:W0:Y:S01]  /*0c20*/  LDCU.128 UR12, c[0x0][0x380] ;  /* 0x00007000ff0c77ac */ /* 0x000e220008000c00 */
[----:B------:R-:W-:Y:S01]  /*0c30*/  IADD3 R3, P0, PT, R4, UR4, RZ ;  /* 0x0000000404037c10 */ /* 0x000fe2000ff1e0ff */
[C---:B------:R-:W-:Y:S01]  /*0c40*/  IMAD R2, R8.reuse, UR5, RZ ;  /* 0x0000000508027c24 */ /* 0x040fe2000f8e02ff */
[----:B------:R-:W-:Y:S01]  /*0c50*/  MOV R5, R7 ;  /* 0x0000000700057202 */ /* 0x000fe20000000f00 */
[----:B------:R-:W-:Y:S01]  /*0c60*/  IMAD.MOV.U32 R4, RZ, RZ, R6 ;  /* 0x000000ffff047224 */ /* 0x000fe200078e0006 */
[----:B------:R-:W-:Y:S01]  /*0c70*/  IADD3.X R12, PT, PT, R23, UR5, RZ, P0, !PT ;  /* 0x00000005170c7c10 */ /* 0x000fe200087fe4ff */
[----:B------:R-:W-:Y:S02]  /*0c80*/  IMAD R11, R9, UR4, R2 ;  /* 0x00000004090b7c24 */ /* 0x000fe4000f8e0202 */
[----:B------:R-:W-:-:S04]  /*0c90*/  IMAD.WIDE.U32 R4, R8, UR4, R4 ;  /* 0x0000000408047c25 */ /* 0x000fc8000f8e0004 */
[----:B------:R-:W-:Y:S01]  /*0ca0*/  IMAD.IADD R5, R5, 0x1, R11 ;  /* 0x0000000105057824 */ /* 0x000fe200078e020b */
[C---:B0-----:R-:W-:Y:S02]  /*0cb0*/  LEA R2, P1, R3.reuse, UR12, 0x2 ;  /* 0x0000000c03027c11 */ /* 0x041fe4000f8210ff */
[C---:B------:R-:W-:Y:S02]  /*0cc0*/  LEA R10, P0, R4.reuse, UR14, 0x2 ;  /* 0x0000000e040a7c11 */ /* 0x040fe4000f8010ff */
[----:B------:R-:W-:Y:S02]  /*0cd0*/  LEA.HI.X R3, R3, UR13, R12, 0x2, P1 ;  /* 0x0000000d03037c11 */ /* 0x000fe400088f140c */
[----:B------:R-:W-:-:S04]  /*0ce0*/  LEA.HI.X R11, R4, UR15, R5, 0x2, P0 ;  /* 0x0000000f040b7c11 */ /* 0x000fc800080f1405 */
[----:B------:R-:W2:Y:S04]  /*0cf0*/  LDG.E R3, desc[UR10][R2.64] ;  /* 0x0000000a02037981 */ /* 0x000ea8000c1e1900 */
[----:B------:R-:W2:Y:S02]  /*0d00*/  LDG.E R10, desc[UR10][R10.64] ;  /* 0x0000000a0a0a7981 */ /* 0x000ea4000c1e1900 */
[----:B--2---:R-:W-:-:S07]  /*0d10*/  FFMA R0, R3, R10, R0 ;  /* 0x0000000a03007223 */ /* 0x004fce0000000000 */
.L_x_2:
[----:B------:R-:W0:Y:S01]  /*0d20*/  LDCU.64 UR4, c[0x0][0x390] ;  /* 0x00007200ff0477ac */ /* 0x000e220008000a00 */
[----:B------:R-:W-:Y:S02]  /*0d30*/  IMAD.MOV.U32 R2, RZ, RZ, R6 ;  /* 0x000000ffff027224 */ /* 0x000fe400078e0006 */
[----:B------:R-:W-:Y:S02]  /*0d40*/  IMAD.MOV.U32 R3, RZ, RZ, R7 ;  /* 0x000000ffff037224 */ /* 0x000fe400078e0007 */
[----:B------:R-:W-:-:S04]  /*0d50*/  IMAD.WIDE.U32 R2, R19, R8, R2 ;  /* 0x0000000813027225 */ /* 0x000fc800078e0002 */
[----:B------:R-:W-:Y:S01]  /*0d60*/  IMAD R9, R19, R9, R3 ;  /* 0x0000000913097224 */ /* 0x000fe200078e0203 */
[----:B0-----:R-:W-:-:S04]  /*0d70*/  LEA R4, P0, R2, UR4, 0x2 ;  /* 0x0000000402047c11 */ /* 0x001fc8000f8010ff */
[----:B------:R-:W-:-:S05]  /*0d80*/  LEA.HI.X R5, R2, UR5, R9, 0x2, P0 ;  /* 0x0000000502057c11 */ /* 0x000fca00080f1409 */
[----:B------:R-:W-:Y:S01]  /*0d90*/  STG.E desc[UR10][R4.64], R0 ;  /* 0x0000000004007986 */ /* 0x000fe2000c10190a */
[----:B------:R-:W-:Y:S05]  /*0da0*/  EXIT ;  /* 0x000000000000794d */ /* 0x000fea0003800000 */
.L_x_7:
        /* <DEDUP_REMOVED lines=13> */
.L_x_391:


//--------------------- .text._Z10multiply_1PfS_S_mm --------------------------
	.section	.text._Z10multiply_1PfS_S_mm,"ax",@progbits
	.align	128
        .global         _Z10multiply_1PfS_S_mm
        .type           _Z10multiply_1PfS_S_mm,@function
        .size           _Z10multiply_1PfS_S_mm,(.L_x_392 - _Z10multiply_1PfS_S_mm)
        .other          _Z10multiply_1PfS_S_mm,@"STO_CUDA_ENTRY STV_DEFAULT"
_Z10multiply_1PfS_S_mm:
.text._Z10multiply_1PfS_S_mm:
[----:B------:R-:W-:Y:S01]  /*0000*/  LDC R1, c[0x0][0x37c] ;  /* 0x0000df00ff017b82 */ /* 0x000fe20000000800 */
[----:B------:R-:W0:Y:S07]  /*0010*/  S2R R9, SR_TID.X ;  /* 0x0000000000097919 */ /* 0x000e2e0000002100 */
[----:B------:R-:W1:Y:S01]  /*0020*/  S2UR UR4, SR_CTAID.X ;  /* 0x00000000000479c3 */ /* 0x000e620000002500 */
[----:B------:R-:W2:Y:S01]  /*0030*/  LDCU.64 UR10, c[0x0][0x358] ;  /* 0x00006b00ff0a77ac */ /* 0x000ea20008000a00 */
[----:B------:R-:W-:Y:S01]  /*0040*/  BSSY.RECONVERGENT B0, `(.L_x_8) ;  /* 0x000001a000007945 */ /* 0x000fe20003800200 */
[----:B------:R-:W3:Y:S05]  /*0050*/  LDCU.64 UR6, c[0x0][0x398] ;  /* 0x00007300ff0677ac */ /* 0x000eea0008000a00 */
[----:B------:R-:W1:Y:S08]  /*0060*/  LDC R0, c[0x0][0x360] ;  /* 0x0000d800ff007b82 */ /* 0x000e700000000800 */
[----:B------:R-:W2:Y:S01]  /*0070*/  LDC.64 R2, c[0x0][0x390] ;  /* 0x0000e400ff027b82 */ /* 0x000ea20000000a00 */
[----:B0-----:R-:W-:Y:S01]  /*0080*/  ISETP.NE.AND P1, PT, R9, RZ, PT ;  /* 0x000000ff0900720c */ /* 0x001fe20003f25270 */
[----:B-1----:R-:W-:-:S05]  /*0090*/  IMAD R0, R0, UR4, R9 ;  /* 0x0000000400007c24 */ /* 0x002fca000f8e0209 */
[----:B---3--:R-:W-:Y:S02]  /*00a0*/  ISETP.GE.U32.AND P0, PT, R0, UR6, PT ;  /* 0x0000000600007c0c */ /* 0x008fe4000bf06070 */
[----:B------:R-:W-:Y:S01]  /*00b0*/  SHF.R.S32.HI R5, RZ, 0x1f, R0 ;  /* 0x0000001fff057819 */ /* 0x000fe20000011400 */
[----:B--2---:R0:W-:Y:S03]  /*00c0*/  STG.E desc[UR10][R2.64], RZ ;  /* 0x000000ff02007986 */ /* 0x0041e6000c10190a */
[----:B------:R-:W-:-:S13]  /*00d0*/  ISETP.GE.U32.AND.EX P0, PT, R5, UR7, PT, P0 ;  /* 0x0000000705007c0c */ /* 0x000fda000bf06100 */
[----:B0-----:R-:W-:Y:S05]  /*00e0*/  @P0 BRA `(.L_x_9) ;  /* 0x00000000003c0947 */ /* 0x001fea0003800000 */
[----:B------:R-:W0:Y:S01]  /*00f0*/  LDCU.128 UR4, c[0x0][0x380] ;  /* 0x00007000ff0477ac */ /* 0x000e220008000c00 */
[C---:B------:R-:W-:Y:S02]  /*0100*/  SHF.L.U32 R6, R0.reuse, 0x2, RZ ;  /* 0x0000000200067819 */ /* 0x040fe400000006ff */
[----:B------:R-:W-:Y:S02]  /*0110*/  SHF.L.U64.HI R0, R0, 0x2, R5 ;  /* 0x0000000200007819 */ /* 0x000fe40000010205 */
[C---:B0-----:R-:W-:Y:S02]  /*0120*/  IADD3 R4, P0, PT, R6.reuse, UR4, RZ ;  /* 0x0000000406047c10 */ /* 0x041fe4000ff1e0ff */
[----:B------:R-:W-:Y:S02]  /*0130*/  IADD3 R6, P2, PT, R6, UR6, RZ ;  /* 0x0000000606067c10 */ /* 0x000fe4000ff5e0ff */
[C---:B------:R-:W-:Y:S02]  /*0140*/  IADD3.X R5, PT, PT, R0.reuse, UR5, RZ, P0, !PT ;  /* 0x0000000500057c10 */ /* 0x040fe400087fe4ff */
[----:B------:R-:W-:-:S03]  /*0150*/  IADD3.X R7, PT, PT, R0, UR7, RZ, P2, !PT ;  /* 0x0000000700077c10 */ /* 0x000fc600097fe4ff */
[----:B------:R-:W2:Y:S04]  /*0160*/  LDG.E R4, desc[UR10][R4.64] ;  /* 0x0000000a04047981 */ /* 0x000ea8000c1e1900 */
[----:B------:R-:W2:Y:S01]  /*0170*/  LDG.E R7, desc[UR10][R6.64] ;  /* 0x0000000a06077981 */ /* 0x000ea2000c1e1900 */
[----:B------:R-:W0:Y:S01]  /*0180*/  S2UR UR5, SR_CgaCtaId ;  /* 0x00000000000579c3 */ /* 0x000e220000008800 */
[----:B------:R-:W-:Y:S02]  /*0190*/  UMOV UR4, 0x400 ;  /* 0x0000040000047882 */ /* 0x000fe40000000000 */
[----:B0-----:R-:W-:-:S06]  /*01a0*/  ULEA UR4, UR5, UR4, 0x18 ;  /* 0x0000000405047291 */ /* 0x001fcc000f8ec0ff */
[----:B------:R-:W-:Y:S01]  /*01b0*/  LEA R9, R9, UR4, 0x2 ;  /* 0x0000000409097c11 */ /* 0x000fe2000f8e10ff */
[----:B--2---:R-:W-:-:S05]  /*01c0*/  FMUL R0, R4, R7 ;  /* 0x0000000704007220 */ /* 0x004fca0000400000 */
[----:B------:R0:W-:Y:S02]  /*01d0*/  STS [R9], R0 ;  /* 0x0000000009007388 */ /* 0x0001e40000000800 */
.L_x_9:
[----:B------:R-:W-:Y:S05]  /*01e0*/  BSYNC.RECONVERGENT B0 ;  /* 0x0000000000007941 */ /* 0x000fea0003800200 */
.L_x_8:
[----:B------:R-:W-:Y:S06]  /*01f0*/  BAR.SYNC.DEFER_BLOCKING 0x0 ;  /* 0x0000000000007b1d */ /* 0x000fec0000010000 */
[----:B------:R-:W-:Y:S05]  /*0200*/  @P1 EXIT ;  /* 0x000000000000194d */ /* 0x000fea0003800000 */
[----:B------:R-:W1:Y:S01]  /*0210*/  LDCU.64 UR8, c[0x0][0x3a0] ;  /* 0x00007400ff0877ac */ /* 0x000e620008000a00 */
[----:B------:R-:W-:Y:S01]  /*0220*/  HFMA2 R19, -RZ, RZ, 0, 0 ;  /* 0x00000000ff137431 */ /* 0x000fe200000001ff */
[----:B-1----:R-:W-:-:S04]  /*0230*/  UISETP.NE.U32.AND UP0, UPT, UR8, URZ, UPT ;  /* 0x000000ff0800728c */ /* 0x002fc8000bf05070 */
[----:B------:R-:W-:-:S09]  /*0240*/  UISETP.NE.AND.EX UP0, UPT, UR9, URZ, UPT, UP0 ;  /* 0x000000ff0900728c */ /* 0x000fd2000bf05300 */
[----:B------:R-:W-:Y:S05]  /*0250*/  BRA.U !UP0, `(.L_x_10) ;  /* 0x0000000508847547 */ /* 0x000fea000b800000 */
[----:B------:R-:W-:Y:S01]  /*0260*/  UISETP.GE.U32.AND UP0, UPT, UR8, 0x4, UPT ;  /* 0x000000040800788c */ /* 0x000fe2000bf06070 */
[----:B------:R-:W-:Y:S01]  /*0270*/  MOV R19, RZ ;  /* 0x000000ff00137202 */ /* 0x000fe20000000f00 */
[----:B------:R-:W-:Y:S02]  /*0280*/  ULOP3.LUT UR12, UR8, 0x3, URZ, 0xc0, !UPT ;  /* 0x00000003080c7892 */ /* 0x000fe4000f8ec0ff */
[----:B------:R-:W-:Y:S01]  /*0290*/  UISETP.GE.U32.AND.EX UP0, UPT, UR9, URZ, UPT, UP0 ;  /* 0x000000ff0900728c */ /* 0x000fe2000bf06100 */
[----:B------:R-:W-:Y:S01]  /*02a0*/  UMOV UR5, URZ ;  /* 0x000000ff00057c82 */ /* 0x000fe20008000000 */
[----:B------:R-:W-:-:S07]  /*02b0*/  UMOV UR4, URZ ;  /* 0x000000ff00047c82 */ /* 0x000fce0008000000 */
[----:B------:R-:W-:Y:S05]  /*02c0*/  BRA.U !UP0, `(.L_x_11) ;  /* 0x00000005082c7547 */ /* 0x000fea000b800000 */
[----:B------:R-:W1:Y:S01]  /*02d0*/  S2UR UR4, SR_CgaCtaId ;  /* 0x00000000000479c3 */ /* 0x000e620000008800 */
[----:B------:R-:W-:Y:S01]  /*02e0*/  ULOP3.LUT UR7, UR8, 0xfffffffc, URZ, 0xc0, !UPT ;  /* 0xfffffffc08077892 */ /* 0x000fe2000f8ec0ff */
[----:B------:R-:W-:Y:S01]  /*02f0*/  HFMA2 R19, -RZ, RZ, 0, 0 ;  /* 0x00000000ff137431 */ /* 0x000fe200000001ff */
[----:B------:R-:W-:Y:S01]  /*0300*/  UMOV UR6, 0x400 ;  /* 0x0000040000067882 */ /* 0x000fe20000000000 */
[----:B------:R-:W2:Y:S01]  /*0310*/  LDCU UR8, c[0x0][0x3a4] ;  /* 0x00007480ff0877ac */ /* 0x000ea20008000800 */
[----:B------:R-:W-:-:S04]  /*0320*/  UISETP.GT.U32.AND UP0, UPT, UR7, URZ, UPT ;  /* 0x000000ff0700728c */ /* 0x000fc8000bf04070 */
[----:B------:R-:W-:Y:S02]  /*0330*/  UISETP.GT.AND.EX UP0, UPT, UR9, URZ, UPT, UP0 ;  /* 0x000000ff0900728c */ /* 0x000fe4000bf04300 */
[----:B-1----:R-:W-:-:S03]  /*0340*/  ULEA UR6, UR4, UR6, 0x18 ;  /* 0x0000000604067291 */ /* 0x002fc6000f8ec0ff */
[----:B------:R-:W-:-:S04]  /*0350*/  UMOV UR4, URZ ;  /* 0x000000ff00047c82 */ /* 0x000fc80008000000 */
[----:B--2---:R-:W-:Y:S05]  /*0360*/  BRA.U !UP0, `(.L_x_12) ;  /* 0x0000000108d47547 */ /* 0x004fea000b800000 */
[----:B------:R-:W-:Y:S02]  /*0370*/  UISETP.GT.U32.AND UP1, UPT, UR7, 0xc, UPT ;  /* 0x0000000c0700788c */ /* 0x000fe4000bf24070 */
[----:B------:R-:W-:Y:S02]  /*0380*/  UPLOP3.LUT UP0, UPT, UPT, UPT, UPT, 0x80, 0x8 ;  /* 0x000000000008789c */ /* 0x000fe40003f0f070 */
[----:B------:R-:W-:-:S09]  /*0390*/  UISETP.GT.AND.EX UP1, UPT, UR8, URZ, UPT, UP1 ;  /* 0x000000ff0800728c */ /* 0x000fd2000bf24310 */
[----:B------:R-:W-:Y:S05]  /*03a0*/  BRA.U !UP1, `(.L_x_13) ;  /* 0x0000000109707547 */ /* 0x000fea000b800000 */
[----:B------:R-:W-:-:S11]  /*03b0*/  UPLOP3.LUT UP0, UPT, UPT, UPT, UPT, 0x40, 0x4 ;  /* 0x000000000004789c */ /* 0x000fd60003f0e870 */
.L_x_14:
[----:B------:R-:W1:Y:S01]  /*03c0*/  LDS.128 R12, [UR6] ;  /* 0x00000006ff0c7984 */ /* 0x000e620008000c00 */
[----:B------:R-:W-:Y:S02]  /*03d0*/  UIADD3 UR7, UP1, UPT, UR7, -0x10, URZ ;  /* 0xfffffff007077890 */ /* 0x000fe4000ff3e0ff */
[----:B------:R-:W-:Y:S01]  /*03e0*/  UIADD3 UR4, UPT, UPT, UR4, 0x10, URZ ;  /* 0x0000001004047890 */ /* 0x000fe2000fffe0ff */
[----:B0-----:R-:W0:Y:S01]  /*03f0*/  LDS.128 R8, [UR6+0x10] ;  /* 0x00001006ff087984 */ /* 0x001e220008000c00 */
[----:B------:R-:W-:Y:S02]  /*0400*/  UIADD3.X UR8, UPT, UPT, UR8, -0x1, URZ, UP1, !UPT ;  /* 0xffffffff08087890 */ /* 0x000fe40008ffe4ff */
[----:B------:R-:W-:Y:S01]  /*0410*/  UISETP.GT.U32.AND UP1, UPT, UR7, 0xc, UPT ;  /* 0x0000000c0700788c */ /* 0x000fe2000bf24070 */
[----:B------:R-:W2:Y:S03]  /*0420*/  LDS.128 R4, [UR6+0x20] ;  /* 0x00002006ff047984 */ /* 0x000ea60008000c00 */
[----:B------:R-:W-:Y:S01]  /*0430*/  UISETP.GT.AND.EX UP1, UPT, UR8, URZ, UPT, UP1 ;  /* 0x000000ff0800728c */ /* 0x000fe2000bf24310 */
[----:B-1----:R-:W-:-:S02]  /*0440*/  FADD R12, R12, R19 ;  /* 0x000000130c0c7221 */ /* 0x002fc40000000000 */
[----:B------:R-:W1:Y:S01]  /*0450*/  LDS.128 R16, [UR6+0x30] ;  /* 0x00003006ff107984 */ /* 0x000e620008000c00 */
[----:B------:R-:W-:Y:S01]  /*0460*/  UIADD3 UR6, UPT, UPT, UR6, 0x40, URZ ;  /* 0x0000004006067890 */ /* 0x000fe2000fffe0ff */
[----:B------:R-:W-:-:S04]  /*0470*/  FADD R13, R13, R12 ;  /* 0x0000000c0d0d7221 */ /* 0x000fc80000000000 */
[----:B------:R-:W-:-:S04]  /*0480*/  FADD R14, R14, R13 ;  /* 0x0000000d0e0e7221 */ /* 0x000fc80000000000 */
[----:B------:R-:W-:-:S04]  /*0490*/  FADD R15, R15, R14 ;  /* 0x0000000e0f0f7221 */ /* 0x000fc80000000000 */
[----:B0-----:R-:W-:-:S04]  /*04a0*/  FADD R8, R15, R8 ;  /* 0x000000080f087221 */ /* 0x001fc80000000000 */
[----:B------:R-:W-:-:S04]  /*04b0*/  FADD R9, R9, R8 ;  /* 0x0000000809097221 */ /* 0x000fc80000000000 */
[----:B------:R-:W-:-:S04]  /*04c0*/  FADD R10, R10, R9 ;  /* 0x000000090a0a7221 */ /* 0x000fc80000000000 */
[----:B------:R-:W-:-:S04]  /*04d0*/  FADD R11, R11, R10 ;  /* 0x0000000a0b0b7221 */ /* 0x000fc80000000000 */
[----:B--2---:R-:W-:-:S04]  /*04e0*/  FADD R4, R11, R4 ;  /* 0x000000040b047221 */ /* 0x004fc80000000000 */
[----:B------:R-:W-:-:S04]  /*04f0*/  FADD R5, R5, R4 ;  /* 0x0000000405057221 */ /* 0x000fc80000000000 */
[----:B------:R-:W-:-:S04]  /*0500*/  FADD R6, R6, R5 ;  /* 0x0000000506067221 */ /* 0x000fc80000000000 */
[----:B------:R-:W-:-:S04]  /*0510*/  FADD R7, R7, R6 ;  /* 0x0000000607077221 */ /* 0x000fc80000000000 */
[----:B-1----:R-:W-:-:S04]  /*0520*/  FADD R16, R7, R16 ;  /* 0x0000001007107221 */ /* 0x002fc80000000000 */
[----:B------:R-:W-:-:S04]  /*0530*/  FADD R17, R17, R16 ;  /* 0x0000001011117221 */ /* 0x000fc80000000000 */
[----:B------:R-:W-:-:S04]  /*0540*/  FADD R18, R18, R17 ;  /* 0x0000001112127221 */ /* 0x000fc80000000000 */
[----:B------:R-:W-:Y:S01]  /*0550*/  FADD R19, R19, R18 ;  /* 0x0000001213137221 */ /* 0x000fe20000000000 */
[----:B------:R-:W-:Y:S06]  /*0560*/  BRA.U UP1, `(.L_x_14) ;  /* 0xfffffffd01947547 */ /* 0x000fec000b83ffff */
.L_x_13:
[----:B------:R-:W-:-:S04]  /*0570*/  UISETP.GT.U32.AND UP1, UPT, UR7, 0x4, UPT ;  /* 0x000000040700788c */ /* 0x000fc8000bf24070 */
[----:B------:R-:W-:-:S09]  /*0580*/  UISETP.GT.AND.EX UP1, UPT, UR8, URZ, UPT, UP1 ;  /* 0x000000ff0800728c */ /* 0x000fd2000bf24310 */
[----:B------:R-:W-:Y:S05]  /*0590*/  BRA.U !UP1, `(.L_x_15) ;  /* 0x00000001093c7547 */ /* 0x000fea000b800000 */
[----:B0-----:R-:W0:Y:S01]  /*05a0*/  LDS.128 R8, [UR6] ;  /* 0x00000006ff087984 */ /* 0x001e220008000c00 */
[----:B------:R-:W-:Y:S02]  /*05b0*/  UIADD3 UR7, UP0, UPT, UR7, -0x8, URZ ;  /* 0xfffffff807077890 */ /* 0x000fe4000ff1e0ff */
[----:B------:R-:W-:Y:S01]  /*05c0*/  UIADD3 UR4, UPT, UPT, UR4, 0x8, URZ ;  /* 0x0000000804047890 */ /* 0x000fe2000fffe0ff */
[----:B------:R-:W1:Y:S01]  /*05d0*/  LDS.128 R4, [UR6+0x10] ;  /* 0x00001006ff047984 */ /* 0x000e620008000c00 */
[----:B------:R-:W-:Y:S02]  /*05e0*/  UIADD3.X UR8, UPT, UPT, UR8, -0x1, URZ, UP0, !UPT ;  /* 0xffffffff08087890 */ /* 0x000fe400087fe4ff */
[----:B------:R-:W-:Y:S02]  /*05f0*/  UIADD3 UR6, UPT, UPT, UR6, 0x20, URZ ;  /* 0x0000002006067890 */ /* 0x000fe4000fffe0ff */
[----:B------:R-:W-:Y:S01]  /*0600*/  UPLOP3.LUT UP0, UPT, UPT, UPT, UPT, 0x40, 0x4 ;  /* 0x000000000004789c */ /* 0x000fe20003f0e870 */
[----:B0-----:R-:W-:-:S04]  /*0610*/  FADD R8, R19, R8 ;  /* 0x0000000813087221 */ /* 0x001fc80000000000 */
[----:B------:R-:W-:-:S04]  /*0620*/  FADD R9, R9, R8 ;  /* 0x0000000809097221 */ /* 0x000fc80000000000 */
[----:B------:R-:W-:-:S04]  /*0630*/  FADD R10, R10, R9 ;  /* 0x000000090a0a7221 */ /* 0x000fc80000000000 */
[----:B------:R-:W-:-:S04]  /*0640*/  FADD R11, R11, R10 ;  /* 0x0000000a0b0b7221 */ /* 0x000fc80000000000 */
[----:B-1----:R-:W-:-:S04]  /*0650*/  FADD R4, R11, R4 ;  /* 0x000000040b047221 */ /* 0x002fc80000000000 */
[----:B------:R-:W-:-:S04]  /*0660*/  FADD R5, R5, R4 ;  /* 0x0000000405057221 */ /* 0x000fc80000000000 */
[----:B------:R-:W-:-:S04]  /*0670*/  FADD R6, R6, R5 ;  /* 0x0000000506067221 */ /* 0x000fc80000000000 */
[----:B------:R-:W-:-:S07]  /*0680*/  FADD R19, R7, R6 ;  /* 0x0000000607137221 */ /* 0x000fce0000000000 */
.L_x_15:
[----:B------:R-:W-:-:S04]  /*0690*/  UISETP.NE.U32.AND UP1, UPT, UR7, URZ, UPT ;  /* 0x000000ff0700728c */ /* 0x000fc8000bf25070 */
[----:B------:R-:W-:-:S09]  /*06a0*/  UISETP.NE.OR.EX UP0, UPT, UR8, URZ, UP0, UP1 ;  /* 0x000000ff0800728c */ /* 0x000fd20008705710 */
[----:B------:R-:W-:Y:S05]  /*06b0*/  BRA.U !UP0, `(.L_x_11) ;  /* 0x0000000108307547 */ /* 0x000fea000b800000 */
.L_x_12:
[----:B------:R-:W1:Y:S01]  /*06c0*/  LDS.128 R4, [UR6] ;  /* 0x00000006ff047984 */ /* 0x000e620008000c00 */
[----:B------:R-:W-:Y:S02]  /*06d0*/  UIADD3 UR7, UP0, UPT, UR7, -0x4, URZ ;  /* 0xfffffffc07077890 */ /* 0x000fe4000ff1e0ff */
[----:B------:R-:W-:Y:S02]  /*06e0*/  UIADD3 UR4, UPT, UPT, UR4, 0x4, URZ ;  /* 0x0000000404047890 */ /* 0x000fe4000fffe0ff */
[----:B------:R-:W-:Y:S02]  /*06f0*/  UIADD3.X UR8, UPT, UPT, UR8, -0x1, URZ, UP0, !UPT ;  /* 0xffffffff08087890 */ /* 0x000fe400087fe4ff */
[----:B------:R-:W-:Y:S02]  /*0700*/  UISETP.NE.U32.AND UP0, UPT, UR7, URZ, UPT ;  /* 0x000000ff0700728c */ /* 0x000fe4000bf05070 */
[----:B------:R-:W-:Y:S02]  /*0710*/  UIADD3 UR6, UPT, UPT, UR6, 0x10, URZ ;  /* 0x0000001006067890 */ /* 0x000fe4000fffe0ff */
[----:B------:R-:W-:Y:S01]  /*0720*/  UISETP.NE.AND.EX UP0, UPT, UR8, URZ, UPT, UP0 ;  /* 0x000000ff0800728c */ /* 0x000fe2000bf05300 */
[----:B-1----:R-:W-:-:S04]  /*0730*/  FADD R4, R4, R19 ;  /* 0x0000001304047221 */ /* 0x002fc80000000000 */
[----:B------:R-:W-:-:S04]  /*0740*/  FADD R5, R5, R4 ;  /* 0x0000000405057221 */ /* 0x000fc80000000000 */
[----:B------:R-:W-:-:S04]  /*0750*/  FADD R6, R6, R5 ;  /* 0x0000000506067221 */ /* 0x000fc80000000000 */
[----:B------:R-:W-:Y:S01]  /*0760*/  FADD R19, R7, R6 ;  /* 0x0000000607137221 */ /* 0x000fe20000000000 */
[----:B------:R-:W-:Y:S06]  /*0770*/  BRA.U UP0, `(.L_x_12) ;  /* 0xfffffffd00d07547 */ /* 0x000fec000b83ffff */
.L_x_11:
[----:B------:R-:W-:-:S04]  /*0780*/  UISETP.NE.U32.AND UP0, UPT, UR12, URZ, UPT ;  /* 0x000000ff0c00728c */ /* 0x000fc8000bf05070 */
[----:B------:R-:W-:-:S09]  /*0790*/  UISETP.NE.AND.EX UP0, UPT, UR5, URZ, UPT, UP0 ;  /* 0x000000ff0500728c */ /* 0x000fd2000bf05300 */
[----:B------:R-:W-:Y:S05]  /*07a0*/  BRA.U !UP0, `(.L_x_10) ;  /* 0x0000000108307547 */ /* 0x000fea000b800000 */
[----:B------:R-:W1:Y:S01]  /*07b0*/  S2UR UR7, SR_CgaCtaId ;  /* 0x00000000000779c3 */ /* 0x000e620000008800 */
[----:B------:R-:W-:Y:S02]  /*07c0*/  UMOV UR6, 0x400 ;  /* 0x0000040000067882 */ /* 0x000fe40000000000 */
[----:B-1----:R-:W-:-:S04]  /*07d0*/  ULEA UR6, UR7, UR6, 0x18 ;  /* 0x0000000607067291 */ /* 0x002fc8000f8ec0ff */
[----:B------:R-:W-:-:S12]  /*07e0*/  ULEA UR4, UR4, UR6, 0x2 ;  /* 0x0000000604047291 */ /* 0x000fd8000f8e10ff */
.L_x_16:
[----:B0-----:R-:W0:Y:S01]  /*07f0*/  LDS R0, [UR4] ;  /* 0x00000004ff007984 */ /* 0x001e220008000800 */
[----:B------:R-:W-:Y:S02]  /*0800*/  UIADD3 UR12, UP0, UPT, UR12, -0x1, URZ ;  /* 0xffffffff0c0c7890 */ /* 0x000fe4000ff1e0ff */
[----:B------:R-:W-:Y:S02]  /*0810*/  UIADD3 UR4, UPT, UPT, UR4, 0x4, URZ ;  /* 0x0000000404047890 */ /* 0x000fe4000fffe0ff */
[----:B------:R-:W-:Y:S02]  /*0820*/  UIADD3.X UR5, UPT, UPT, UR5, -0x1, URZ, UP0, !UPT ;  /* 0xffffffff05057890 */ /* 0x000fe400087fe4ff */
[----:B------:R-:W-:-:S04]  /*0830*/  UISETP.NE.U32.AND UP0, UPT, UR12, URZ, UPT ;  /* 0x000000ff0c00728c */ /* 0x000fc8000bf05070 */
[----:B------:R-:W-:Y:S01]  /*0840*/  UISETP.NE.AND.EX UP0, UPT, UR5, URZ, UPT, UP0 ;  /* 0x000000ff0500728c */ /* 0x000fe2000bf05300 */
[----:B0-----:R-:W-:-:S08]  /*0850*/  FADD R19, R0, R19 ;  /* 0x0000001300137221 */ /* 0x001fd00000000000 */
[----:B------:R-:W-:Y:S05]  /*0860*/  BRA.U UP0, `(.L_x_16) ;  /* 0xfffffffd00e07547 */ /* 0x000fea000b83ffff */
.L_x_10:
[----:B------:R-:W-:Y:S01]  /*0870*/  REDG.E.ADD.F32.FTZ.RN.STRONG.GPU desc[UR10][R2.64], R19 ;  /* 0x00000013020079a6 */ /* 0x000fe2000c12f30a */
[----:B------:R-:W-:Y:S05]  /*0880*/  EXIT ;  /* 0x000000000000794d */ /* 0x000fea0003800000 */
.L_x_17:
        /* <DEDUP_REMOVED lines=15> */
.L_x_392:


//--------------------- .text._Z10multiply_0PfS_S_m --------------------------
	.section	.text._Z10multiply_0PfS_S_m,"ax",@progbits
	.align	128
        .global         _Z10multiply_0PfS_S_m
        .type           _Z10multiply_0PfS_S_m,@function
        .size           _Z10multiply_0PfS_S_m,(.L_x_393 - _Z10multiply_0PfS_S_m)
        .other          _Z10multiply_0PfS_S_m,@"STO_CUDA_ENTRY STV_DEFAULT"
_Z10multiply_0PfS_S_m:
.text._Z10multiply_0PfS_S_m:
[----:B------:R-:W-:Y:S01]  /*0000*/  LDC R1, c[0x0][0x37c] ;  /* 0x0000df00ff017b82 */ /* 0x000fe20000000800 */
[----:B------:R-:W0:Y:S01]  /*0010*/  S2R R7, SR_TID.X ;  /* 0x0000000000077919 */ /* 0x000e220000002100 */
[----:B------:R-:W0:Y:S01]  /*0020*/  LDCU.64 UR12, c[0x0][0x398] ;  /* 0x00007300ff0c77ac */ /* 0x000e220008000a00 */
[----:B------:R-:W-:Y:S01]  /*0030*/  BSSY.RECONVERGENT B0, `(.L_x_18) ;  /* 0x0000015000007945 */ /* 0x000fe20003800200 */
[----:B------:R-:W1:Y:S01]  /*0040*/  LDCU.64 UR8, c[0x0][0x358] ;  /* 0x00006b00ff0877ac */ /* 0x000e620008000a00 */
[C---:B0-----:R-:W-:Y:S02]  /*0050*/  ISETP.GE.U32.AND P0, PT, R7.reuse, UR12, PT ;  /* 0x0000000c07007c0c */ /* 0x041fe4000bf06070 */
[----:B------:R-:W-:Y:S02]  /*0060*/  ISETP.NE.AND P1, PT, R7, RZ, PT ;  /* 0x000000ff0700720c */ /* 0x000fe40003f25270 */
[----:B------:R-:W-:-:S13]  /*0070*/  ISETP.GE.U32.AND.EX P0, PT, RZ, UR13, PT, P0 ;  /* 0x0000000dff007c0c */ /* 0x000fda000bf06100 */
[----:B-1----:R-:W-:Y:S05]  /*0080*/  @P0 BRA `(.L_x_19) ;  /* 0x00000000003c0947 */ /* 0x002fea0003800000 */
[----:B------:R-:W0:Y:S01]  /*0090*/  LDCU.128 UR4, c[0x0][0x380] ;  /* 0x00007000ff0477ac */ /* 0x000e220008000c00 */
[----:B------:R-:W-:Y:S02]  /*00a0*/  SHF.L.U32 R4, R7, 0x2, RZ ;  /* 0x0000000207047819 */ /* 0x000fe400000006ff */
[----:B------:R-:W-:Y:S02]  /*00b0*/  SHF.R.U32.HI R0, RZ, 0x1e, R7 ;  /* 0x0000001eff007819 */ /* 0x000fe40000011607 */
        /* <DEDUP_REMOVED lines=12> */
.L_x_19:
[----:B------:R-:W-:Y:S05]  /*0180*/  BSYNC.RECONVERGENT B0 ;  /* 0x0000000000007941 */ /* 0x000fea0003800200 */
.L_x_18:
[----:B------:R-:W-:Y:S06]  /*0190*/  BAR.SYNC.DEFER_BLOCKING 0x0 ;  /* 0x0000000000007b1d */ /* 0x000fec0000010000 */
[----:B------:R-:W-:Y:S05]  /*01a0*/  @P1 EXIT ;  /* 0x000000000000194d */ /* 0x000fea0003800000 */
[----:B------:R-:W-:Y:S01]  /*01b0*/  UISETP.NE.U32.AND UP0, UPT, UR12, URZ, UPT ;  /* 0x000000ff0c00728c */ /* 0x000fe2000bf05070 */
[----:B------:R-:W-:-:S03]  /*01c0*/  HFMA2 R19, -RZ, RZ, 0, 0 ;  /* 0x00000000ff137431 */ /* 0x000fc600000001ff */
        /* <DEDUP_REMOVED lines=24> */
.L_x_24:
[----:B------:R-:W1:Y:S01]  /*0350*/  LDS.128 R12, [UR6] ;  /* 0x00000006ff0c7984 */ /* 0x000e620008000c00 */
[----:B------:R-:W-:Y:S02]  /*0360*/  UIADD3 UR7, UP1, UPT, UR7, -0x10, URZ ;  /* 0xfffffff007077890 */ /* 0x000fe4000ff3e0ff */
[----:B------:R-:W-:Y:S01]  /*0370*/  UIADD3 UR4, UPT, UPT, UR4, 0x10, URZ ;  /* 0x0000001004047890 */ /* 0x000fe2000fffe0ff */
[----:B------:R-:W2:Y:S01]  /*0380*/  LDS.128 R8, [UR6+0x10] ;  /* 0x00001006ff087984 */ /* 0x000ea20008000c00 */
[----:B------:R-:W-:Y:S02]  /*0390*/  UIADD3.X UR10, UPT, UPT, UR10, -0x1, URZ, UP1, !UPT ;  /* 0xffffffff0a0a7890 */ /* 0x000fe40008ffe4ff */
[----:B------:R-:W-:Y:S01]  /*03a0*/  UISETP.GT.U32.AND UP1, UPT, UR7, 0xc, UPT ;  /* 0x0000000c0700788c */ /* 0x000fe2000bf24070 */
[----:B0-----:R-:W0:Y:S03]  /*03b0*/  LDS.128 R4, [UR6+0x20] ;  /* 0x00002006ff047984 */ /* 0x001e260008000c00 */
[----:B------:R-:W-:Y:S01]  /*03c0*/  UISETP.GT.AND.EX UP1, UPT, UR10, URZ, UPT, UP1 ;  /* 0x000000ff0a00728c */ /* 0x000fe2000bf24310 */
[----:B-1----:R-:W-:-:S02]  /*03d0*/  FADD R12, R12, R19 ;  /* 0x000000130c0c7221 */ /* 0x002fc40000000000 */
[----:B------:R-:W1:Y:S01]  /*03e0*/  LDS.128 R16, [UR6+0x30] ;  /* 0x00003006ff107984 */ /* 0x000e620008000c00 */
[----:B------:R-:W-:Y:S01]  /*03f0*/  UIADD3 UR6, UPT, UPT, UR6, 0x40, URZ ;  /* 0x0000004006067890 */ /* 0x000fe2000fffe0ff */
[----:B------:R-:W-:-:S04]  /*0400*/  FADD R13, R13, R12 ;  /* 0x0000000c0d0d7221 */ /* 0x000fc80000000000 */
[----:B------:R-:W-:-:S04]  /*0410*/  FADD R14, R14, R13 ;  /* 0x0000000d0e0e7221 */ /* 0x000fc80000000000 */
[----:B------:R-:W-:-:S04]  /*0420*/  FADD R15, R15, R14 ;  /* 0x0000000e0f0f7221 */ /* 0x000fc80000000000 */
[----:B--2---:R-:W-:-:S04]  /*0430*/  FADD R8, R15, R8 ;  /* 0x000000080f087221 */ /* 0x004fc80000000000 */
[----:B------:R-:W-:-:S04]  /*0440*/  FADD R9, R9, R8 ;  /* 0x0000000809097221 */ /* 0x000fc80000000000 */
[----:B------:R-:W-:-:S04]  /*0450*/  FADD R10, R10, R9 ;  /* 0x000000090a0a7221 */ /* 0x000fc80000000000 */
[----:B------:R-:W-:-:S04]  /*0460*/  FADD R11, R11, R10 ;  /* 0x0000000a0b0b7221 */ /* 0x000fc80000000000 */
[----:B0-----:R-:W-:-:S04]  /*0470*/  FADD R4, R11, R4 ;  /* 0x000000040b047221 */ /* 0x001fc80000000000 */
        /* <DEDUP_REMOVED lines=8> */
.L_x_23:
[----:B------:R-:W-:-:S04]  /*0500*/  UISETP.GT.U32.AND UP1, UPT, UR7, 0x4, UPT ;  /* 0x000000040700788c */ /* 0x000fc8000bf24070 */
[----:B------:R-:W-:-:S09]  /*0510*/  UISETP.GT.AND.EX UP1, UPT, UR10, URZ, UPT, UP1 ;  /* 0x000000ff0a00728c */ /* 0x000fd2000bf24310 */
[----:B------:R-:W-:Y:S05]  /*0520*/  BRA.U !UP1, `(.L_x_25) ;  /* 0x00000001093c7547 */ /* 0x000fea000b800000 */
[----:B------:R-:W1:Y:S01]  /*0530*/  LDS.128 R8, [UR6] ;  /* 0x00000006ff087984 */ /* 0x000e620008000c00 */
[----:B------:R-:W-:Y:S02]  /*0540*/  UIADD3 UR7, UP0, UPT, UR7, -0x8, URZ ;  /* 0xfffffff807077890 */ /* 0x000fe4000ff1e0ff */
[----:B------:R-:W-:Y:S01]  /*0550*/  UIADD3 UR4, UPT, UPT, UR4, 0x8, URZ ;  /* 0x0000000804047890 */ /* 0x000fe2000fffe0ff */
[----:B0-----:R-:W0:Y:S01]  /*0560*/  LDS.128 R4, [UR6+0x10] ;  /* 0x00001006ff047984 */ /* 0x001e220008000c00 */
[----:B------:R-:W-:Y:S02]  /*0570*/  UIADD3.X UR10, UPT, UPT, UR10, -0x1, URZ, UP0, !UPT ;  /* 0xffffffff0a0a7890 */ /* 0x000fe400087fe4ff */
[----:B------:R-:W-:Y:S02]  /*0580*/  UIADD3 UR6, UPT, UPT, UR6, 0x20, URZ ;  /* 0x0000002006067890 */ /* 0x000fe4000fffe0ff */
[----:B------:R-:W-:Y:S01]  /*0590*/  UPLOP3.LUT UP0, UPT, UPT, UPT, UPT, 0x40, 0x4 ;  /* 0x000000000004789c */ /* 0x000fe20003f0e870 */
[----:B-1----:R-:W-:-:S04]  /*05a0*/  FADD R8, R19, R8 ;  /* 0x0000000813087221 */ /* 0x002fc80000000000 */
[----:B------:R-:W-:-:S04]  /*05b0*/  FADD R9, R9, R8 ;  /* 0x0000000809097221 */ /* 0x000fc80000000000 */
[----:B------:R-:W-:-:S04]  /*05c0*/  FADD R10, R10, R9 ;  /* 0x000000090a0a7221 */ /* 0x000fc80000000000 */
[----:B------:R-:W-:-:S04]  /*05d0*/  FADD R11, R11, R10 ;  /* 0x0000000a0b0b7221 */ /* 0x000fc80000000000 */
[----:B0-----:R-:W-:-:S04]  /*05e0*/  FADD R4, R11, R4 ;  /* 0x000000040b047221 */ /* 0x001fc80000000000 */
[----:B------:R-:W-:-:S04]  /*05f0*/  FADD R5, R5, R4 ;  /* 0x0000000405057221 */ /* 0x000fc80000000000 */
[----:B------:R-:W-:-:S04]  /*0600*/  FADD R6, R6, R5 ;  /* 0x0000000506067221 */ /* 0x000fc80000000000 */
[----:B------:R-:W-:-:S07]  /*0610*/  FADD R19, R7, R6 ;  /* 0x0000000607137221 */ /* 0x000fce0000000000 */
.L_x_25:
[----:B------:R-:W-:-:S04]  /*0620*/  UISETP.NE.U32.AND UP1, UPT, UR7, URZ, UPT ;  /* 0x000000ff0700728c */ /* 0x000fc8000bf25070 */
[----:B------:R-:W-:-:S09]  /*0630*/  UISETP.NE.OR.EX UP0, UPT, UR10, URZ, UP0, UP1 ;  /* 0x000000ff0a00728c */ /* 0x000fd20008705710 */
[----:B------:R-:W-:Y:S05]  /*0640*/  BRA.U !UP0, `(.L_x_21) ;  /* 0x0000000108307547 */ /* 0x000fea000b800000 */
.L_x_22:
[----:B0-----:R-:W0:Y:S01]  /*0650*/  LDS.128 R4, [UR6] ;  /* 0x00000006ff047984 */ /* 0x001e220008000c00 */
[----:B------:R-:W-:Y:S02]  /*0660*/  UIADD3 UR7, UP0, UPT, UR7, -0x4, URZ ;  /* 0xfffffffc07077890 */ /* 0x000fe4000ff1e0ff */
[----:B------:R-:W-:Y:S02]  /*0670*/  UIADD3 UR4, UPT, UPT, UR4, 0x4, URZ ;  /* 0x0000000404047890 */ /* 0x000fe4000fffe0ff */
[----:B------:R-:W-:Y:S02]  /*0680*/  UIADD3.X UR10, UPT, UPT, UR10, -0x1, URZ, UP0, !UPT ;  /* 0xffffffff0a0a7890 */ /* 0x000fe400087fe4ff */
[----:B------:R-:W-:Y:S02]  /*0690*/  UISETP.NE.U32.AND UP0, UPT, UR7, URZ, UPT ;  /* 0x000000ff0700728c */ /* 0x000fe4000bf05070 */
[----:B------:R-:W-:Y:S02]  /*06a0*/  UIADD3 UR6, UPT, UPT, UR6, 0x10, URZ ;  /* 0x0000001006067890 */ /* 0x000fe4000fffe0ff */
[----:B------:R-:W-:Y:S01]  /*06b0*/  UISETP.NE.AND.EX UP0, UPT, UR10, URZ, UPT, UP0 ;  /* 0x000000ff0a00728c */ /* 0x000fe2000bf05300 */
[----:B0-----:R-:W-:-:S04]  /*06c0*/  FADD R4, R4, R19 ;  /* 0x0000001304047221 */ /* 0x001fc80000000000 */
[----:B------:R-:W-:-:S04]  /*06d0*/  FADD R5, R5, R4 ;  /* 0x0000000405057221 */ /* 0x000fc80000000000 */
[----:B------:R-:W-:-:S04]  /*06e0*/  FADD R6, R6, R5 ;  /* 0x0000000506067221 */ /* 0x000fc80000000000 */
[----:B------:R-:W-:Y:S01]  /*06f0*/  FADD R19, R7, R6 ;  /* 0x0000000607137221 */ /* 0x000fe20000000000 */
[----:B------:R-:W-:Y:S06]  /*0700*/  BRA.U UP0, `(.L_x_22) ;  /* 0xfffffffd00d07547 */ /* 0x000fec000b83ffff */
.L_x_21:
[----:B------:R-:W-:-:S04]  /*0710*/  UISETP.NE.U32.AND UP0, UPT, UR11, URZ, UPT ;  /* 0x000000ff0b00728c */ /* 0x000fc8000bf05070 */
[----:B------:R-:W-:-:S09]  /*0720*/  UISETP.NE.AND.EX UP0, UPT, UR5, URZ, UPT, UP0 ;  /* 0x000000ff0500728c */ /* 0x000fd2000bf05300 */
[----:B------:R-:W-:Y:S05]  /*0730*/  BRA.U !UP0, `(.L_x_20) ;  /* 0x0000000108307547 */ /* 0x000fea000b800000 */
[----:B------:R-:W1:Y:S01]  /*0740*/  S2UR UR7, SR_CgaCtaId ;  /* 0x00000000000779c3 */ /* 0x000e620000008800 */
[----:B------:R-:W-:Y:S02]  /*0750*/  UMOV UR6, 0x400 ;  /* 0x0000040000067882 */ /* 0x000fe40000000000 */
[----:B-1----:R-:W-:-:S04]  /*0760*/  ULEA UR6, UR7, UR6, 0x18 ;  /* 0x0000000607067291 */ /* 0x002fc8000f8ec0ff */
[----:B------:R-:W-:-:S12]  /*0770*/  ULEA UR4, UR4, UR6, 0x2 ;  /* 0x0000000604047291 */ /* 0x000fd8000f8e10ff */
.L_x_26:
        /* <DEDUP_REMOVED lines=8> */
.L_x_20:
[----:B------:R-:W1:Y:S02]  /*0800*/  LDC.64 R2, c[0x0][0x390] ;  /* 0x0000e400ff027b82 */ /* 0x000e640000000a00 */
[----:B-1----:R-:W-:Y:S01]  /*0810*/  STG.E desc[UR8][R2.64], R19 ;  /* 0x0000001302007986 */ /* 0x002fe2000c101908 */
[----:B------:R-:W-:Y:S05]  /*0820*/  EXIT ;  /* 0x000000000000794d */ /* 0x000fea0003800000 */
.L_x_27:
        /* <DEDUP_REMOVED lines=13> */
.L_x_393:


//--------------------- .text._Z5add_2PfS_S_m     --------------------------
	.section	.text._Z5add_2PfS_S_m,"ax",@progbits
	.align	128
        .global         _Z5add_2PfS_S_m
        .type           _Z5add_2PfS_S_m,@function
        .size           _Z5add_2PfS_S_m,(.L_x_394 - _Z5add_2PfS_S_m)
        .other          _Z5add_2PfS_S_m,@"STO_CUDA_ENTRY STV_DEFAULT"
_Z5add_2PfS_S_m:
.text._Z5add_2PfS_S_m:
[----:B------:R-:W-:Y:S01]  /*0000*/  LDC R1, c[0x0][0x37c] ;  /* 0x0000df00ff017b82 */ /* 0x000fe20000000800 */
[----:B------:R-:W0:Y:S07]  /*0010*/  S2R R0, SR_TID.X ;  /* 0x0000000000007919 */ /* 0x000e2e0000002100 */
[----:B------:R-:W0:Y:S01]  /*0020*/  S2UR UR4, SR_CTAID.X ;  /* 0x00000000000479c3 */ /* 0x000e220000002500 */
[----:B------:R-:W1:Y:S07]  /*0030*/  LDCU.64 UR6, c[0x0][0x398] ;  /* 0x00007300ff0677ac */ /* 0x000e6e0008000a00 */
[----:B------:R-:W0:Y:S02]  /*0040*/  LDC R3, c[0x0][0x360] ;  /* 0x0000d800ff037b82 */ /* 0x000e240000000800 */
[----:B0-----:R-:W-:-:S05]  /*0050*/  IMAD R0, R3, UR4, R0 ;  /* 0x0000000403007c24 */ /* 0x001fca000f8e0200 */
[----:B-1----:R-:W-:Y:S02]  /*0060*/  ISETP.GE.U32.AND P0, PT, R0, UR6, PT ;  /* 0x0000000600007c0c */ /* 0x002fe4000bf06070 */
[----:B------:R-:W-:-:S04]  /*0070*/  SHF.R.S32.HI R3, RZ, 0x1f, R0 ;  /* 0x0000001fff037819 */ /* 0x000fc80000011400 */
[----:B------:R-:W-:-:S13]  /*0080*/  ISETP.GE.U32.AND.EX P0, PT, R3, UR7, PT, P0 ;  /* 0x0000000703007c0c */ /* 0x000fda000bf06100 */
[----:B------:R-:W-:Y:S05]  /*0090*/  @P0 EXIT ;  /* 0x000000000000094d */ /* 0x000fea0003800000 */
[----:B------:R-:W0:Y:S01]  /*00a0*/  LDCU.128 UR8, c[0x0][0x380] ;  /* 0x00007000ff0877ac */ /* 0x000e220008000c00 */
[C---:B------:R-:W-:Y:S01]  /*00b0*/  IMAD.SHL.U32 R6, R0.reuse, 0x4, RZ ;  /* 0x0000000400067824 */ /* 0x040fe200078e00ff */
[----:B------:R-:W-:Y:S01]  /*00c0*/  SHF.L.U64.HI R0, R0, 0x2, R3 ;  /* 0x0000000200007819 */ /* 0x000fe20000010203 */
[----:B------:R-:W1:Y:S01]  /*00d0*/  LDCU.64 UR4, c[0x0][0x358] ;  /* 0x00006b00ff0477ac */ /* 0x000e620008000a00 */
[----:B------:R-:W2:Y:S02]  /*00e0*/  LDCU.64 UR6, c[0x0][0x390] ;  /* 0x00007200ff0677ac */ /* 0x000ea40008000a00 */
[C---:B0-----:R-:W-:Y:S02]  /*00f0*/  IADD3 R4, P1, PT, R6.reuse, UR10, RZ ;  /* 0x0000000a06047c10 */ /* 0x041fe4000ff3e0ff */
[----:B------:R-:W-:Y:S02]  /*0100*/  IADD3 R2, P0, PT, R6, UR8, RZ ;  /* 0x0000000806027c10 */ /* 0x000fe4000ff1e0ff */
[----:B------:R-:W-:-:S02]  /*0110*/  IADD3.X R5, PT, PT, R0, UR11, RZ, P1, !PT ;  /* 0x0000000b00057c10 */ /* 0x000fc40008ffe4ff */
[----:B------:R-:W-:-:S04]  /*0120*/  IADD3.X R3, PT, PT, R0, UR9, RZ, P0, !PT ;  /* 0x0000000900037c10 */ /* 0x000fc800087fe4ff */
[----:B-1----:R-:W3:Y:S04]  /*0130*/  LDG.E R5, desc[UR4][R4.64] ;  /* 0x0000000404057981 */ /* 0x002ee8000c1e1900 */
[----:B------:R-:W3:Y:S01]  /*0140*/  LDG.E R2, desc[UR4][R2.64] ;  /* 0x0000000402027981 */ /* 0x000ee2000c1e1900 */
[----:B--2---:R-:W-:-:S04]  /*0150*/  IADD3 R6, P0, PT, R6, UR6, RZ ;  /* 0x0000000606067c10 */ /* 0x004fc8000ff1e0ff */
[----:B------:R-:W-:Y:S01]  /*0160*/  IADD3.X R7, PT, PT, R0, UR7, RZ, P0, !PT ;  /* 0x0000000700077c10 */ /* 0x000fe200087fe4ff */
[----:B---3--:R-:W-:-:S05]  /*0170*/  FADD R9, R2, R5 ;  /* 0x0000000502097221 */ /* 0x008fca0000000000 */
[----:B------:R-:W-:Y:S01]  /*0180*/  STG.E desc[UR4][R6.64], R9 ;  /* 0x0000000906007986 */ /* 0x000fe2000c101904 */
[----:B------:R-:W-:Y:S05]  /*0190*/  EXIT ;  /* 0x000000000000794d */ /* 0x000fea0003800000 */
.L_x_28:
        /* <DEDUP_REMOVED lines=14> */
.L_x_394:


//--------------------- .text._Z5add_1PfS_S_m     --------------------------
	.section	.text._Z5add_1PfS_S_m,"ax",@progbits
	.align	128
        .global         _Z5add_1PfS_S_m
        .type           _Z5add_1PfS_S_m,@function
        .size           _Z5add_1PfS_S_m,(.L_x_395 - _Z5add_1PfS_S_m)
        .other          _Z5add_1PfS_S_m,@"STO_CUDA_ENTRY STV_DEFAULT"
_Z5add_1PfS_S_m:
.text._Z5add_1PfS_S_m:
[----:B------:R-:W-:Y:S01]  /*0000*/  LDC R1, c[0x0][0x37c] ;  /* 0x0000df00ff017b82 */ /* 0x000fe20000000800 */
[----:B------:R-:W0:Y:S01]  /*0010*/  S2R R0, SR_TID.X ;  /* 0x0000000000007919 */ /* 0x000e220000002100 */
[----:B------:R-:W0:Y:S02]  /*0020*/  LDCU.64 UR4, c[0x0][0x398] ;  /* 0x00007300ff0477ac */ /* 0x000e240008000a00 */
[----:B0-----:R-:W-:-:S04]  /*0030*/  ISETP.GE.U32.AND P0, PT, R0, UR4, PT ;  /* 0x0000000400007c0c */ /* 0x001fc8000bf06070 */
[----:B------:R-:W-:-:S13]  /*0040*/  ISETP.GE.U32.AND.EX P0, PT, RZ, UR5, PT, P0 ;  /* 0x00000005ff007c0c */ /* 0x000fda000bf06100 */
[----:B------:R-:W-:Y:S05]  /*0050*/  @P0 EXIT ;  /* 0x000000000000094d */ /* 0x000fea0003800000 */
[----:B------:R-:W0:Y:S01]  /*0060*/  LDCU.128 UR8, c[0x0][0x380] ;  /* 0x00007000ff0877ac */ /* 0x000e220008000c00 */
[----:B------:R-:W-:Y:S01]  /*0070*/  IMAD.SHL.U32 R6, R0, 0x4, RZ ;  /* 0x0000000400067824 */ /* 0x000fe200078e00ff */
[----:B------:R-:W-:Y:S01]  /*0080*/  SHF.R.U32.HI R0, RZ, 0x1e, R0 ;  /* 0x0000001eff007819 */ /* 0x000fe20000011600 */
        /* <DEDUP_REMOVED lines=13> */
.L_x_29:
        /* <DEDUP_REMOVED lines=10> */
.L_x_395:


//--------------------- .text._Z5add_0PfS_S_m     --------------------------
	.section	.text._Z5add_0PfS_S_m,"ax",@progbits
	.align	128
        .global         _Z5add_0PfS_S_m
        .type           _Z5add_0PfS_S_m,@function
        .size           _Z5add_0PfS_S_m,(.L_x_396 - _Z5add_0PfS_S_m)
        .other          _Z5add_0PfS_S_m,@"STO_CUDA_ENTRY STV_DEFAULT"
_Z5add_0PfS_S_m:
.text._Z5add_0PfS_S_m:
[----:B------:R-:W-:Y:S08]  /*0000*/  LDC R1, c[0x0][0x37c] ;  /* 0x0000df00ff017b82 */ /* 0x000ff00000000800 */
[----:B------:R-:W0:Y:S08]  /*0010*/  S2UR UR4, SR_CTAID.X ;  /* 0x00000000000479c3 */ /* 0x000e300000002500 */
[----:B------:R-:W0:Y:S02]  /*0020*/  LDC.64 R2, c[0x0][0x398] ;  /* 0x0000e600ff027b82 */ /* 0x000e240000000a00 */
[----:B0-----:R-:W-:-:S04]  /*0030*/  ISETP.LE.U32.AND P0, PT, R2, UR4, PT ;  /* 0x0000000402007c0c */ /* 0x001fc8000bf03070 */
[----:B------:R-:W-:-:S13]  /*0040*/  ISETP.GE.U32.AND.EX P0, PT, RZ, R3, PT, P0 ;  /* 0x00000003ff00720c */ /* 0x000fda0003f06100 */
[----:B------:R-:W-:Y:S05]  /*0050*/  @P0 EXIT ;  /* 0x000000000000094d */ /* 0x000fea0003800000 */
[----:B------:R-:W0:Y:S01]  /*0060*/  LDCU.128 UR8, c[0x0][0x380] ;  /* 0x00007000ff0877ac */ /* 0x000e220008000c00 */
[----:B------:R-:W-:Y:S01]  /*0070*/  USHF.L.U32 UR5, UR4, 0x2, URZ ;  /* 0x0000000204057899 */ /* 0x000fe200080006ff */
[----:B------:R-:W1:Y:S01]  /*0080*/  LDCU.64 UR12, c[0x0][0x358] ;  /* 0x00006b00ff0c77ac */ /* 0x000e620008000a00 */
[----:B------:R-:W-:Y:S02]  /*0090*/  USHF.R.U32.HI UR4, URZ, 0x1e, UR4 ;  /* 0x0000001eff047899 */ /* 0x000fe40008011604 */
[----:B0-----:R-:W-:Y:S02]  /*00a0*/  UIADD3 UR6, UP1, UPT, UR5, UR10, URZ ;  /* 0x0000000a05067290 */ /* 0x001fe4000ff3e0ff */
[----:B------:R-:W-:Y:S02]  /*00b0*/  UIADD3 UR8, UP0, UPT, UR5, UR8, URZ ;  /* 0x0000000805087290 */ /* 0x000fe4000ff1e0ff */
[----:B------:R-:W-:Y:S02]  /*00c0*/  UIADD3.X UR7, UPT, UPT, UR4, UR11, URZ, UP1, !UPT ;  /* 0x0000000b04077290 */ /* 0x000fe40008ffe4ff */
[----:B------:R-:W-:Y:S01]  /*00d0*/  UIADD3.X UR9, UPT, UPT, UR4, UR9, URZ, UP0, !UPT ;  /* 0x0000000904097290 */ /* 0x000fe200087fe4ff */
[----:B------:R-:W-:-:S02]  /*00e0*/  IMAD.U32 R4, RZ, RZ, UR6 ;  /* 0x00000006ff047e24 */ /* 0x000fc4000f8e00ff */
[----:B------:R-:W-:Y:S02]  /*00f0*/  IMAD.U32 R2, RZ, RZ, UR8 ;  /* 0x00000008ff027e24 */ /* 0x000fe4000f8e00ff */
[----:B------:R-:W-:Y:S01]  /*0100*/  IMAD.U32 R5, RZ, RZ, UR7 ;  /* 0x00000007ff057e24 */ /* 0x000fe2000f8e00ff */
[----:B------:R-:W-:-:S03]  /*0110*/  MOV R3, UR9 ;  /* 0x0000000900037c02 */ /* 0x000fc60008000f00 */
[----:B------:R-:W0:Y:S02]  /*0120*/  LDCU.64 UR6, c[0x0][0x390] ;  /* 0x00007200ff0677ac */ /* 0x000e240008000a00 */
[----:B-1----:R-:W2:Y:S04]  /*0130*/  LDG.E R2, desc[UR12][R2.64] ;  /* 0x0000000c02027981 */ /* 0x002ea8000c1e1900 */
[----:B------:R-:W2:Y:S01]  /*0140*/  LDG.E R5, desc[UR12][R4.64] ;  /* 0x0000000c04057981 */ /* 0x000ea2000c1e1900 */
[----:B0-----:R-:W-:-:S04]  /*0150*/  UIADD3 UR5, UP0, UPT, UR5, UR6, URZ ;  /* 0x0000000605057290 */ /* 0x001fc8000ff1e0ff */
[----:B------:R-:W-:Y:S02]  /*0160*/  UIADD3.X UR4, UPT, UPT, UR4, UR7, URZ, UP0, !UPT ;  /* 0x0000000704047290 */ /* 0x000fe400087fe4ff */
[----:B------:R-:W-:-:S04]  /*0170*/  MOV R6, UR5 ;  /* 0x0000000500067c02 */ /* 0x000fc80008000f00 */
[----:B------:R-:W-:Y:S01]  /*0180*/  MOV R7, UR4 ;  /* 0x0000000400077c02 */ /* 0x000fe20008000f00 */
[----:B--2---:R-:W-:-:S05]  /*0190*/  FADD R9, R2, R5 ;  /* 0x0000000502097221 */ /* 0x004fca0000000000 */
[----:B------:R-:W-:Y:S01]  /*01a0*/  STG.E desc[UR12][R6.64], R9 ;  /* 0x0000000906007986 */ /* 0x000fe2000c10190c */
[----:B------:R-:W-:Y:S05]  /*01b0*/  EXIT ;  /* 0x000000000000794d */ /* 0x000fea0003800000 */
.L_x_30:
        /* <DEDUP_REMOVED lines=12> */
.L_x_396:


//--------------------- .text._Z8dtw_kernPfS_S_mm --------------------------
	.section	.text._Z8dtw_kernPfS_S_mm,"ax",@progbits
	.align	128
        .global         _Z8dtw_kernPfS_S_mm
        .type           _Z8dtw_kernPfS_S_mm,@function
        .size           _Z8dtw_kernPfS_S_mm,(.L_x_385 - _Z8dtw_kernPfS_S_mm)
        .other          _Z8dtw_kernPfS_S_mm,@"STO_CUDA_ENTRY STV_DEFAULT"
_Z8dtw_kernPfS_S_mm:
.text._Z8dtw_kernPfS_S_mm:
[----:B------:R-:W0:Y:S01]  /*0000*/  LDC R1, c[0x0][0x37c] ;  /* 0x0000df00ff017b82 */ /* 0x000e220000000800 */
[----:B------:R-:W1:Y:S01]  /*0010*/  LDCU UR4, c[0x0][0x3a0] ;  /* 0x00007400ff0477ac */ /* 0x000e620008000800 */
[----:B0-----:R-:W-:Y:S02]  /*0020*/  VIADD R1, R1, 0xffffff58 ;  /* 0xffffff5801017836 */ /* 0x001fe40000000000 */
[----:B------:R-:W-:Y:S01]  /*0030*/  IMAD.MOV.U32 R7, RZ, RZ, RZ ;  /* 0x000000ffff077224 */ /* 0x000fe200078e00ff */
[----:B------:R-:W0:Y:S02]  /*0040*/  LDCU.64 UR14, c[0x0][0x358] ;  /* 0x00006b00ff0e77ac */ /* 0x000e240008000a00 */
[----:B------:R-:W-:Y:S01]  /*0050*/  R2UR UR13, R1 ;  /* 0x00000000010d72ca */ /* 0x000fe200000e0000 */
[----:B-1----:R-:W-:-:S09]  /*0060*/  UISETP.GE.AND UP0, UPT, UR4, 0x1, UPT ;  /* 0x000000010400788c */ /* 0x002fd2000bf06270 */
[----:B------:R-:W-:Y:S05]  /*0070*/  BRA.U !UP0, `(.L_x_31) ;  /* 0x0000000908a87547 */ /* 0x000fea000b800000 */
[----:B------:R-:W-:Y:S01]  /*0080*/  UISETP.GE.U32.AND UP0, UPT, UR4, 0x4, UPT ;  /* 0x000000040400788c */ /* 0x000fe2000bf06070 */
[----:B------:R-:W-:Y:S01]  /*0090*/  IMAD.MOV.U32 R3, RZ, RZ, RZ ;  /* 0x000000ffff037224 */ /* 0x000fe200078e00ff */
[----:B------:R-:W-:Y:S01]  /*00a0*/  ULOP3.LUT UR5, UR4, 0x3, URZ, 0xc0, !UPT ;  /* 0x0000000304057892 */ /* 0x000fe2000f8ec0ff */
[----:B------:R-:W-:-:S06]  /*00b0*/  IMAD.MOV.U32 R7, RZ, RZ, RZ ;  /* 0x000000ffff077224 */ /* 0x000fcc00078e00ff */
[----:B------:R-:W-:Y:S05]  /*00c0*/  BRA.U !UP0, `(.L_x_32) ;  /* 0x0000000508f47547 */ /* 0x000fea000b800000 */
[----:B------:R-:W1:Y:S01]  /*00d0*/  LDC.64 R28, c[0x0][0x380] ;  /* 0x0000e000ff1c7b82 */ /* 0x000e620000000a00 */
[----:B------:R-:W-:Y:S01]  /*00e0*/  ULOP3.LUT UR4, UR4, 0x7ffffffc, URZ, 0xc0, !UPT ;  /* 0x7ffffffc04047892 */ /* 0x000fe2000f8ec0ff */
[----:B------:R-:W-:Y:S02]  /*00f0*/  IMAD.MOV.U32 R2, RZ, RZ, RZ ;  /* 0x000000ffff027224 */ /* 0x000fe400078e00ff */
[----:B------:R-:W-:-:S03]  /*0100*/  IMAD.MOV.U32 R7, RZ, RZ, RZ ;  /* 0x000000ffff077224 */ /* 0x000fc600078e00ff */
[----:B------:R-:W-:Y:S01]  /*0110*/  IMAD.U32 R3, RZ, RZ, UR4 ;  /* 0x00000004ff037e24 */ /* 0x000fe2000f8e00ff */
[----:B------:R-:W2:Y:S06]  /*0120*/  LDC.64 R26, c[0x0][0x388] ;  /* 0x0000e200ff1a7b82 */ /* 0x000eac0000000a00 */
.L_x_40:
[----:B-1----:R-:W-:-:S04]  /*0130*/  IMAD.WIDE.U32 R32, R2, 0x4, R28 ;  /* 0x0000000402207825 */ /* 0x002fc800078e001c */
[C---:B--2---:R-:W-:Y:S01]  /*0140*/  IMAD.WIDE.U32 R30, R2.reuse, 0x4, R26 ;  /* 0x00000004021e7825 */ /* 0x044fe200078e001a */
[----:B0-----:R-:W2:Y:S04]  /*0150*/  LDG.E R4, desc[UR14][R32.64] ;  /* 0x0000000e20047981 */ /* 0x001ea8000c1e1900 */
[----:B------:R-:W2:Y:S01]  /*0160*/  LDG.E R5, desc[UR14][R30.64] ;  /* 0x0000000e1e057981 */ /* 0x000ea2000c1e1900 */
[----:B------:R-:W-:Y:S01]  /*0170*/  VIADD R2, R2, 0x4 ;  /* 0x0000000402027836 */ /* 0x000fe20000000000 */
[----:B------:R-:W-:-:S04]  /*0180*/  MOV R0, 0x1f0 ;  /* 0x000001f000007802 */ /* 0x000fc80000000f00 */
[----:B------:R-:W-:Y:S01]  /*0190*/  ISETP.NE.AND P0, PT, R2, R3, PT ;  /* 0x000000030200720c */ /* 0x000fe20003f05270 */
[----:B--2---:R-:W-:-:S04]  /*01a0*/  FADD R4, R4, -R5 ;  /* 0x8000000504047221 */ /* 0x004fc80000000000 */
[----:B------:R-:W0:Y:S02]  /*01b0*/  F2F.F64.F32 R34, R4 ;  /* 0x0000000400227310 */ /* 0x000e240000201800 */
[----:B0-----:R-:W-:-:S10]  /*01c0*/  DADD R8, -RZ, |R34| ;  /* 0x00000000ff087229 */ /* 0x001fd40000000522 */
[----:B---34-:R-:W-:-:S07]  /*01d0*/  IMAD.MOV.U32 R5, RZ, RZ, R9 ;  /* 0x000000ffff057224 */ /* 0x018fce00078e0009 */
[----:B------:R-:W-:Y:S05]  /*01e0*/  CALL.REL.NOINC `($_Z8dtw_kernPfS_S_mm$__internal_accurate_pow) ;  /* 0x0000005000587944 */ /* 0x000fea0003c00000 */
[----:B------:R-:W2:Y:S04]  /*01f0*/  LDG.E R6, desc[UR14][R32.64+0x4] ;  /* 0x0000040e20067981 */ /* 0x000ea8000c1e1900 */
[----:B------:R-:W2:Y:S01]  /*0200*/  LDG.E R9, desc[UR14][R30.64+0x4] ;  /* 0x0000040e1e097981 */ /* 0x000ea2000c1e1900 */
[----:B------:R-:W-:Y:S01]  /*0210*/  DADD R12, R34, 2 ;  /* 0x40000000220c7429 */ /* 0x000fe20000000000 */
[----:B------:R0:W1:Y:S01]  /*0220*/  F2F.F64.F32 R10, R7 ;  /* 0x00000007000a7310 */ /* 0x0000620000201800 */
[C---:B------:R-:W-:Y:S02]  /*0230*/  FSETP.NEU.AND P1, PT, R4.reuse, RZ, PT ;  /* 0x000000ff0400720b */ /* 0x040fe40003f2d000 */
[----:B------:R-:W-:Y:S02]  /*0240*/  FSETP.NEU.AND P3, PT, R4, 1, PT ;  /* 0x3f8000000400780b */ /* 0x000fe40003f6d000 */
[----:B------:R-:W-:-:S04]  /*0250*/  FSEL R8, R8, RZ, P1 ;  /* 0x000000ff08087208 */ /* 0x000fc80000800000 */
[----:B------:R-:W-:-:S04]  /*0260*/  LOP3.LUT R12, R13, 0x7ff00000, RZ, 0xc0, !PT ;  /* 0x7ff000000d0c7812 */ /* 0x000fc800078ec0ff */
[----:B------:R-:W-:Y:S01]  /*0270*/  ISETP.NE.AND P2, PT, R12, 0x7ff00000, PT ;  /* 0x7ff000000c00780c */ /* 0x000fe20003f45270 */
[----:B--2---:R-:W-:Y:S01]  /*0280*/  FADD R6, R6, -R9 ;  /* 0x8000000906067221 */ /* 0x004fe20000000000 */
[----:B------:R-:W-:-:S03]  /*0290*/  FSEL R9, R5, RZ, P1 ;  /* 0x000000ff05097208 */ /* 0x000fc60000800000 */
[----:B------:R0:W2:Y:S08]  /*02a0*/  F2F.F64.F32 R24, R6 ;  /* 0x0000000600187310 */ /* 0x0000b00000201800 */
[----:B-1----:R-:W-:Y:S05]  /*02b0*/  @P2 BRA `(.L_x_33) ;  /* 0x0000000000182947 */ /* 0x002fea0003800000 */
[----:B------:R-:W-:-:S13]  /*02c0*/  FSETP.NAN.AND P1, PT, R4, R4, PT ;  /* 0x000000040400720b */ /* 0x000fda0003f28000 */
[----:B------:R-:W-:Y:S01]  /*02d0*/  @P1 DADD R8, R34, 2 ;  /* 0x4000000022081429 */ /* 0x000fe20000000000 */
[----:B------:R-:W-:Y:S10]  /*02e0*/  @P1 BRA `(.L_x_33) ;  /* 0x00000000000c1947 */ /* 0x000ff40003800000 */
[----:B------:R-:W-:-:S14]  /*02f0*/  DSETP.NEU.AND P1, PT, |R34|, +INF , PT ;  /* 0x7ff000002200742a */ /* 0x000fdc0003f2d200 */
[----:B------:R-:W-:Y:S02]  /*0300*/  @!P1 IMAD.MOV.U32 R8, RZ, RZ, 0x0 ;  /* 0x00000000ff089424 */ /* 0x000fe400078e00ff */
[----:B------:R-:W-:-:S07]  /*0310*/  @!P1 IMAD.MOV.U32 R9, RZ, RZ, 0x7ff00000 ;  /* 0x7ff00000ff099424 */ /* 0x000fce00078e00ff */
.L_x_33:
[----:B------:R-:W-:Y:S02]  /*0320*/  FSEL R4, R8, RZ, P3 ;  /* 0x000000ff08047208 */ /* 0x000fe40001800000 */
[----:B------:R-:W-:Y:S02]  /*0330*/  FSEL R5, R9, 1.875, P3 ;  /* 0x3ff0000009057808 */ /* 0x000fe40001800000 */
[----:B------:R-:W-:-:S04]  /*0340*/  MOV R0, 0x3a0 ;  /* 0x000003a000007802 */ /* 0x000fc80000000f00 */
[----:B------:R-:W-:Y:S02]  /*0350*/  DADD R10, R10, R4 ;  /* 0x000000000a0a7229 */ /* 0x000fe40000000004 */
[----:B--2---:R-:W-:-:S04]  /*0360*/  DADD R4, -RZ, |R24| ;  /* 0x00000000ff047229 */ /* 0x004fc80000000518 */
[----:B0-----:R0:W1:Y:S06]  /*0370*/  F2F.F32.F64 R7, R10 ;  /* 0x0000000a00077310 */ /* 0x00106c0000301000 */
[----:B------:R-:W-:-:S07]  /*0380*/  IMAD.MOV.U32 R8, RZ, RZ, R4 ;  /* 0x000000ffff087224 */ /* 0x000fce00078e0004 */
[----:B01----:R-:W-:Y:S05]  /*0390*/  CALL.REL.NOINC `($_Z8dtw_kernPfS_S_mm$__internal_accurate_pow) ;  /* 0x0000004c00ec7944 */ /* 0x003fea0003c00000 */
[----:B------:R-:W-:Y:S01]  /*03a0*/  DADD R10, R24, 2 ;  /* 0x40000000180a7429 */ /* 0x000fe20000000000 */
[----:B------:R-:W-:-:S04]  /*03b0*/  FSETP.NEU.AND P1, PT, R6, RZ, PT ;  /* 0x000000ff0600720b */ /* 0x000fc80003f2d000 */
[----:B------:R-:W-:Y:S02]  /*03c0*/  FSEL R8, R8, RZ, P1 ;  /* 0x000000ff08087208 */ /* 0x000fe40000800000 */
[----:B------:R-:W-:-:S03]  /*03d0*/  FSEL R9, R5, RZ, P1 ;  /* 0x000000ff05097208 */ /* 0x000fc60000800000 */
[----:B------:R-:W-:-:S04]  /*03e0*/  LOP3.LUT R10, R11, 0x7ff00000, RZ, 0xc0, !PT ;  /* 0x7ff000000b0a7812 */ /* 0x000fc800078ec0ff */
[----:B------:R-:W-:-:S13]  /*03f0*/  ISETP.NE.AND P2, PT, R10, 0x7ff00000, PT ;  /* 0x7ff000000a00780c */ /* 0x000fda0003f45270 */
[----:B------:R-:W-:Y:S05]  /*0400*/  @P2 BRA `(.L_x_34) ;  /* 0x0000000000202947 */ /* 0x000fea0003800000 */
[----:B------:R-:W-:-:S13]  /*0410*/  FSETP.NAN.AND P1, PT, R6, R6, PT ;  /* 0x000000060600720b */ /* 0x000fda0003f28000 */
[----:B------:R-:W-:Y:S05]  /*0420*/  @P1 BRA `(.L_x_35) ;  /* 0x0000000000141947 */ /* 0x000fea0003800000 */
[----:B------:R-:W-:-:S14]  /*0430*/  DSETP.NEU.AND P1, PT, |R24|, +INF , PT ;  /* 0x7ff000001800742a */ /* 0x000fdc0003f2d200 */
[----:B------:R-:W-:Y:S05]  /*0440*/  @P1 BRA `(.L_x_34) ;  /* 0x0000000000101947 */ /* 0x000fea0003800000 */
[----:B------:R-:W-:Y:S02]  /*0450*/  IMAD.MOV.U32 R8, RZ, RZ, 0x0 ;  /* 0x00000000ff087424 */ /* 0x000fe400078e00ff */
[----:B------:R-:W-:Y:S01]  /*0460*/  IMAD.MOV.U32 R9, RZ, RZ, 0x7ff00000 ;  /* 0x7ff00000ff097424 */ /* 0x000fe200078e00ff */
[----:B------:R-:W-:Y:S06]  /*0470*/  BRA `(.L_x_34) ;  /* 0x0000000000047947 */ /* 0x000fec0003800000 */
.L_x_35:
[----:B------:R-:W-:-:S11]  /*0480*/  DADD R8, R24, 2 ;  /* 0x4000000018087429 */ /* 0x000fd60000000000 */
.L_x_34:
[----:B------:R-:W2:Y:S04]  /*0490*/  LDG.E R4, desc[UR14][R32.64+0x8] ;  /* 0x0000080e20047981 */ /* 0x000ea8000c1e1900 */
[----:B------:R-:W2:Y:S01]  /*04a0*/  LDG.E R5, desc[UR14][R30.64+0x8] ;  /* 0x0000080e1e057981 */ /* 0x000ea2000c1e1900 */
[----:B------:R-:W0:Y:S01]  /*04b0*/  F2F.F64.F32 R10, R7 ;  /* 0x00000007000a7310 */ /* 0x000e220000201800 */
[----:B------:R-:W-:Y:S02]  /*04c0*/  FSETP.NEU.AND P1, PT, R6, 1, PT ;  /* 0x3f8000000600780b */ /* 0x000fe40003f2d000 */
[----:B------:R-:W-:Y:S02]  /*04d0*/  MOV R0, 0x570 ;  /* 0x0000057000007802 */ /* 0x000fe40000000f00 */
[----:B------:R-:W-:-:S02]  /*04e0*/  FSEL R8, R8, RZ, P1 ;  /* 0x000000ff08087208 */ /* 0x000fc40000800000 */
[----:B------:R-:W-:-:S06]  /*04f0*/  FSEL R9, R9, 1.875, P1 ;  /* 0x3ff0000009097808 */ /* 0x000fcc0000800000 */
[----:B0-----:R-:W-:-:S06]  /*0500*/  DADD R10, R10, R8 ;  /* 0x000000000a0a7229 */ /* 0x001fcc0000000008 */
[----:B------:R-:W-:Y:S01]  /*0510*/  F2F.F32.F64 R24, R10 ;  /* 0x0000000a00187310 */ /* 0x000fe20000301000 */
[----:B--2---:R-:W-:-:S07]  /*0520*/  FADD R4, R4, -R5 ;  /* 0x8000000504047221 */ /* 0x004fce0000000000 */
[----:B------:R-:W0:Y:S02]  /*0530*/  F2F.F64.F32 R34, R4 ;  /* 0x0000000400227310 */ /* 0x000e240000201800 */
[----:B0-----:R-:W-:-:S10]  /*0540*/  DADD R8, -RZ, |R34| ;  /* 0x00000000ff087229 */ /* 0x001fd40000000522 */
[----:B------:R-:W-:-:S07]  /*0550*/  IMAD.MOV.U32 R5, RZ, RZ, R9 ;  /* 0x000000ffff057224 */ /* 0x000fce00078e0009 */
[----:B------:R-:W-:Y:S05]  /*0560*/  CALL.REL.NOINC `($_Z8dtw_kernPfS_S_mm$__internal_accurate_pow) ;  /* 0x0000004c00787944 */ /* 0x000fea0003c00000 */
        /* <DEDUP_REMOVED lines=14> */
.L_x_37:
[----:B------:R-:W-:-:S11]  /*0650*/  DADD R8, R34, 2 ;  /* 0x4000000022087429 */ /* 0x000fd60000000000 */
.L_x_36:
        /* <DEDUP_REMOVED lines=28> */
.L_x_39:
[----:B------:R-:W-:-:S11]  /*0820*/  DADD R8, R34, 2 ;  /* 0x4000000022087429 */ /* 0x000fd60000000000 */
.L_x_38:
[----:B------:R-:W0:Y:S01]  /*0830*/  F2F.F64.F32 R4, R4 ;  /* 0x0000000400047310 */ /* 0x000e220000201800 */
[----:B------:R-:W-:-:S04]  /*0840*/  FSETP.NEU.AND P1, PT, R6, 1, PT ;  /* 0x3f8000000600780b */ /* 0x000fc80003f2d000 */
[----:B------:R-:W-:Y:S02]  /*0850*/  FSEL R6, R8, RZ, P1 ;  /* 0x000000ff08067208 */ /* 0x000fe40000800000 */
[----:B------:R-:W-:-:S06]  /*0860*/  FSEL R7, R9, 1.875, P1 ;  /* 0x3ff0000009077808 */ /* 0x000fcc0000800000 */
[----:B0-----:R-:W-:-:S10]  /*0870*/  DADD R6, R4, R6 ;  /* 0x0000000004067229 */ /* 0x001fd40000000006 */
[----:B------:R3:W4:Y:S01]  /*0880*/  F2F.F32.F64 R7, R6 ;  /* 0x0000000600077310 */ /* 0x0007220000301000 */
[----:B------:R-:W-:Y:S05]  /*0890*/  @P0 BRA `(.L_x_40) ;  /* 0xfffffff800240947 */ /* 0x000fea000383ffff */
.L_x_32:
[----:B------:R-:W-:-:S09]  /*08a0*/  UISETP.NE.AND UP0, UPT, UR5, URZ, UPT ;  /* 0x000000ff0500728c */ /* 0x000fd2000bf05270 */
[----:B------:R-:W-:Y:S05]  /*08b0*/  BRA.U !UP0, `(.L_x_31) ;  /* 0x0000000108987547 */ /* 0x000fea000b800000 */
[----:B------:R-:W1:Y:S01]  /*08c0*/  LDC.64 R26, c[0x0][0x380] ;  /* 0x0000e000ff1a7b82 */ /* 0x000e620000000a00 */
[----:B------:R-:W-:-:S07]  /*08d0*/  UMOV UR4, URZ ;  /* 0x000000ff00047c82 */ /* 0x000fce0008000000 */
[----:B------:R-:W2:Y:S02]  /*08e0*/  LDC.64 R24, c[0x0][0x388] ;  /* 0x0000e200ff187b82 */ /* 0x000ea40000000a00 */
.L_x_43:
[----:B--2---:R-:W-:-:S04]  /*08f0*/  IMAD.WIDE.U32 R12, R3, 0x4, R24 ;  /* 0x00000004030c7825 */ /* 0x004fc800078e0018 */
[----:B-1----:R-:W-:Y:S02]  /*0900*/  IMAD.WIDE.U32 R10, R3, 0x4, R26 ;  /* 0x00000004030a7825 */ /* 0x002fe400078e001a */
[----:B0-----:R-:W2:Y:S04]  /*0910*/  LDG.E R13, desc[UR14][R12.64] ;  /* 0x0000000e0c0d7981 */ /* 0x001ea8000c1e1900 */
[----:B------:R-:W2:Y:S01]  /*0920*/  LDG.E R2, desc[UR14][R10.64] ;  /* 0x0000000e0a027981 */ /* 0x000ea2000c1e1900 */
[----:B------:R-:W-:Y:S01]  /*0930*/  MOV R0, 0x990 ;  /* 0x0000099000007802 */ /* 0x000fe20000000f00 */
[----:B--2---:R-:W-:-:S04]  /*0940*/  FADD R2, R2, -R13 ;  /* 0x8000000d02027221 */ /* 0x004fc80000000000 */
[----:B------:R-:W0:Y:S02]  /*0950*/  F2F.F64.F32 R28, R2 ;  /* 0x00000002001c7310 */ /* 0x000e240000201800 */
[----:B0-----:R-:W-:-:S10]  /*0960*/  DADD R4, -RZ, |R28| ;  /* 0x00000000ff047229 */ /* 0x001fd4000000051c */
[----:B------:R-:W-:-:S07]  /*0970*/  IMAD.MOV.U32 R8, RZ, RZ, R4 ;  /* 0x000000ffff087224 */ /* 0x000fce00078e0004 */
[----:B---34-:R-:W-:Y:S05]  /*0980*/  CALL.REL.NOINC `($_Z8dtw_kernPfS_S_mm$__internal_accurate_pow) ;  /* 0x0000004800707944 */ /* 0x018fea0003c00000 */
        /* <DEDUP_REMOVED lines=14> */
.L_x_42:
[----:B------:R-:W-:-:S11]  /*0a70*/  DADD R8, R28, 2 ;  /* 0x400000001c087429 */ /* 0x000fd60000000000 */
.L_x_41:
[----:B------:R-:W0:Y:S01]  /*0a80*/  F2F.F64.F32 R4, R7 ;  /* 0x0000000700047310 */ /* 0x000e220000201800 */
[----:B------:R-:W-:Y:S01]  /*0a90*/  FSETP.NEU.AND P0, PT, R2, 1, PT ;  /* 0x3f8000000200780b */ /* 0x000fe20003f0d000 */
[----:B------:R-:W-:Y:S01]  /*0aa0*/  UIADD3 UR4, UPT, UPT, UR4, 0x1, URZ ;  /* 0x0000000104047890 */ /* 0x000fe2000fffe0ff */
[----:B------:R-:W-:Y:S02]  /*0ab0*/  VIADD R3, R3, 0x1 ;  /* 0x0000000103037836 */ /* 0x000fe40000000000 */
[----:B------:R-:W-:Y:S01]  /*0ac0*/  FSEL R8, R8, RZ, P0 ;  /* 0x000000ff08087208 */ /* 0x000fe20000000000 */
[----:B------:R-:W-:Y:S01]  /*0ad0*/  UISETP.NE.AND UP0, UPT, UR4, UR5, UPT ;  /* 0x000000050400728c */ /* 0x000fe2000bf05270 */
[----:B------:R-:W-:-:S06]  /*0ae0*/  FSEL R9, R9, 1.875, P0 ;  /* 0x3ff0000009097808 */ /* 0x000fcc0000000000 */
[----:B0-----:R-:W-:-:S06]  /*0af0*/  DADD R4, R4, R8 ;  /* 0x0000000004047229 */ /* 0x001fcc0000000008 */
[----:B------:R0:W1:Y:S01]  /*0b00*/  F2F.F32.F64 R7, R4 ;  /* 0x0000000400077310 */ /* 0x0000620000301000 */
[----:B------:R-:W-:Y:S05]  /*0b10*/  BRA.U UP0, `(.L_x_43) ;  /* 0xfffffffd00747547 */ /* 0x000fea000b83ffff */
.L_x_31:
[----:B------:R-:W2:Y:S01]  /*0b20*/  LDCU UR4, c[0x0][0x3a0] ;  /* 0x00007400ff0477ac */ /* 0x000ea20008000800 */
[----:B-1--4-:R-:W-:Y:S01]  /*0b30*/  VIADD R0, R7, 0xf3000000 ;  /* 0xf300000007007836 */ /* 0x012fe20000000000 */
[----:B------:R1:W4:Y:S04]  /*0b40*/  MUFU.RSQ R2, R7 ;  /* 0x0000000700027308 */ /* 0x0003280000001400 */
[----:B------:R-:W-:Y:S01]  /*0b50*/  ISETP.GT.U32.AND P0, PT, R0, 0x727fffff, PT ;  /* 0x727fffff0000780c */ /* 0x000fe20003f04070 */
[----:B--2---:R-:W-:-:S12]  /*0b60*/  UISETP.GE.AND UP0, UPT, UR4, 0x1, UPT ;  /* 0x000000010400788c */ /* 0x004fd8000bf06270 */
[----:B-1--4-:R-:W-:Y:S05]  /*0b70*/  @!P0 BRA `(.L_x_44) ;  /* 0x00000000000c8947 */ /* 0x012fea0003800000 */
[----:B------:R-:W-:-:S07]  /*0b80*/  MOV R10, 0xba0 ;  /* 0x00000ba0000a7802 */ /* 0x000fce0000000f00 */
[----:B0--3--:R-:W-:Y:S05]  /*0b90*/  CALL.REL.NOINC `($__internal_0_$__cuda_sm20_sqrt_rn_f32_slowpath) ;  /* 0x0000004400907944 */ /* 0x009fea0003c00000 */
[----:B------:R-:W-:Y:S05]  /*0ba0*/  BRA `(.L_x_45) ;  /* 0x0000000000107947 */ /* 0x000fea0003800000 */
.L_x_44:
[C---:B------:R-:W-:Y:S01]  /*0bb0*/  FMUL.FTZ R0, R2.reuse, R7 ;  /* 0x0000000702007220 */ /* 0x040fe20000410000 */
[----:B------:R-:W-:-:S03]  /*0bc0*/  FMUL.FTZ R2, R2, 0.5 ;  /* 0x3f00000002027820 */ /* 0x000fc60000410000 */
[----:B------:R-:W-:-:S04]  /*0bd0*/  FFMA R7, -R0, R0, R7 ;  /* 0x0000000000077223 */ /* 0x000fc80000000107 */
[----:B------:R-:W-:-:S07]  /*0be0*/  FFMA R0, R7, R2, R0 ;  /* 0x0000000207007223 */ /* 0x000fce0000000000 */
.L_x_45:
[----:B------:R1:W-:Y:S01]  /*0bf0*/  STL [R1], R0 ;  /* 0x0000000001007387 */ /* 0x0003e20000100800 */
[----:B------:R-:W-:Y:S05]  /*0c00*/  BRA.U UP0, `(.L_x_46) ;  /* 0x0000000100547547 */ /* 0x000fea000b800000 */
[----:B-1----:R-:W-:-:S04]  /*0c10*/  FADD R0, RZ, R0 ;  /* 0x00000000ff007221 */ /* 0x002fc80000000000 */
[----:B------:R-:W-:Y:S01]  /*0c20*/  FADD R2, RZ, R0 ;  /* 0x00000000ff027221 */ /* 0x000fe20000000000 */
[----:B------:R1:W-:Y:S03]  /*0c30*/  STL [R1+0x8], R0 ;  /* 0x0000080001007387 */ /* 0x0003e60000100800 */
[----:B0-----:R-:W-:Y:S01]  /*0c40*/  FADD R4, RZ, R2 ;  /* 0x00000002ff047221 */ /* 0x001fe20000000000 */
[----:B------:R1:W-:Y:S03]  /*0c50*/  STL [R1+0x10], R2 ;  /* 0x0000100201007387 */ /* 0x0003e60000100800 */
[----:B---3--:R-:W-:Y:S01]  /*0c60*/  FADD R6, RZ, R4 ;  /* 0x00000004ff067221 */ /* 0x008fe20000000000 */
[----:B------:R1:W-:Y:S03]  /*0c70*/  STL [R1+0x18], R4 ;  /* 0x0000180401007387 */ /* 0x0003e60000100800 */
[----:B------:R-:W-:Y:S01]  /*0c80*/  FADD R8, RZ, R6 ;  /* 0x00000006ff087221 */ /* 0x000fe20000000000 */
        /* <DEDUP_REMOVED lines=10> */
[----:B------:R1:W-:Y:S04]  /*0d30*/  STL [R1+0x48], R16 ;  /* 0x0000481001007387 */ /* 0x0003e80000100800 */
[----:B------:R1:W-:Y:S01]  /*0d40*/  STL [R1+0x50], R18 ;  /* 0x0000501201007387 */ /* 0x0003e20000100800 */
[----:B------:R-:W-:Y:S05]  /*0d50*/  BRA `(.L_x_47) ;  /* 0x00000010000c7947 */ /* 0x000fea0003800000 */
.L_x_46:
[----:B------:R-:W2:Y:S01]  /*0d60*/  LDCU UR4, c[0x0][0x3a0] ;  /* 0x00007400ff0477ac */ /* 0x000ea20008000800 */
[----:B------:R-:W-:Y:S01]  /*0d70*/  UMOV UR5, 0x1 ;  /* 0x0000000100057882 */ /* 0x000fe20000000000 */
[----:B--2---:R-:W-:Y:S02]  /*0d80*/  ULOP3.LUT UR7, UR4, 0x3, URZ, 0xc0, !UPT ;  /* 0x0000000304077892 */ /* 0x004fe4000f8ec0ff */
[----:B------:R-:W-:-:S12]  /*0d90*/  ULOP3.LUT UR4, UR4, 0x7ffffffc, URZ, 0xc0, !UPT ;  /* 0x7ffffffc04047892 */ /* 0x000fd8000f8ec0ff */
.L_x_67:
[----:B--2---:R-:W2:Y:S01]  /*0da0*/  LDCU UR8, c[0x0][0x3a0] ;  /* 0x00007400ff0877ac */ /* 0x004ea20008000800 */
[----:B------:R-:W-:Y:S01]  /*0db0*/  IMAD.MOV.U32 R2, RZ, RZ, RZ ;  /* 0x000000ffff027224 */ /* 0x000fe200078e00ff */
[----:B----4-:R-:W-:Y:S01]  /*0dc0*/  CS2R R26, SRZ ;  /* 0x00000000001a7805 */ /* 0x010fe2000001ff00 */
[----:B--2---:R-:W-:Y:S02]  /*0dd0*/  UISETP.GE.U32.AND UP0, UPT, UR8, 0x4, UPT ;  /* 0x000000040800788c */ /* 0x004fe4000bf06070 */
[----:B------:R-:W-:-:S07]  /*0de0*/  UIMAD UR6, UR5, UR8, URZ ;  /* 0x00000008050672a4 */ /* 0x000fce000f8e02ff */
[----:B0--3--:R-:W-:Y:S05]  /*0df0*/  BRA.U !UP0, `(.L_x_48) ;  /* 0x0000000908007547 */ /* 0x009fea000b800000 */
[----:B------:R-:W2:Y:S01]  /*0e00*/  LDC.64 R26, c[0x0][0x380] ;  /* 0x0000e000ff1a7b82 */ /* 0x000ea20000000a00 */
[----:B0-----:R-:W-:Y:S02]  /*0e10*/  IMAD.MOV.U32 R4, RZ, RZ, RZ ;  /* 0x000000ffff047224 */ /* 0x001fe400078e00ff */
[----:B---3--:R-:W-:-:S05]  /*0e20*/  IMAD.MOV.U32 R6, RZ, RZ, RZ ;  /* 0x000000ffff067224 */ /* 0x008fca00078e00ff */
[----:B------:R-:W0:Y:S02]  /*0e30*/  LDC.64 R24, c[0x0][0x388] ;  /* 0x0000e200ff187b82 */ /* 0x000e240000000a00 */
.L_x_57:
[C---:B------:R-:W-:Y:S02]  /*0e40*/  VIADD R31, R4.reuse, UR6 ;  /* 0x00000006041f7c36 */ /* 0x040fe40008000000 */
[----:B0-----:R-:W-:-:S04]  /*0e50*/  IMAD.WIDE.U32 R28, R4, 0x4, R24 ;  /* 0x00000004041c7825 */ /* 0x001fc800078e0018 */
[----:B--2---:R-:W-:Y:S01]  /*0e60*/  IMAD.WIDE.U32 R30, R31, 0x4, R26 ;  /* 0x000000041f1e7825 */ /* 0x004fe200078e001a */
[----:B-1----:R-:W2:Y:S04]  /*0e70*/  LDG.E R0, desc[UR14][R28.64] ;  /* 0x0000000e1c007981 */ /* 0x002ea8000c1e1900 */
[----:B------:R-:W2:Y:S01]  /*0e80*/  LDG.E R3, desc[UR14][R30.64] ;  /* 0x0000000e1e037981 */ /* 0x000ea2000c1e1900 */
[----:B------:R-:W-:-:S05]  /*0e90*/  VIADD R4, R4, 0x4 ;  /* 0x0000000404047836 */ /* 0x000fca0000000000 */
[----:B------:R-:W-:Y:S01]  /*0ea0*/  ISETP.NE.AND P0, PT, R4, UR4, PT ;  /* 0x0000000404007c0c */ /* 0x000fe2000bf05270 */
[----:B--2---:R-:W-:Y:S01]  /*0eb0*/  FADD R3, R3, -R0 ;  /* 0x8000000003037221 */ /* 0x004fe20000000000 */
[----:B------:R-:W-:-:S03]  /*0ec0*/  MOV R0, 0xf10 ;  /* 0x00000f1000007802 */ /* 0x000fc60000000f00 */
[----:B------:R-:W0:Y:S02]  /*0ed0*/  F2F.F64.F32 R32, R3 ;  /* 0x0000000300207310 */ /* 0x000e240000201800 */
[----:B0-----:R-:W-:-:S10]  /*0ee0*/  DADD R8, -RZ, |R32| ;  /* 0x00000000ff087229 */ /* 0x001fd40000000520 */
[----:B---34-:R-:W-:-:S07]  /*0ef0*/  IMAD.MOV.U32 R5, RZ, RZ, R9 ;  /* 0x000000ffff057224 */ /* 0x018fce00078e0009 */
        /* <DEDUP_REMOVED lines=15> */
.L_x_50:
[----:B------:R-:W-:-:S11]  /*0ff0*/  DADD R8, R32, 2 ;  /* 0x4000000020087429 */ /* 0x000fd60000000000 */
.L_x_49:
        /* <DEDUP_REMOVED lines=28> */
.L_x_52:
[----:B------:R-:W-:-:S11]  /*11c0*/  DADD R8, R32, 2 ;  /* 0x4000000020087429 */ /* 0x000fd60000000000 */
.L_x_51:
[----:B------:R-:W2:Y:S04]  /*11d0*/  LDG.E R3, desc[UR14][R30.64+0x8] ;  /* 0x0000080e1e037981 */ /* 0x000ea8000c1e1900 */
[----:B------:R-:W2:Y:S01]  /*11e0*/  LDG.E R0, desc[UR14][R28.64+0x8] ;  /* 0x0000080e1c007981 */ /* 0x000ea2000c1e1900 */
[----:B------:R-:W0:Y:S01]  /*11f0*/  F2F.F64.F32 R6, R7 ;  /* 0x0000000700067310 */ /* 0x000e220000201800 */
[----:B------:R-:W-:-:S04]  /*1200*/  FSETP.NEU.AND P1, PT, R2, 1, PT ;  /* 0x3f8000000200780b */ /* 0x000fc80003f2d000 */
[----:B------:R-:W-:Y:S02]  /*1210*/  FSEL R10, R8, RZ, P1 ;  /* 0x000000ff080a7208 */ /* 0x000fe40000800000 */
[----:B------:R-:W-:-:S06]  /*1220*/  FSEL R11, R9, 1.875, P1 ;  /* 0x3ff00000090b7808 */ /* 0x000fcc0000800000 */
[----:B0-----:R-:W-:-:S06]  /*1230*/  DADD R10, R6, R10 ;  /* 0x00000000060a7229 */ /* 0x001fcc000000000a */
[----:B------:R-:W-:Y:S01]  /*1240*/  F2F.F32.F64 R6, R10 ;  /* 0x0000000a00067310 */ /* 0x000fe20000301000 */
[----:B--2---:R-:W-:Y:S01]  /*1250*/  FADD R3, R3, -R0 ;  /* 0x8000000003037221 */ /* 0x004fe20000000000 */
[----:B------:R-:W-:-:S06]  /*1260*/  MOV R0, 0x12b0 ;  /* 0x000012b000007802 */ /* 0x000fcc0000000f00 */
        /* <DEDUP_REMOVED lines=18> */
.L_x_54:
[----:B------:R-:W-:-:S11]  /*1390*/  DADD R8, R32, 2 ;  /* 0x4000000020087429 */ /* 0x000fd60000000000 */
.L_x_53:
        /* <DEDUP_REMOVED lines=28> */
.L_x_56:
[----:B------:R-:W-:-:S11]  /*1560*/  DADD R8, R32, 2 ;  /* 0x4000000020087429 */ /* 0x000fd60000000000 */
.L_x_55:
[----:B------:R-:W0:Y:S01]  /*1570*/  F2F.F64.F32 R6, R3 ;  /* 0x0000000300067310 */ /* 0x000e220000201800 */
[----:B------:R-:W-:-:S04]  /*1580*/  FSETP.NEU.AND P1, PT, R2, 1, PT ;  /* 0x3f8000000200780b */ /* 0x000fc80003f2d000 */
[----:B------:R-:W-:Y:S02]  /*1590*/  FSEL R8, R8, RZ, P1 ;  /* 0x000000ff08087208 */ /* 0x000fe40000800000 */
[----:B------:R-:W-:-:S06]  /*15a0*/  FSEL R9, R9, 1.875, P1 ;  /* 0x3ff0000009097808 */ /* 0x000fcc0000800000 */
[----:B0-----:R-:W-:-:S10]  /*15b0*/  DADD R6, R6, R8 ;  /* 0x0000000006067229 */ /* 0x001fd40000000008 */
[----:B------:R3:W4:Y:S01]  /*15c0*/  F2F.F32.F64 R6, R6 ;  /* 0x0000000600067310 */ /* 0x0007220000301000 */
[----:B------:R-:W-:Y:S05]  /*15d0*/  @P0 BRA `(.L_x_57) ;  /* 0xfffffff800180947 */ /* 0x000fea000383ffff */
[----:B----4-:R2:W4:Y:S01]  /*15e0*/  F2F.F64.F32 R26, R6 ;  /* 0x00000006001a7310 */ /* 0x0105220000201800 */
[----:B------:R-:W-:-:S07]  /*15f0*/  IMAD.U32 R2, RZ, RZ, UR4 ;  /* 0x00000004ff027e24 */ /* 0x000fce000f8e00ff */
.L_x_48:
[----:B------:R-:W-:-:S09]  /*1600*/  UISETP.NE.AND UP0, UPT, UR7, URZ, UPT ;  /* 0x000000ff0700728c */ /* 0x000fd2000bf05270 */
[----:B------:R-:W-:Y:S05]  /*1610*/  BRA.U !UP0, `(.L_x_58) ;  /* 0x0000000508907547 */ /* 0x000fea000b800000 */
[----:B------:R-:W5:Y:S01]  /*1620*/  LDC.64 R10, c[0x0][0x380] ;  /* 0x0000e000ff0a7b82 */ /* 0x000f620000000a00 */
[----:B------:R-:W-:-:S07]  /*1630*/  VIADD R3, R2, UR6 ;  /* 0x0000000602037c36 */ /* 0x000fce0008000000 */
[----:B------:R-:W1:Y:S01]  /*1640*/  LDC.64 R24, c[0x0][0x388] ;  /* 0x0000e200ff187b82 */ /* 0x000e620000000a00 */
[----:B-----5:R-:W-:-:S05]  /*1650*/  IMAD.WIDE.U32 R10, R3, 0x4, R10 ;  /* 0x00000004030a7825 */ /* 0x020fca00078e000a */
[----:B0-----:R-:W5:Y:S01]  /*1660*/  LDG.E R3, desc[UR14][R10.64] ;  /* 0x0000000e0a037981 */ /* 0x001f62000c1e1900 */
[----:B-1----:R-:W-:-:S05]  /*1670*/  IMAD.WIDE.U32 R24, R2, 0x4, R24 ;  /* 0x0000000402187825 */ /* 0x002fca00078e0018 */
[----:B------:R-:W5:Y:S02]  /*1680*/  LDG.E R0, desc[UR14][R24.64] ;  /* 0x0000000e18007981 */ /* 0x000f64000c1e1900 */
[----:B-----5:R-:W-:-:S04]  /*1690*/  FADD R3, R3, -R0 ;  /* 0x8000000003037221 */ /* 0x020fc80000000000 */
[----:B--23--:R-:W0:Y:S01]  /*16a0*/  F2F.F64.F32 R6, R3 ;  /* 0x0000000300067310 */ /* 0x00ce220000201800 */
[----:B------:R-:W-:Y:S01]  /*16b0*/  MOV R0, 0x16f0 ;  /* 0x000016f000007802 */ /* 0x000fe20000000f00 */
[----:B0-----:R-:W-:-:S10]  /*16c0*/  DADD R4, -RZ, |R6| ;  /* 0x00000000ff047229 */ /* 0x001fd40000000506 */
[----:B------:R-:W-:-:S07]  /*16d0*/  IMAD.MOV.U32 R8, RZ, RZ, R4 ;  /* 0x000000ffff087224 */ /* 0x000fce00078e0004 */
[----:B----4-:R-:W-:Y:S05]  /*16e0*/  CALL.REL.NOINC `($_Z8dtw_kernPfS_S_mm$__internal_accurate_pow) ;  /* 0x0000003c00187944 */ /* 0x010fea0003c00000 */
        /* <DEDUP_REMOVED lines=14> */
.L_x_60:
[----:B------:R-:W-:-:S11]  /*17d0*/  DADD R8, R6, 2 ;  /* 0x4000000006087429 */ /* 0x000fd60000000000 */
.L_x_59:
[----:B------:R-:W-:Y:S01]  /*17e0*/  FSETP.NEU.AND P0, PT, R3, 1, PT ;  /* 0x3f8000000300780b */ /* 0x000fe20003f0d000 */
[----:B------:R-:W-:-:S03]  /*17f0*/  UISETP.NE.AND UP0, UPT, UR7, 0x1, UPT ;  /* 0x000000010700788c */ /* 0x000fc6000bf05270 */
[----:B------:R-:W-:Y:S02]  /*1800*/  FSEL R4, R8, RZ, P0 ;  /* 0x000000ff08047208 */ /* 0x000fe40000000000 */
[----:B------:R-:W-:-:S06]  /*1810*/  FSEL R5, R9, 1.875, P0 ;  /* 0x3ff0000009057808 */ /* 0x000fcc0000000000 */
[----:B------:R-:W-:-:S06]  /*1820*/  DADD R26, R26, R4 ;  /* 0x000000001a1a7229 */ /* 0x000fcc0000000004 */
[----:B------:R0:W1:Y:S01]  /*1830*/  F2F.F32.F64 R6, R26 ;  /* 0x0000001a00067310 */ /* 0x0000620000301000 */
[----:B------:R-:W-:Y:S05]  /*1840*/  BRA.U !UP0, `(.L_x_58) ;  /* 0x0000000508047547 */ /* 0x000fea000b800000 */
[----:B------:R-:W2:Y:S01]  /*1850*/  LDC.64 R28, c[0x0][0x380] ;  /* 0x0000e000ff1c7b82 */ /* 0x000ea20000000a00 */
[----:B------:R-:W-:Y:S01]  /*1860*/  IADD3 R2, P0, PT, R2, UR6, RZ ;  /* 0x0000000602027c10 */ /* 0x000fe2000ff1e0ff */
[----:B------:R-:W3:Y:S04]  /*1870*/  LDG.E R3, desc[UR14][R24.64+0x4] ;  /* 0x0000040e18037981 */ /* 0x000ee8000c1e1900 */
[----:B------:R-:W-:Y:S01]  /*1880*/  IMAD.X R0, RZ, RZ, RZ, P0 ;  /* 0x000000ffff007224 */ /* 0x000fe200000e06ff */
[----:B--2---:R-:W-:-:S04]  /*1890*/  LEA R28, P0, R2, R28, 0x2 ;  /* 0x0000001c021c7211 */ /* 0x004fc800078010ff */
[----:B------:R-:W-:-:S05]  /*18a0*/  LEA.HI.X R29, R2, R29, R0, 0x2, P0 ;  /* 0x0000001d021d7211 */ /* 0x000fca00000f1400 */
[----:B------:R-:W3:Y:S01]  /*18b0*/  LDG.E R2, desc[UR14][R28.64+0x4] ;  /* 0x0000040e1c027981 */ /* 0x000ee2000c1e1900 */
[----:B------:R-:W-:Y:S01]  /*18c0*/  MOV R0, 0x1920 ;  /* 0x0000192000007802 */ /* 0x000fe20000000f00 */
[----:B---3--:R-:W-:-:S04]  /*18d0*/  FADD R2, R2, -R3 ;  /* 0x8000000302027221 */ /* 0x008fc80000000000 */
[----:B0-----:R-:W0:Y:S02]  /*18e0*/  F2F.F64.F32 R26, R2 ;  /* 0x00000002001a7310 */ /* 0x001e240000201800 */
[----:B0-----:R-:W-:-:S10]  /*18f0*/  DADD R4, -RZ, |R26| ;  /* 0x00000000ff047229 */ /* 0x001fd4000000051a */
[----:B------:R-:W-:-:S07]  /*1900*/  IMAD.MOV.U32 R8, RZ, RZ, R4 ;  /* 0x000000ffff087224 */ /* 0x000fce00078e0004 */
[----:B-1----:R-:W-:Y:S05]  /*1910*/  CALL.REL.NOINC `($_Z8dtw_kernPfS_S_mm$__internal_accurate_pow) ;  /* 0x00000038008c7944 */ /* 0x002fea0003c00000 */
        /* <DEDUP_REMOVED lines=14> */
.L_x_62:
[----:B------:R-:W-:-:S11]  /*1a00*/  DADD R8, R26, 2 ;  /* 0x400000001a087429 */ /* 0x000fd60000000000 */
.L_x_61:
[----:B------:R-:W0:Y:S01]  /*1a10*/  F2F.F64.F32 R6, R6 ;  /* 0x0000000600067310 */ /* 0x000e220000201800 */
[----:B------:R-:W-:Y:S01]  /*1a20*/  FSETP.NEU.AND P0, PT, R2, 1, PT ;  /* 0x3f8000000200780b */ /* 0x000fe20003f0d000 */
[----:B------:R-:W-:-:S03]  /*1a30*/  UISETP.NE.AND UP0, UPT, UR7, 0x2, UPT ;  /* 0x000000020700788c */ /* 0x000fc6000bf05270 */
[----:B------:R-:W-:Y:S02]  /*1a40*/  FSEL R2, R8, RZ, P0 ;  /* 0x000000ff08027208 */ /* 0x000fe40000000000 */
[----:B------:R-:W-:-:S06]  /*1a50*/  FSEL R3, R9, 1.875, P0 ;  /* 0x3ff0000009037808 */ /* 0x000fcc0000000000 */
[----:B0-----:R-:W-:-:S06]  /*1a60*/  DADD R2, R6, R2 ;  /* 0x0000000006027229 */ /* 0x001fcc0000000002 */
[----:B------:R0:W1:Y:S01]  /*1a70*/  F2F.F32.F64 R6, R2 ;  /* 0x0000000200067310 */ /* 0x0000620000301000 */
[----:B------:R-:W-:Y:S05]  /*1a80*/  BRA.U !UP0, `(.L_x_58) ;  /* 0x0000000108747547 */ /* 0x000fea000b800000 */
[----:B0-----:R-:W2:Y:S04]  /*1a90*/  LDG.E R2, desc[UR14][R28.64+0x8] ;  /* 0x0000080e1c027981 */ /* 0x001ea8000c1e1900 */
[----:B------:R-:W2:Y:S01]  /*1aa0*/  LDG.E R25, desc[UR14][R24.64+0x8] ;  /* 0x0000080e18197981 */ /* 0x000ea2000c1e1900 */
[----:B------:R-:W-:Y:S01]  /*1ab0*/  MOV R0, 0x1b10 ;  /* 0x00001b1000007802 */ /* 0x000fe20000000f00 */
[----:B--2---:R-:W-:-:S04]  /*1ac0*/  FADD R2, R2, -R25 ;  /* 0x8000001902027221 */ /* 0x004fc80000000000 */
[----:B------:R-:W0:Y:S02]  /*1ad0*/  F2F.F64.F32 R26, R2 ;  /* 0x00000002001a7310 */ /* 0x000e240000201800 */
        /* <DEDUP_REMOVED lines=17> */
.L_x_64:
[----:B------:R-:W-:-:S11]  /*1bf0*/  DADD R8, R26, 2 ;  /* 0x400000001a087429 */ /* 0x000fd60000000000 */
.L_x_63:
[----:B------:R-:W0:Y:S01]  /*1c00*/  F2F.F64.F32 R6, R6 ;  /* 0x0000000600067310 */ /* 0x000e220000201800 */
[----:B------:R-:W-:-:S04]  /*1c10*/  FSETP.NEU.AND P0, PT, R2, 1, PT ;  /* 0x3f8000000200780b */ /* 0x000fc80003f0d000 */
[----:B------:R-:W-:Y:S02]  /*1c20*/  FSEL R2, R8, RZ, P0 ;  /* 0x000000ff08027208 */ /* 0x000fe40000000000 */
[----:B------:R-:W-:-:S06]  /*1c30*/  FSEL R3, R9, 1.875, P0 ;  /* 0x3ff0000009037808 */ /* 0x000fcc0000000000 */
[----:B0-----:R-:W-:-:S06]  /*1c40*/  DADD R2, R6, R2 ;  /* 0x0000000006027229 */ /* 0x001fcc0000000002 */
[----:B------:R0:W1:Y:S05]  /*1c50*/  F2F.F32.F64 R6, R2 ;  /* 0x0000000200067310 */ /* 0x00006a0000301000 */
.L_x_58:
[----:B-1----:R-:W-:Y:S01]  /*1c60*/  VIADD R0, R6, 0xf3000000 ;  /* 0xf300000006007836 */ /* 0x002fe20000000000 */
[----:B0-----:R0:W1:Y:S04]  /*1c70*/  MUFU.RSQ R5, R6 ;  /* 0x0000000600057308 */ /* 0x0010680000001400 */
[----:B------:R-:W-:-:S13]  /*1c80*/  ISETP.GT.U32.AND P0, PT, R0, 0x727fffff, PT ;  /* 0x727fffff0000780c */ /* 0x000fda0003f04070 */
[----:B01----:R-:W-:Y:S05]  /*1c90*/  @!P0 BRA `(.L_x_65) ;  /* 0x0000000000108947 */ /* 0x003fea0003800000 */
[----:B---3--:R-:W-:Y:S01]  /*1ca0*/  IMAD.MOV.U32 R7, RZ, RZ, R6 ;  /* 0x000000ffff077224 */ /* 0x008fe200078e0006 */
[----:B------:R-:W-:-:S07]  /*1cb0*/  MOV R10, 0x1cd0 ;  /* 0x00001cd0000a7802 */ /* 0x000fce0000000f00 */
[----:B--2-4-:R-:W-:Y:S05]  /*1cc0*/  CALL.REL.NOINC `($__internal_0_$__cuda_sm20_sqrt_rn_f32_slowpath) ;  /* 0x0000003400447944 */ /* 0x014fea0003c00000 */
[----:B------:R-:W-:Y:S05]  /*1cd0*/  BRA `(.L_x_66) ;  /* 0x0000000000107947 */ /* 0x000fea0003800000 */
.L_x_65:
[----:B------:R-:W-:Y:S01]  /*1ce0*/  FMUL.FTZ R3, R6, R5 ;  /* 0x0000000506037220 */ /* 0x000fe20000410000 */
[----:B------:R-:W-:-:S03]  /*1cf0*/  FMUL.FTZ R2, R5, 0.5 ;  /* 0x3f00000005027820 */ /* 0x000fc60000410000 */
[----:B------:R-:W-:-:S04]  /*1d00*/  FFMA R0, -R3, R3, R6 ;  /* 0x0000000303007223 */ /* 0x000fc80000000106 */
[----:B------:R-:W-:-:S07]  /*1d10*/  FFMA R0, R0, R2, R3 ;  /* 0x0000000200007223 */ /* 0x000fce0000000003 */
.L_x_66:
[----:B------:R-:W-:-:S09]  /*1d20*/  ULEA UR6, UR5, UR13, 0x3 ;  /* 0x0000000d05067291 */ /* 0x000fd2000f8e18ff */
[----:B------:R-:W5:Y:S01]  /*1d30*/  LDL R3, [UR6+-0x8] ;  /* 0xfffff806ff037983 */ /* 0x000f620008100800 */
[----:B------:R-:W-:-:S04]  /*1d40*/  UIADD3 UR5, UPT, UPT, UR5, 0x1, URZ ;  /* 0x0000000105057890 */ /* 0x000fc8000fffe0ff */
[----:B------:R-:W-:Y:S01]  /*1d50*/  UISETP.NE.AND UP0, UPT, UR5, 0xb, UPT ;  /* 0x0000000b0500788c */ /* 0x000fe2000bf05270 */
[----:B-----5:R-:W-:-:S05]  /*1d60*/  FADD R0, R3, R0 ;  /* 0x0000000003007221 */ /* 0x020fca0000000000 */
[----:B------:R0:W-:Y:S03]  /*1d70*/  STL [UR6], R0 ;  /* 0x00000000ff007987 */ /* 0x0001e60008100806 */
[----:B------:R-:W-:Y:S05]  /*1d80*/  BRA.U UP0, `(.L_x_67) ;  /* 0xfffffff100047547 */ /* 0x000fea000b83ffff */
.L_x_47:
[----:B------:R-:W5:Y:S01]  /*1d90*/  LDCU UR4, c[0x0][0x398] ;  /* 0x00007300ff0477ac */ /* 0x000f620008000800 */
[----:B01----:R-:W-:Y:S01]  /*1da0*/  IMAD.MOV.U32 R0, RZ, RZ, RZ ;  /* 0x000000ffff007224 */ /* 0x003fe200078e00ff */
[----:B-----5:R-:W-:-:S09]  /*1db0*/  UISETP.GE.AND UP0, UPT, UR4, 0x2, UPT ;  /* 0x000000020400788c */ /* 0x020fd2000bf06270 */
[----:B------:R-:W-:Y:S05]  /*1dc0*/  BRA.U !UP0, `(.L_x_68) ;  /* 0x0000003108f07547 */ /* 0x000fea000b800000 */
[----:B------:R-:W0:Y:S02]  /*1dd0*/  LDCU UR5, c[0x0][0x3a0] ;  /* 0x00007400ff0577ac */ /* 0x000e240008000800 */
[----:B0-----:R-:W-:-:S09]  /*1de0*/  UISETP.GT.AND UP0, UPT, UR5, URZ, UPT ;  /* 0x000000ff0500728c */ /* 0x001fd2000bf04270 */
[----:B------:R-:W-:Y:S05]  /*1df0*/  BRA.U UP0, `(.L_x_69) ;  /* 0x0000001100387547 */ /* 0x000fea000b800000 */
[----:B------:R-:W0:Y:S01]  /*1e00*/  LDC R4, c[0x0][0x398] ;  /* 0x0000e600ff047b82 */ /* 0x000e220000000800 */
[----:B------:R-:W1:Y:S01]  /*1e10*/  LDCU UR21, c[0x0][0x398] ;  /* 0x00007300ff1577ac */ /* 0x000e620008000800 */
[----:B------:R-:W-:Y:S01]  /*1e20*/  UMOV UR7, 0x1 ;  /* 0x0000000100077882 */ /* 0x000fe20000000000 */
[----:B------:R-:W-:Y:S01]  /*1e30*/  UMOV UR4, URZ ;  /* 0x000000ff00047c82 */ /* 0x000fe20008000000 */
[----:B------:R-:W-:-:S05]  /*1e40*/  UMOV UR5, 0x1 ;  /* 0x0000000100057882 */ /* 0x000fca0000000000 */
.L_x_100:
[----:B------:R-:W-:Y:S02]  /*1e50*/  UISETP.NE.AND UP0, UPT, UR5, 0xa, UPT ;  /* 0x0000000a0500788c */ /* 0x000fe4000bf05270 */
[----:B------:R-:W-:Y:S02]  /*1e60*/  ULEA UR8, UR4, UR13, 0x2 ;  /* 0x0000000d04087291 */ /* 0x000fe4000f8e10ff */
[----:B------:R-:W-:-:S05]  /*1e70*/  ULEA UR9, UR7, UR13, 0x2 ;  /* 0x0000000d07097291 */ /* 0x000fca000f8e10ff */
[----:B------:R-:W-:Y:S07]  /*1e80*/  BRA.U UP0, `(.L_x_70) ;  /* 0x0000000100107547 */ /* 0x000fee000b800000 */
[----:B------:R-:W5:Y:S02]  /*1e90*/  LDL R0, [UR8] ;  /* 0x00000008ff007983 */ /* 0x000f640008100800 */
[----:B-----5:R-:W-:-:S05]  /*1ea0*/  FADD R0, RZ, R0 ;  /* 0x00000000ff007221 */ /* 0x020fca0000000000 */
[----:B------:R0:W-:Y:S01]  /*1eb0*/  STL [UR9], R0 ;  /* 0x00000000ff007987 */ /* 0x0001e20008100809 */
[----:B------:R-:W-:Y:S05]  /*1ec0*/  BRA `(.L_x_71) ;  /* 0x0000000000287947 */ /* 0x000fea0003800000 */
.L_x_70:
[----:B------:R-:W-:-:S04]  /*1ed0*/  UIADD3 UR6, UPT, UPT, UR5, -0xa, URZ ;  /* 0xfffffff605067890 */ /* 0x000fc8000fffe0ff */
[----:B-1----:R-:W-:-:S04]  /*1ee0*/  UISETP.GE.AND UP0, UPT, UR6, UR21, UPT ;  /* 0x000000150600728c */ /* 0x002fc8000bf06270 */
[----:B------:R-:W-:-:S09]  /*1ef0*/  UISETP.LT.U32.OR UP0, UPT, UR5, 0xb, UP0 ;  /* 0x0000000b0500788c */ /* 0x000fd20008701470 */
[----:B------:R-:W-:Y:S05]  /*1f00*/  BRA.U UP0, `(.L_x_71) ;  /* 0x0000000100187547 */ /* 0x000fea000b800000 */
[----:B------:R-:W5:Y:S04]  /*1f10*/  LDL R0, [UR8+0x8] ;  /* 0x00000808ff007983 */ /* 0x000f680008100800 */
[----:B------:R-:W5:Y:S04]  /*1f20*/  LDL R3, [UR8] ;  /* 0x00000008ff037983 */ /* 0x000f680008100800 */
[----:B------:R-:W5:Y:S02]  /*1f30*/  LDL R2, [UR9+-0x8] ;  /* 0xfffff809ff027983 */ /* 0x000f640008100800 */
[----:B-----5:R-:W-:-:S05]  /*1f40*/  FMNMX3 R0, R0, R3, R2, PT ;  /* 0x0000000300007276 */ /* 0x020fca0003800002 */
[----:B------:R-:W-:-:S05]  /*1f50*/  FADD R0, RZ, R0 ;  /* 0x00000000ff007221 */ /* 0x000fca0000000000 */
[----:B------:R1:W-:Y:S02]  /*1f60*/  STL [UR9+-0x50], R0 ;  /* 0xffffb000ff007987 */ /* 0x0003e40008100809 */
.L_x_71:
[----:B------:R-:W-:-:S09]  /*1f70*/  UISETP.NE.AND UP0, UPT, UR5, 0x9, UPT ;  /* 0x000000090500788c */ /* 0x000fd2000bf05270 */
[----:B------:R-:W-:Y:S05]  /*1f80*/  BRA.U !UP0, `(.L_x_72) ;  /* 0x00000001082c7547 */ /* 0x000fea000b800000 */
[----:B------:R-:W-:-:S04]  /*1f90*/  UIADD3 UR6, UPT, UPT, UR5, -0x9, URZ ;  /* 0xfffffff705067890 */ /* 0x000fc8000fffe0ff */
[----:B-1----:R-:W-:-:S04]  /*1fa0*/  UISETP.GE.AND UP0, UPT, UR6, UR21, UPT ;  /* 0x000000150600728c */ /* 0x002fc8000bf06270 */
[----:B------:R-:W-:-:S09]  /*1fb0*/  UISETP.LT.U32.OR UP0, UPT, UR5, 0xa, UP0 ;  /* 0x0000000a0500788c */ /* 0x000fd20008701470 */
[----:B------:R-:W-:Y:S05]  /*1fc0*/  BRA.U UP0, `(.L_x_73) ;  /* 0x0000000100287547 */ /* 0x000fea000b800000 */
[----:B0-----:R-:W5:Y:S04]  /*1fd0*/  LDL R0, [UR8+0x10] ;  /* 0x00001008ff007983 */ /* 0x001f680008100800 */
[----:B------:R-:W5:Y:S04]  /*1fe0*/  LDL R3, [UR8+0x8] ;  /* 0x00000808ff037983 */ /* 0x000f680008100800 */
[----:B------:R-:W5:Y:S02]  /*1ff0*/  LDL R2, [UR9] ;  /* 0x00000009ff027983 */ /* 0x000f640008100800 */
[----:B-----5:R-:W-:-:S05]  /*2000*/  FMNMX3 R0, R0, R3, R2, PT ;  /* 0x0000000300007276 */ /* 0x020fca0003800002 */
[----:B------:R-:W-:-:S05]  /*2010*/  FADD R0, RZ, R0 ;  /* 0x00000000ff007221 */ /* 0x000fca0000000000 */
[----:B------:R1:W-:Y:S01]  /*2020*/  STL [UR9+-0x48], R0 ;  /* 0xffffb800ff007987 */ /* 0x0003e20008100809 */
[----:B------:R-:W-:Y:S05]  /*2030*/  BRA `(.L_x_73) ;  /* 0x00000000000c7947 */ /* 0x000fea0003800000 */
.L_x_72:
[----:B01----:R-:W5:Y:S02]  /*2040*/  LDL R0, [UR8] ;  /* 0x00000008ff007983 */ /* 0x003f640008100800 */
[----:B-----5:R-:W-:-:S05]  /*2050*/  FADD R0, RZ, R0 ;  /* 0x00000000ff007221 */ /* 0x020fca0000000000 */
[----:B------:R0:W-:Y:S02]  /*2060*/  STL [UR9+0x8], R0 ;  /* 0x00000800ff007987 */ /* 0x0001e40008100809 */
.L_x_73:
[----:B------:R-:W-:-:S09]  /*2070*/  UISETP.NE.AND UP0, UPT, UR5, 0x8, UPT ;  /* 0x000000080500788c */ /* 0x000fd2000bf05270 */
[----:B------:R-:W-:Y:S05]  /*2080*/  BRA.U !UP0, `(.L_x_74) ;  /* 0x00000001082c7547 */ /* 0x000fea000b800000 */
[----:B------:R-:W-:-:S04]  /*2090*/  UIADD3 UR6, UPT, UPT, UR5, -0x8, URZ ;  /* 0xfffffff805067890 */ /* 0x000fc8000fffe0ff */
[----:B------:R-:W-:-:S04]  /*20a0*/  UISETP.GE.AND UP0, UPT, UR6, UR21, UPT ;  /* 0x000000150600728c */ /* 0x000fc8000bf06270 */
[----:B------:R-:W-:-:S09]  /*20b0*/  UISETP.LT.U32.OR UP0, UPT, UR5, 0x9, UP0 ;  /* 0x000000090500788c */ /* 0x000fd20008701470 */
[----:B------:R-:W-:Y:S05]  /*20c0*/  BRA.U UP0, `(.L_x_75) ;  /* 0x0000000100287547 */ /* 0x000fea000b800000 */
[----:B01----:R-:W5:Y:S04]  /*20d0*/  LDL R0, [UR8+0x18] ;  /* 0x00001808ff007983 */ /* 0x003f680008100800 */
[----:B------:R-:W5:Y:S04]  /*20e0*/  LDL R3, [UR8+0x10] ;  /* 0x00001008ff037983 */ /* 0x000f680008100800 */
[----:B------:R-:W5:Y:S02]  /*20f0*/  LDL R2, [UR9+0x8] ;  /* 0x00000809ff027983 */ /* 0x000f640008100800 */
[----:B-----5:R-:W-:-:S05]  /*2100*/  FMNMX3 R0, R0, R3, R2, PT ;  /* 0x0000000300007276 */ /* 0x020fca0003800002 */
[----:B------:R-:W-:-:S05]  /*2110*/  FADD R0, RZ, R0 ;  /* 0x00000000ff007221 */ /* 0x000fca0000000000 */
[----:B------:R0:W-:Y:S01]  /*2120*/  STL [UR9+-0x40], R0 ;  /* 0xffffc000ff007987 */ /* 0x0001e20008100809 */
[----:B------:R-:W-:Y:S05]  /*2130*/  BRA `(.L_x_75) ;  /* 0x00000000000c7947 */ /* 0x000fea0003800000 */
.L_x_74:
[----:B01----:R-:W5:Y:S02]  /*2140*/  LDL R0, [UR8] ;  /* 0x00000008ff007983 */ /* 0x003f640008100800 */
[----:B-----5:R-:W-:-:S05]  /*2150*/  FADD R0, RZ, R0 ;  /* 0x00000000ff007221 */ /* 0x020fca0000000000 */
[----:B------:R0:W-:Y:S02]  /*2160*/  STL [UR9+0x10], R0 ;  /* 0x00001000ff007987 */ /* 0x0001e40008100809 */
.L_x_75:
        /* <DEDUP_REMOVED lines=13> */
.L_x_76:
[----:B01----:R-:W5:Y:S02]  /*2240*/  LDL R0, [UR8] ;  /* 0x00000008ff007983 */ /* 0x003f640008100800 */
[----:B-----5:R-:W-:-:S05]  /*2250*/  FADD R0, RZ, R0 ;  /* 0x00000000ff007221 */ /* 0x020fca0000000000 */
[----:B------:R0:W-:Y:S02]  /*2260*/  STL [UR9+0x18], R0 ;  /* 0x00001800ff007987 */ /* 0x0001e40008100809 */
.L_x_77:
        /* <DEDUP_REMOVED lines=13> */
.L_x_78:
[----:B01----:R-:W5:Y:S02]  /*2340*/  LDL R0, [UR8] ;  /* 0x00000008ff007983 */ /* 0x003f640008100800 */
[----:B-----5:R-:W-:-:S05]  /*2350*/  FADD R0, RZ, R0 ;  /* 0x00000000ff007221 */ /* 0x020fca0000000000 */
[----:B------:R0:W-:Y:S02]  /*2360*/  STL [UR9+0x20], R0 ;  /* 0x00002000ff007987 */ /* 0x0001e40008100809 */
.L_x_79:
        /* <DEDUP_REMOVED lines=13> */
.L_x_80:
[----:B01----:R-:W5:Y:S02]  /*2440*/  LDL R0, [UR8] ;  /* 0x00000008ff007983 */ /* 0x003f640008100800 */
[----:B-----5:R-:W-:-:S05]  /*2450*/  FADD R0, RZ, R0 ;  /* 0x00000000ff007221 */ /* 0x020fca0000000000 */
[----:B------:R0:W-:Y:S02]  /*2460*/  STL [UR9+0x28], R0 ;  /* 0x00002800ff007987 */ /* 0x0001e40008100809 */
.L_x_81:
        /* <DEDUP_REMOVED lines=13> */
.L_x_82:
[----:B01----:R-:W5:Y:S02]  /*2540*/  LDL R0, [UR8] ;  /* 0x00000008ff007983 */ /* 0x003f640008100800 */
[----:B-----5:R-:W-:-:S05]  /*2550*/  FADD R0, RZ, R0 ;  /* 0x00000000ff007221 */ /* 0x020fca0000000000 */
[----:B------:R0:W-:Y:S02]  /*2560*/  STL [UR9+0x30], R0 ;  /* 0x00003000ff007987 */ /* 0x0001e40008100809 */
.L_x_83:
        /* <DEDUP_REMOVED lines=13> */
.L_x_84:
[----:B01----:R-:W5:Y:S02]  /*2640*/  LDL R0, [UR8] ;  /* 0x00000008ff007983 */ /* 0x003f640008100800 */
[----:B-----5:R-:W-:-:S05]  /*2650*/  FADD R0, RZ, R0 ;  /* 0x00000000ff007221 */ /* 0x020fca0000000000 */
[----:B------:R0:W-:Y:S02]  /*2660*/  STL [UR9+0x38], R0 ;  /* 0x00003800ff007987 */ /* 0x0001e40008100809 */
.L_x_85:
        /* <DEDUP_REMOVED lines=13> */
.L_x_86:
[----:B01----:R-:W5:Y:S02]  /*2740*/  LDL R0, [UR8] ;  /* 0x00000008ff007983 */ /* 0x003f640008100800 */
[----:B-----5:R-:W-:-:S05]  /*2750*/  FADD R0, RZ, R0 ;  /* 0x00000000ff007221 */ /* 0x020fca0000000000 */
[----:B------:R0:W-:Y:S02]  /*2760*/  STL [UR9+0x40], R0 ;  /* 0x00004000ff007987 */ /* 0x0001e40008100809 */
.L_x_87:
[----:B------:R-:W-:-:S09]  /*2770*/  UISETP.NE.AND UP0, UPT, UR5, 0x1, UPT ;  /* 0x000000010500788c */ /* 0x000fd2000bf05270 */
[----:B------:R-:W-:Y:S05]  /*2780*/  BRA.U !UP0, `(.L_x_88) ;  /* 0x0000000108247547 */ /* 0x000fea000b800000 */
[----:B------:R-:W-:-:S09]  /*2790*/  UISETP.GT.AND UP0, UPT, UR5, UR21, UPT ;  /* 0x000000150500728c */ /* 0x000fd2000bf04270 */
        /* <DEDUP_REMOVED lines=8> */
.L_x_88:
[----:B01----:R-:W5:Y:S02]  /*2820*/  LDL R0, [UR8] ;  /* 0x00000008ff007983 */ /* 0x003f640008100800 */
[----:B-----5:R-:W-:-:S05]  /*2830*/  FADD R0, RZ, R0 ;  /* 0x00000000ff007221 */ /* 0x020fca0000000000 */
[----:B------:R0:W-:Y:S02]  /*2840*/  STL [UR9+0x48], R0 ;  /* 0x00004800ff007987 */ /* 0x0001e40008100809 */
.L_x_89:
[C---:B0-----:R-:W-:Y:S01]  /*2850*/  ISETP.LE.AND P0, PT, R4.reuse, UR5, PT ;  /* 0x0000000504007c0c */ /* 0x041fe2000bf03270 */
[----:B------:R-:W-:Y:S02]  /*2860*/  UIADD3 UR11, UPT, UPT, UR5, 0x3, URZ ;  /* 0x00000003050b7890 */ /* 0x000fe4000fffe0ff */
[----:B------:R-:W-:Y:S02]  /*2870*/  UIADD3 UR6, UPT, UPT, UR5, 0x1, URZ ;  /* 0x0000000105067890 */ /* 0x000fe4000fffe0ff */
[----:B------:R-:W-:Y:S02]  /*2880*/  UIADD3 UR10, UPT, UPT, UR5, 0x2, URZ ;  /* 0x00000002050a7890 */ /* 0x000fe4000fffe0ff */
[----:B------:R-:W-:Y:S01]  /*2890*/  UIADD3 UR12, UPT, UPT, UR5, 0x4, URZ ;  /* 0x00000004050c7890 */ /* 0x000fe2000fffe0ff */
[C---:B------:R-:W-:Y:S01]  /*28a0*/  ISETP.LE.AND P1, PT, R4.reuse, UR11, PT ;  /* 0x0000000b04007c0c */ /* 0x040fe2000bf23270 */
[----:B------:R-:W-:Y:S01]  /*28b0*/  UIADD3 UR16, UPT, UPT, UR5, 0x5, URZ ;  /* 0x0000000505107890 */ /* 0x000fe2000fffe0ff */
[C---:B------:R-:W-:Y:S01]  /*28c0*/  ISETP.LE.AND P6, PT, R4.reuse, UR6, PT ;  /* 0x0000000604007c0c */ /* 0x040fe2000bfc3270 */
[----:B------:R-:W-:Y:S01]  /*28d0*/  UIADD3 UR17, UPT, UPT, UR5, 0x6, URZ ;  /* 0x0000000605117890 */ /* 0x000fe2000fffe0ff */
[----:B------:R-:W-:Y:S01]  /*28e0*/  P2R R5, PR, RZ, 0x2 ;  /* 0x00000002ff057803 */ /* 0x000fe20000000000 */
[----:B------:R-:W-:Y:S01]  /*28f0*/  UIADD3 UR18, UPT, UPT, UR5, 0x7, URZ ;  /* 0x0000000705127890 */ /* 0x000fe2000fffe0ff */
[C---:B------:R-:W-:Y:S01]  /*2900*/  ISETP.LE.AND P5, PT, R4.reuse, UR10, PT ;  /* 0x0000000a04007c0c */ /* 0x040fe2000bfa3270 */
[----:B------:R-:W-:Y:S01]  /*2910*/  UIADD3 UR19, UPT, UPT, UR5, 0x8, URZ ;  /* 0x0000000805137890 */ /* 0x000fe2000fffe0ff */
[C---:B------:R-:W-:Y:S01]  /*2920*/  ISETP.LE.AND P4, PT, R4.reuse, UR12, PT ;  /* 0x0000000c04007c0c */ /* 0x040fe2000bf83270 */
[----:B------:R-:W-:Y:S01]  /*2930*/  UIADD3 UR20, UPT, UPT, UR5, 0x9, URZ ;  /* 0x0000000905147890 */ /* 0x000fe2000fffe0ff */
[----:B------:R-:W-:-:S02]  /*2940*/  ISETP.LE.AND P3, PT, R4, UR16, PT ;  /* 0x0000001004007c0c */ /* 0x000fc4000bf63270 */
[C---:B------:R-:W-:Y:S02]  /*2950*/  ISETP.LE.AND P2, PT, R4.reuse, UR17, PT ;  /* 0x0000001104007c0c */ /* 0x040fe4000bf43270 */
[----:B------:R-:W-:Y:S01]  /*2960*/  ISETP.LE.AND P1, PT, R4, UR18, PT ;  /* 0x0000001204007c0c */ /* 0x000fe2000bf23270 */
[----:B------:R-:W-:-:S12]  /*2970*/  @P0 BRA `(.L_x_90) ;  /* 0x0000000000180947 */ /* 0x000fd80003800000 */
[----:B-1----:R-:W5:Y:S04]  /*2980*/  LDL R0, [UR8+0x58] ;  /* 0x00005808ff007983 */ /* 0x002f680008100800 */
[----:B------:R-:W5:Y:S04]  /*2990*/  LDL R3, [UR8+0x50] ;  /* 0x00005008ff037983 */ /* 0x000f680008100800 */
[----:B------:R-:W5:Y:S02]  /*29a0*/  LDL R2, [UR9+0x48] ;  /* 0x00004809ff027983 */ /* 0x000f640008100800 */
[----:B-----5:R-:W-:-:S05]  /*29b0*/  FMNMX3 R0, R0, R3, R2, PT ;  /* 0x0000000300007276 */ /* 0x020fca0003800002 */
[----:B------:R-:W-:-:S05]  /*29c0*/  FADD R0, RZ, R0 ;  /* 0x00000000ff007221 */ /* 0x000fca0000000000 */
[----:B------:R0:W-:Y:S02]  /*29d0*/  STL [UR9], R0 ;  /* 0x00000000ff007987 */ /* 0x0001e40008100809 */
.L_x_90:
[----:B------:R-:W-:Y:S01]  /*29e0*/  ISETP.LE.AND P0, PT, R4, UR19, PT ;  /* 0x0000001304007c0c */ /* 0x000fe2000bf03270 */
[----:B------:R-:W-:-:S12]  /*29f0*/  @P6 BRA `(.L_x_91) ;  /* 0x0000000000186947 */ /* 0x000fd80003800000 */
[----:B01----:R-:W5:Y:S04]  /*2a00*/  LDL R0, [UR8+0x60] ;  /* 0x00006008ff007983 */ /* 0x003f680008100800 */
[----:B------:R-:W5:Y:S04]  /*2a10*/  LDL R3, [UR8+0x58] ;  /* 0x00005808ff037983 */ /* 0x000f680008100800 */
[----:B------:R-:W5:Y:S02]  /*2a20*/  LDL R2, [UR9+0x50] ;  /* 0x00005009ff027983 */ /* 0x000f640008100800 */
[----:B-----5:R-:W-:-:S05]  /*2a30*/  FMNMX3 R0, R0, R3, R2, PT ;  /* 0x0000000300007276 */ /* 0x020fca0003800002 */
[----:B------:R-:W-:-:S05]  /*2a40*/  FADD R0, RZ, R0 ;  /* 0x00000000ff007221 */ /* 0x000fca0000000000 */
[----:B------:R0:W-:Y:S02]  /*2a50*/  STL [UR9+0x8], R0 ;  /* 0x00000800ff007987 */ /* 0x0001e40008100809 */
.L_x_91:
        /* <DEDUP_REMOVED lines=8> */
.L_x_92:
[----:B------:R-:W-:-:S13]  /*2ae0*/  ISETP.NE.AND P5, PT, R5, RZ, PT ;  /* 0x000000ff0500720c */ /* 0x000fda0003fa5270 */
[----:B------:R-:W-:Y:S05]  /*2af0*/  @P5 BRA `(.L_x_93) ;  /* 0x0000000000185947 */ /* 0x000fea0003800000 */
[----:B01----:R-:W5:Y:S04]  /*2b00*/  LDL R0, [UR8+0x70] ;  /* 0x00007008ff007983 */ /* 0x003f680008100800 */
[----:B------:R-:W5:Y:S04]  /*2b10*/  LDL R3, [UR8+0x68] ;  /* 0x00006808ff037983 */ /* 0x000f680008100800 */
[----:B------:R-:W5:Y:S02]  /*2b20*/  LDL R2, [UR9+0x60] ;  /* 0x00006009ff027983 */ /* 0x000f640008100800 */
[----:B-----5:R-:W-:-:S05]  /*2b30*/  FMNMX3 R0, R0, R3, R2, PT ;  /* 0x0000000300007276 */ /* 0x020fca0003800002 */
[----:B------:R-:W-:-:S05]  /*2b40*/  FADD R0, RZ, R0 ;  /* 0x00000000ff007221 */ /* 0x000fca0000000000 */
[----:B------:R0:W-:Y:S02]  /*2b50*/  STL [UR9+0x18], R0 ;  /* 0x00001800ff007987 */ /* 0x0001e40008100809 */
.L_x_93:
[----:B------:R-:W-:Y:S05]  /*2b60*/  @P4 BRA `(.L_x_94) ;  /* 0x0000000000184947 */ /* 0x000fea0003800000 */
[----:B01----:R-:W5:Y:S04]  /*2b70*/  LDL R0, [UR8+0x78] ;  /* 0x00007808ff007983 */ /* 0x003f680008100800 */
[----:B------:R-:W5:Y:S04]  /*2b80*/  LDL R3, [UR8+0x70] ;  /* 0x00007008ff037983 */ /* 0x000f680008100800 */
[----:B------:R-:W5:Y:S02]  /*2b90*/  LDL R2, [UR9+0x68] ;  /* 0x00006809ff027983 */ /* 0x000f640008100800 */
[----:B-----5:R-:W-:-:S05]  /*2ba0*/  FMNMX3 R0, R0, R3, R2, PT ;  /* 0x0000000300007276 */ /* 0x020fca0003800002 */
[----:B------:R-:W-:-:S05]  /*2bb0*/  FADD R0, RZ, R0 ;  /* 0x00000000ff007221 */ /* 0x000fca0000000000 */
[----:B------:R0:W-:Y:S02]  /*2bc0*/  STL [UR9+0x20], R0 ;  /* 0x00002000ff007987 */ /* 0x0001e40008100809 */
.L_x_94:
[----:B------:R-:W-:Y:S05]  /*2bd0*/  @P3 BRA `(.L_x_95) ;  /* 0x0000000000183947 */ /* 0x000fea0003800000 */
[----:B01----:R-:W5:Y:S04]  /*2be0*/  LDL R0, [UR8+0x80] ;  /* 0x00008008ff007983 */ /* 0x003f680008100800 */
[----:B------:R-:W5:Y:S04]  /*2bf0*/  LDL R3, [UR8+0x78] ;  /* 0x00007808ff037983 */ /* 0x000f680008100800 */
[----:B------:R-:W5:Y:S02]  /*2c00*/  LDL R2, [UR9+0x70] ;  /* 0x00007009ff027983 */ /* 0x000f640008100800 */
[----:B-----5:R-:W-:-:S05]  /*2c10*/  FMNMX3 R0, R0, R3, R2, PT ;  /* 0x0000000300007276 */ /* 0x020fca0003800002 */
[----:B------:R-:W-:-:S05]  /*2c20*/  FADD R0, RZ, R0 ;  /* 0x00000000ff007221 */ /* 0x000fca0000000000 */
[----:B------:R0:W-:Y:S02]  /*2c30*/  STL [UR9+0x28], R0 ;  /* 0x00002800ff007987 */ /* 0x0001e40008100809 */
.L_x_95:
[----:B------:R-:W-:Y:S05]  /*2c40*/  @P2 BRA `(.L_x_96) ;  /* 0x0000000000182947 */ /* 0x000fea0003800000 */
[----:B01----:R-:W5:Y:S04]  /*2c50*/  LDL R0, [UR8+0x88] ;  /* 0x00008808ff007983 */ /* 0x003f680008100800 */
[----:B------:R-:W5:Y:S04]  /*2c60*/  LDL R3, [UR8+0x80] ;  /* 0x00008008ff037983 */ /* 0x000f680008100800 */
[----:B------:R-:W5:Y:S02]  /*2c70*/  LDL R2, [UR9+0x78] ;  /* 0x00007809ff027983 */ /* 0x000f640008100800 */
[----:B-----5:R-:W-:-:S05]  /*2c80*/  FMNMX3 R0, R0, R3, R2, PT ;  /* 0x0000000300007276 */ /* 0x020fca0003800002 */
[----:B------:R-:W-:-:S05]  /*2c90*/  FADD R0, RZ, R0 ;  /* 0x00000000ff007221 */ /* 0x000fca0000000000 */
[----:B------:R0:W-:Y:S02]  /*2ca0*/  STL [UR9+0x30], R0 ;  /* 0x00003000ff007987 */ /* 0x0001e40008100809 */
.L_x_96:
[----:B------:R-:W-:Y:S05]  /*2cb0*/  @P1 BRA `(.L_x_97) ;  /* 0x0000000000181947 */ /* 0x000fea0003800000 */
[----:B01----:R-:W5:Y:S04]  /*2cc0*/  LDL R0, [UR8+0x90] ;  /* 0x00009008ff007983 */ /* 0x003f680008100800 */
[----:B------:R-:W5:Y:S04]  /*2cd0*/  LDL R3, [UR8+0x88] ;  /* 0x00008808ff037983 */ /* 0x000f680008100800 */
[----:B------:R-:W5:Y:S02]  /*2ce0*/  LDL R2, [UR9+0x80] ;  /* 0x00008009ff027983 */ /* 0x000f640008100800 */
[----:B-----5:R-:W-:-:S05]  /*2cf0*/  FMNMX3 R0, R0, R3, R2, PT ;  /* 0x0000000300007276 */ /* 0x020fca0003800002 */
[----:B------:R-:W-:-:S05]  /*2d00*/  FADD R0, RZ, R0 ;  /* 0x00000000ff007221 */ /* 0x000fca0000000000 */
[----:B------:R0:W-:Y:S02]  /*2d10*/  STL [UR9+0x38], R0 ;  /* 0x00003800ff007987 */ /* 0x0001e40008100809 */
.L_x_97:
[----:B------:R-:W-:Y:S05]  /*2d20*/  @P0 BRA `(.L_x_98) ;  /* 0x0000000000180947 */ /* 0x000fea0003800000 */
[----:B01----:R-:W5:Y:S04]  /*2d30*/  LDL R0, [UR8+0x98] ;  /* 0x00009808ff007983 */ /* 0x003f680008100800 */
[----:B------:R-:W5:Y:S04]  /*2d40*/  LDL R3, [UR8+0x90] ;  /* 0x00009008ff037983 */ /* 0x000f680008100800 */
[----:B------:R-:W5:Y:S02]  /*2d50*/  LDL R2, [UR9+0x88] ;  /* 0x00008809ff027983 */ /* 0x000f640008100800 */
[----:B-----5:R-:W-:-:S05]  /*2d60*/  FMNMX3 R0, R0, R3, R2, PT ;  /* 0x0000000300007276 */ /* 0x020fca0003800002 */
[----:B------:R-:W-:-:S05]  /*2d70*/  FADD R0, RZ, R0 ;  /* 0x00000000ff007221 */ /* 0x000fca0000000000 */
[----:B------:R0:W-:Y:S02]  /*2d80*/  STL [UR9+0x40], R0 ;  /* 0x00004000ff007987 */ /* 0x0001e40008100809 */
.L_x_98:
[----:B------:R-:W-:Y:S05]  /*2d90*/  @P6 BRA `(.L_x_99) ;  /* 0x0000000000186947 */ /* 0x000fea0003800000 */
[----:B01----:R-:W5:Y:S04]  /*2da0*/  LDL R0, [UR8+0xa0] ;  /* 0x0000a008ff007983 */ /* 0x003f680008100800 */
[----:B------:R-:W5:Y:S04]  /*2db0*/  LDL R3, [UR8+0x98] ;  /* 0x00009808ff037983 */ /* 0x000f680008100800 */
[----:B------:R-:W5:Y:S02]  /*2dc0*/  LDL R2, [UR9+0x90] ;  /* 0x00009009ff027983 */ /* 0x000f640008100800 */
[----:B-----5:R-:W-:-:S05]  /*2dd0*/  FMNMX3 R0, R0, R3, R2, PT ;  /* 0x0000000300007276 */ /* 0x020fca0003800002 */
[----:B------:R-:W-:-:S05]  /*2de0*/  FADD R0, RZ, R0 ;  /* 0x00000000ff007221 */ /* 0x000fca0000000000 */
[----:B------:R0:W-:Y:S02]  /*2df0*/  STL [UR9+0x48], R0 ;  /* 0x00004800ff007987 */ /* 0x0001e40008100809 */
.L_x_99:
[----:B------:R-:W-:-:S06]  /*2e00*/  UIADD3 UR5, UPT, UPT, UR5, 0xa, URZ ;  /* 0x0000000a05057890 */ /* 0x000fcc000fffe0ff */
[----:B------:R-:W-:-:S13]  /*2e10*/  ISETP.LE.AND P0, PT, R4, UR5, PT ;  /* 0x0000000504007c0c */ /* 0x000fda000bf03270 */
[----:B01----:R-:W5:Y:S04]  /*2e20*/  @!P0 LDL R0, [UR8+0xa8] ;  /* 0x0000a808ff008983 */ /* 0x003f680008100800 */
[----:B------:R-:W5:Y:S04]  /*2e30*/  @!P0 LDL R2, [UR9+0x98] ;  /* 0x00009809ff028983 */ /* 0x000f680008100800 */
[----:B------:R-:W5:Y:S01]  /*2e40*/  @!P0 LDL R3, [UR8+0xa0] ;  /* 0x0000a008ff038983 */ /* 0x000f620008100800 */
[----:B------:R-:W-:Y:S02]  /*2e50*/  ULOP3.LUT UR7, UR7, 0x1, URZ, 0xc, !UPT ;  /* 0x0000000107077892 */ /* 0x000fe4000f8e0cff */
[----:B------:R-:W-:Y:S01]  /*2e60*/  ULOP3.LUT UR4, UR4, 0x1, URZ, 0xc, !UPT ;  /* 0x0000000104047892 */ /* 0x000fe2000f8e0cff */
[----:B------:R-:W-:Y:S01]  /*2e70*/  UMOV UR5, UR6 ;  /* 0x0000000600057c82 */ /* 0x000fe20008000000 */
[----:B-----5:R-:W-:-:S05]  /*2e80*/  @!P0 FMNMX3 R0, R0, R3, R2, PT ;  /* 0x0000000300008276 */ /* 0x020fca0003800002 */
[----:B------:R-:W-:-:S05]  /*2e90*/  @!P0 FADD R0, RZ, R0 ;  /* 0x00000000ff008221 */ /* 0x000fca0000000000 */
[----:B------:R0:W-:Y:S01]  /*2ea0*/  @!P0 STL [UR9+0x50], R0 ;  /* 0x00005000ff008987 */ /* 0x0001e20008100809 */
[----:B------:R-:W-:-:S13]  /*2eb0*/  ISETP.NE.AND P0, PT, R4, UR6, PT ;  /* 0x0000000604007c0c */ /* 0x000fda000bf05270 */
[----:B0-----:R-:W-:Y:S05]  /*2ec0*/  @P0 BRA `(.L_x_100) ;  /* 0xffffffec00e00947 */ /* 0x001fea000383ffff */
[----:B------:R-:W-:Y:S05]  /*2ed0*/  BRA `(.L_x_101) ;  /* 0x0000002000a87947 */ /* 0x000fea0003800000 */
.L_x_69:
[----:B------:R-:W-:Y:S02]  /*2ee0*/  ULOP3.LUT UR16, UR5, 0x7ffffffc, URZ, 0xc0, !UPT ;  /* 0x7ffffffc05107892 */ /* 0x000fe4000f8ec0ff */
[----:B------:R-:W-:Y:S02]  /*2ef0*/  ULOP3.LUT UR5, UR5, 0x3, URZ, 0xc0, !UPT ;  /* 0x0000000305057892 */ /* 0x000fe4000f8ec0ff */
[----:B------:R-:W-:Y:S01]  /*2f00*/  UIADD3 UR6, UPT, UPT, -UR16, URZ, URZ ;  /* 0x000000ff10067290 */ /* 0x000fe2000fffe1ff */
[----:B------:R-:W-:Y:S01]  /*2f10*/  UMOV UR17, 0x1 ;  /* 0x0000000100117882 */ /* 0x000fe20000000000 */
[----:B------:R-:W-:Y:S01]  /*2f20*/  UMOV UR4, URZ ;  /* 0x000000ff00047c82 */ /* 0x000fe20008000000 */
[----:B------:R-:W-:-:S09]  /*2f30*/  UMOV UR18, 0x1 ;  /* 0x0000000100127882 */ /* 0x000fd20000000000 */
.L_x_143:
[----:B0-----:R-:W0:Y:S01]  /*2f40*/  LDCU UR7, c[0x0][0x3a0] ;  /* 0x00007400ff0777ac */ /* 0x001e220008000800 */
[----:B------:R-:W-:Y:S02]  /*2f50*/  UIMAD UR19, UR4, 0x4, UR13 ;  /* 0x00000004041378a4 */ /* 0x000fe4000f8e020d */
[----:B------:R-:W-:Y:S01]  /*2f60*/  UIMAD UR20, UR17, 0x4, UR13 ;  /* 0x00000004111478a4 */ /* 0x000fe2000f8e020d */
[----:B------:R-:W-:Y:S01]  /*2f70*/  UMOV UR21, 0xfffffff6 ;  /* 0xfffffff600157882 */ /* 0x000fe20000000000 */
[----:B012---:R-:W-:-:S12]  /*2f80*/  UIMAD UR7, UR18, UR7, URZ ;  /* 0x00000007120772a4 */ /* 0x007fd8000f8e02ff */
.L_x_142:
[----:B------:R-:W-:-:S04]  /*2f90*/  UIADD3 UR8, UPT, UPT, -UR21, URZ, URZ ;  /* 0x000000ff15087290 */ /* 0x000fc8000fffe1ff */
[----:B------:R-:W-:-:S09]  /*2fa0*/  UISETP.NE.AND UP0, UPT, UR18, UR8, UPT ;  /* 0x000000081200728c */ /* 0x000fd2000bf05270 */
[----:B012---:R-:W-:Y:S05]  /*2fb0*/  BRA.U UP0, `(.L_x_102) ;  /* 0x0000000d00f07547 */ /* 0x007fea000b800000 */
[----:B------:R-:W0:Y:S01]  /*2fc0*/  LDCU UR8, c[0x0][0x3a0] ;  /* 0x00007400ff0877ac */ /* 0x000e220008000800 */
[----:B------:R-:W-:Y:S01]  /*2fd0*/  IMAD.MOV.U32 R3, RZ, RZ, RZ ;  /* 0x000000ffff037224 */ /* 0x000fe200078e00ff */
[----:B------:R-:W-:Y:S01]  /*2fe0*/  CS2R R24, SRZ ;  /* 0x0000000000187805 */ /* 0x000fe2000001ff00 */
[----:B0-----:R-:W-:-:S09]  /*2ff0*/  UISETP.GE.U32.AND UP0, UPT, UR8, 0x4, UPT ;  /* 0x000000040800788c */ /* 0x001fd2000bf06070 */
[----:B------:R-:W-:Y:S05]  /*3000*/  BRA.U !UP0, `(.L_x_103) ;  /* 0x0000000908007547 */ /* 0x000fea000b800000 */
[----:B------:R-:W0:Y:S01]  /*3010*/  LDC.64 R28, c[0x0][0x380] ;  /* 0x0000e000ff1c7b82 */ /* 0x000e220000000a00 */
[----:B------:R-:W-:Y:S02]  /*3020*/  IMAD.MOV.U32 R3, RZ, RZ, RZ ;  /* 0x000000ffff037224 */ /* 0x000fe400078e00ff */
[----:B------:R-:W-:-:S05]  /*3030*/  IMAD.MOV.U32 R4, RZ, RZ, RZ ;  /* 0x000000ffff047224 */ /* 0x000fca00078e00ff */
[----:B----4-:R-:W1:Y:S02]  /*3040*/  LDC.64 R26, c[0x0][0x388] ;  /* 0x0000e200ff1a7b82 */ /* 0x010e640000000a00 */
.L_x_112:
[C---:B------:R-:W-:Y:S02]  /*3050*/  VIADD R31, R3.reuse, UR7 ;  /* 0x00000007031f7c36 */ /* 0x040fe40008000000 */
[----:B0-----:R-:W-:-:S04]  /*3060*/  IMAD.WIDE.U32 R32, R3, 0x4, R28 ;  /* 0x0000000403207825 */ /* 0x001fc800078e001c */
[----:B-1----:R-:W-:Y:S01]  /*3070*/  IMAD.WIDE.U32 R30, R31, 0x4, R26 ;  /* 0x000000041f1e7825 */ /* 0x002fe200078e001a */
[----:B--23--:R-:W2:Y:S04]  /*3080*/  LDG.E R6, desc[UR14][R32.64] ;  /* 0x0000000e20067981 */ /* 0x00cea8000c1e1900 */
[----:B----4-:R-:W2:Y:S01]  /*3090*/  LDG.E R5, desc[UR14][R30.64] ;  /* 0x0000000e1e057981 */ /* 0x010ea2000c1e1900 */
[----:B------:R-:W-:Y:S01]  /*30a0*/  VIADD R3, R3, 0x4 ;  /* 0x0000000403037836 */ /* 0x000fe20000000000 */
[----:B------:R-:W-:-:S04]  /*30b0*/  MOV R0, 0x3120 ;  /* 0x0000312000007802 */ /* 0x000fc80000000f00 */
[----:B------:R-:W-:Y:S01]  /*30c0*/  ISETP.NE.AND P0, PT, R3, UR16, PT ;  /* 0x0000001003007c0c */ /* 0x000fe2000bf05270 */
[----:B--2---:R-:W-:-:S04]  /*30d0*/  FADD R6, R6, -R5 ;  /* 0x8000000506067221 */ /* 0x004fc80000000000 */
        /* <DEDUP_REMOVED lines=18> */
.L_x_105:
[----:B------:R-:W-:-:S11]  /*3200*/  DADD R8, R24, 2 ;  /* 0x4000000018087429 */ /* 0x000fd60000000000 */
.L_x_104:
        /* <DEDUP_REMOVED lines=28> */
.L_x_107:
[----:B------:R-:W-:-:S11]  /*33d0*/  DADD R8, R24, 2 ;  /* 0x4000000018087429 */ /* 0x000fd60000000000 */
.L_x_106:
        /* <DEDUP_REMOVED lines=28> */
.L_x_109:
[----:B------:R-:W-:-:S11]  /*35a0*/  DADD R8, R24, 2 ;  /* 0x4000000018087429 */ /* 0x000fd60000000000 */
.L_x_108:
        /* <DEDUP_REMOVED lines=28> */
.L_x_111:
[----:B------:R-:W-:-:S11]  /*3770*/  DADD R8, R34, 2 ;  /* 0x4000000022087429 */ /* 0x000fd60000000000 */
.L_x_110:
[----:B------:R-:W0:Y:S01]  /*3780*/  F2F.F64.F32 R24, R24 ;  /* 0x0000001800187310 */ /* 0x000e220000201800 */
[----:B------:R-:W-:-:S04]  /*3790*/  FSETP.NEU.AND P1, PT, R6, 1, PT ;  /* 0x3f8000000600780b */ /* 0x000fc80003f2d000 */
[----:B------:R-:W-:Y:S02]  /*37a0*/  FSEL R4, R8, RZ, P1 ;  /* 0x000000ff08047208 */ /* 0x000fe40000800000 */
[----:B------:R-:W-:-:S06]  /*37b0*/  FSEL R5, R9, 1.875, P1 ;  /* 0x3ff0000009057808 */ /* 0x000fcc0000800000 */
[----:B0-----:R-:W-:-:S10]  /*37c0*/  DADD R4, R24, R4 ;  /* 0x0000000018047229 */ /* 0x001fd40000000004 */
[----:B------:R4:W0:Y:S01]  /*37d0*/  F2F.F32.F64 R4, R4 ;  /* 0x0000000400047310 */ /* 0x0008220000301000 */
[----:B------:R-:W-:Y:S05]  /*37e0*/  @P0 BRA `(.L_x_112) ;  /* 0xfffffff800180947 */ /* 0x000fea000383ffff */
[----:B0-----:R0:W1:Y:S01]  /*37f0*/  F2F.F64.F32 R24, R4 ;  /* 0x0000000400187310 */ /* 0x0010620000201800 */
[----:B------:R-:W-:-:S07]  /*3800*/  IMAD.U32 R3, RZ, RZ, UR16 ;  /* 0x00000010ff037e24 */ /* 0x000fce000f8e00ff */
.L_x_103:
[----:B------:R-:W-:-:S09]  /*3810*/  UISETP.NE.AND UP0, UPT, UR5, URZ, UPT ;  /* 0x000000ff0500728c */ /* 0x000fd2000bf05270 */
[----:B------:R-:W-:Y:S05]  /*3820*/  BRA.U !UP0, `(.L_x_113) ;  /* 0x0000000508907547 */ /* 0x000fea000b800000 */
[----:B------:R-:W5:Y:S01]  /*3830*/  LDC.64 R10, c[0x0][0x388] ;  /* 0x0000e200ff0a7b82 */ /* 0x000f620000000a00 */
[----:B----4-:R-:W-:-:S07]  /*3840*/  VIADD R5, R3, UR7 ;  /* 0x0000000703057c36 */ /* 0x010fce0008000000 */
[----:B--23--:R-:W2:Y:S01]  /*3850*/  LDC.64 R6, c[0x0][0x380] ;  /* 0x0000e000ff067b82 */ /* 0x00cea20000000a00 */
[----:B-----5:R-:W-:-:S06]  /*3860*/  IMAD.WIDE.U32 R10, R5, 0x4, R10 ;  /* 0x00000004050a7825 */ /* 0x020fcc00078e000a */
[----:B------:R-:W3:Y:S01]  /*3870*/  LDG.E R11, desc[UR14][R10.64] ;  /* 0x0000000e0a0b7981 */ /* 0x000ee2000c1e1900 */
[----:B--2---:R-:W-:-:S05]  /*3880*/  IMAD.WIDE.U32 R6, R3, 0x4, R6 ;  /* 0x0000000403067825 */ /* 0x004fca00078e0006 */
[----:B0-----:R-:W3:Y:S01]  /*3890*/  LDG.E R4, desc[UR14][R6.64] ;  /* 0x0000000e06047981 */ /* 0x001ee2000c1e1900 */
[----:B------:R-:W-:Y:S01]  /*38a0*/  MOV R0, 0x3900 ;  /* 0x0000390000007802 */ /* 0x000fe20000000f00 */
[----:B---3--:R-:W-:-:S04]  /*38b0*/  FADD R4, R4, -R11 ;  /* 0x8000000b04047221 */ /* 0x008fc80000000000 */
        /* <DEDUP_REMOVED lines=18> */
.L_x_115:
[----:B------:R-:W-:-:S11]  /*39e0*/  DADD R8, R26, 2 ;  /* 0x400000001a087429 */ /* 0x000fd60000000000 */
.L_x_114:
        /* <DEDUP_REMOVED lines=8> */
[----:B------:R-:W-:-:S05]  /*3a70*/  IADD3 R3, P0, PT, R3, UR7, RZ ;  /* 0x0000000703037c10 */ /* 0x000fca000ff1e0ff */
[----:B------:R-:W-:Y:S01]  /*3a80*/  IMAD.X R0, RZ, RZ, RZ, P0 ;  /* 0x000000ffff007224 */ /* 0x000fe200000e06ff */
[----:B--2---:R-:W-:-:S04]  /*3a90*/  LEA R26, P0, R3, R26, 0x2 ;  /* 0x0000001a031a7211 */ /* 0x004fc800078010ff */
[----:B------:R-:W-:Y:S02]  /*3aa0*/  LEA.HI.X R27, R3, R27, R0, 0x2, P0 ;  /* 0x0000001b031b7211 */ /* 0x000fe400000f1400 */
[----:B------:R-:W2:Y:S04]  /*3ab0*/  LDG.E R3, desc[UR14][R6.64+0x4] ;  /* 0x0000040e06037981 */ /* 0x000ea8000c1e1900 */
[----:B------:R-:W2:Y:S02]  /*3ac0*/  LDG.E R0, desc[UR14][R26.64+0x4] ;  /* 0x0000040e1a007981 */ /* 0x000ea4000c1e1900 */
[----:B--2---:R-:W-:Y:S01]  /*3ad0*/  FADD R3, R3, -R0 ;  /* 0x8000000003037221 */ /* 0x004fe20000000000 */
[----:B------:R-:W-:-:S03]  /*3ae0*/  MOV R0, 0x3b30 ;  /* 0x00003b3000007802 */ /* 0x000fc60000000f00 */
        /* <DEDUP_REMOVED lines=18> */
.L_x_117:
[----:B------:R-:W-:-:S11]  /*3c10*/  DADD R8, R24, 2 ;  /* 0x4000000018087429 */ /* 0x000fd60000000000 */
.L_x_116:
        /* <DEDUP_REMOVED lines=8> */
[----:B------:R-:W2:Y:S04]  /*3ca0*/  LDG.E R3, desc[UR14][R6.64+0x8] ;  /* 0x0000080e06037981 */ /* 0x000ea8000c1e1900 */
        /* <DEDUP_REMOVED lines=21> */
.L_x_119:
[----:B------:R-:W-:-:S11]  /*3e00*/  DADD R8, R24, 2 ;  /* 0x4000000018087429 */ /* 0x000fd60000000000 */
.L_x_118:
[----:B------:R-:W0:Y:S01]  /*3e10*/  F2F.F64.F32 R4, R4 ;  /* 0x0000000400047310 */ /* 0x000e220000201800 */
[----:B------:R-:W-:-:S04]  /*3e20*/  FSETP.NEU.AND P0, PT, R3, 1, PT ;  /* 0x3f8000000300780b */ /* 0x000fc80003f0d000 */
[----:B------:R-:W-:Y:S02]  /*3e30*/  FSEL R6, R8, RZ, P0 ;  /* 0x000000ff08067208 */ /* 0x000fe40000000000 */
[----:B------:R-:W-:-:S06]  /*3e40*/  FSEL R7, R9, 1.875, P0 ;  /* 0x3ff0000009077808 */ /* 0x000fcc0000000000 */
[----:B0-----:R-:W-:-:S06]  /*3e50*/  DADD R6, R4, R6 ;  /* 0x0000000004067229 */ /* 0x001fcc0000000006 */
[----:B------:R0:W1:Y:S05]  /*3e60*/  F2F.F32.F64 R4, R6 ;  /* 0x0000000600047310 */ /* 0x00006a0000301000 */
.L_x_113:
[----:B-1----:R-:W-:Y:S01]  /*3e70*/  VIADD R0, R4, 0xf3000000 ;  /* 0xf300000004007836 */ /* 0x002fe20000000000 */
[----:B----4-:R1:W4:Y:S04]  /*3e80*/  MUFU.RSQ R5, R4 ;  /* 0x0000000400057308 */ /* 0x0103280000001400 */
[----:B------:R-:W-:-:S13]  /*3e90*/  ISETP.GT.U32.AND P0, PT, R0, 0x727fffff, PT ;  /* 0x727fffff0000780c */ /* 0x000fda0003f04070 */
[----:B-1--4-:R-:W-:Y:S05]  /*3ea0*/  @!P0 BRA `(.L_x_120) ;  /* 0x0000000000108947 */ /* 0x012fea0003800000 */
[----:B0--3--:R-:W-:Y:S01]  /*3eb0*/  IMAD.MOV.U32 R7, RZ, RZ, R4 ;  /* 0x000000ffff077224 */ /* 0x009fe200078e0004 */
[----:B------:R-:W-:-:S07]  /*3ec0*/  MOV R10, 0x3ee0 ;  /* 0x00003ee0000a7802 */ /* 0x000fce0000000f00 */
[----:B--2---:R-:W-:Y:S05]  /*3ed0*/  CALL.REL.NOINC `($__internal_0_$__cuda_sm20_sqrt_rn_f32_slowpath) ;  /* 0x0000001000c07944 */ /* 0x004fea0003c00000 */
[----:B------:R-:W-:Y:S05]  /*3ee0*/  BRA `(.L_x_121) ;  /* 0x0000000000107947 */ /* 0x000fea0003800000 */
.L_x_120:
[----:B------:R-:W-:Y:S01]  /*3ef0*/  FMUL.FTZ R3, R4, R5 ;  /* 0x0000000504037220 */ /* 0x000fe20000410000 */
[----:B------:R-:W-:-:S03]  /*3f00*/  FMUL.FTZ R5, R5, 0.5 ;  /* 0x3f00000005057820 */ /* 0x000fc60000410000 */
[----:B------:R-:W-:-:S04]  /*3f10*/  FFMA R0, -R3, R3, R4 ;  /* 0x0000000303007223 */ /* 0x000fc80000000104 */
[----:B------:R-:W-:-:S07]  /*3f20*/  FFMA R0, R0, R5, R3 ;  /* 0x0000000500007223 */ /* 0x000fce0000000003 */
.L_x_121:
[----:B------:R-:W4:Y:S01]  /*3f30*/  LDL R3, [UR19] ;  /* 0x00000013ff037983 */ /* 0x000f220008100800 */
[----:B------:R-:W-:Y:S01]  /*3f40*/  ULEA UR8, UR21, UR20, 0x3 ;  /* 0x0000001415087291 */ /* 0x000fe2000f8e18ff */
[----:B----4-:R-:W-:-:S08]  /*3f50*/  FADD R0, R3, R0 ;  /* 0x0000000003007221 */ /* 0x010fd00000000000 */
[----:B------:R1:W-:Y:S01]  /*3f60*/  STL [UR8+0x50], R0 ;  /* 0x00005000ff007987 */ /* 0x0003e20008100808 */
[----:B------:R-:W-:Y:S05]  /*3f70*/  BRA `(.L_x_122) ;  /* 0x00000010005c7947 */ /* 0x000fea0003800000 */
.L_x_102:
[----:B------:R-:W0:Y:S01]  /*3f80*/  LDCU UR9, c[0x0][0x398] ;  /* 0x00007300ff0977ac */ /* 0x000e220008000800 */
[----:B------:R-:W-:-:S04]  /*3f90*/  UIADD3 UR8, UPT, UPT, UR21, UR18, URZ ;  /* 0x0000001215087290 */ /* 0x000fc8000fffe0ff */
[----:B0-----:R-:W-:-:S04]  /*3fa0*/  UISETP.GE.AND UP0, UPT, UR8, UR9, UPT ;  /* 0x000000090800728c */ /* 0x001fc8000bf06270 */
[----:B------:R-:W-:-:S09]  /*3fb0*/  UISETP.LT.OR UP0, UPT, UR8, 0x1, UP0 ;  /* 0x000000010800788c */ /* 0x000fd20008701670 */
[----:B------:R-:W-:Y:S05]  /*3fc0*/  BRA.U UP0, `(.L_x_122) ;  /* 0x0000001100487547 */ /* 0x000fea000b800000 */
[----:B------:R-:W-:Y:S02]  /*3fd0*/  ULEA UR9, UR21, UR19, 0x3 ;  /* 0x0000001315097291 */ /* 0x000fe4000f8e18ff */
[----:B------:R-:W-:-:S07]  /*3fe0*/  ULEA UR22, UR21, UR20, 0x3 ;  /* 0x0000001415167291 */ /* 0x000fce000f8e18ff */
[----:B------:R-:W5:Y:S04]  /*3ff0*/  LDL R3, [UR9+0x58] ;  /* 0x00005809ff037983 */ /* 0x000f680008100800 */
[----:B------:R-:W5:Y:S04]  /*4000*/  LDL R5, [UR22+0x48] ;  /* 0x00004816ff057983 */ /* 0x000f680008100800 */
[----:B------:R-:W5:Y:S01]  /*4010*/  LDL R0, [UR9+0x50] ;  /* 0x00005009ff007983 */ /* 0x000f620008100800 */
[----:B------:R-:W0:Y:S01]  /*4020*/  LDCU UR9, c[0x0][0x3a0] ;  /* 0x00007400ff0977ac */ /* 0x000e220008000800 */
[----:B--23--:R-:W-:Y:S01]  /*4030*/  IMAD.MOV.U32 R6, RZ, RZ, RZ ;  /* 0x000000ffff067224 */ /* 0x00cfe200078e00ff */
[----:B------:R-:W-:Y:S01]  /*4040*/  CS2R R24, SRZ ;  /* 0x0000000000187805 */ /* 0x000fe2000001ff00 */
[----:B0-----:R-:W-:-:S02]  /*4050*/  UISETP.GE.U32.AND UP0, UPT, UR9, 0x4, UPT ;  /* 0x000000040900788c */ /* 0x001fc4000bf06070 */
[----:B------:R-:W-:Y:S01]  /*4060*/  UIMAD UR12, UR8, UR9, URZ ;  /* 0x00000009080c72a4 */ /* 0x000fe2000f8e02ff */
[----:B-----5:R-:W-:-:S06]  /*4070*/  FMNMX3 R3, R3, R0, R5, PT ;  /* 0x0000000003037276 */ /* 0x020fcc0003800005 */
[----:B------:R-:W-:Y:S05]  /*4080*/  BRA.U !UP0, `(.L_x_123) ;  /* 0x0000000908307547 */ /* 0x000fea000b800000 */
[----:B------:R-:W0:Y:S01]  /*4090*/  LDCU.64 UR10, c[0x0][0x388] ;  /* 0x00007100ff0a77ac */ /* 0x000e220008000a00 */
[----:B------:R-:W-:Y:S01]  /*40a0*/  IMAD.MOV.U32 R2, RZ, RZ, RZ ;  /* 0x000000ffff027224 */ /* 0x000fe200078e00ff */
[----:B------:R-:W1:Y:S01]  /*40b0*/  LDCU.64 UR8, c[0x0][0x380] ;  /* 0x00007000ff0877ac */ /* 0x000e620008000a00 */
[----:B0-----:R-:W-:Y:S02]  /*40c0*/  ULEA UR10, UP0, UR7, UR10, 0x2 ;  /* 0x0000000a070a7291 */ /* 0x001fe4000f8010ff */
[----:B-1----:R-:W-:Y:S02]  /*40d0*/  UIMAD.WIDE.U32 UR8, UR12, 0x4, UR8 ;  /* 0x000000040c0878a5 */ /* 0x002fe4000f8e0008 */
[----:B------:R-:W-:Y:S02]  /*40e0*/  ULEA.HI.X UR11, UR7, UR11, URZ, 0x2, UP0 ;  /* 0x0000000b070b7291 */ /* 0x000fe400080f14ff */
[----:B------:R-:W-:Y:S02]  /*40f0*/  UIADD3 UR10, UP0, UPT, UR10, 0x8, URZ ;  /* 0x000000080a0a7890 */ /* 0x000fe4000ff1e0ff */
[----:B------:R-:W-:-:S02]  /*4100*/  UIADD3 UR23, UP1, UPT, UR8, 0x8, URZ ;  /* 0x0000000808177890 */ /* 0x000fc4000ff3e0ff */
[----:B------:R-:W-:Y:S02]  /*4110*/  UIADD3.X UR11, UPT, UPT, URZ, UR11, URZ, UP0, !UPT ;  /* 0x0000000bff0b7290 */ /* 0x000fe400087fe4ff */
[----:B------:R-:W-:Y:S01]  /*4120*/  UIADD3.X UR8, UPT, UPT, URZ, UR9, URZ, UP1, !UPT ;  /* 0x00000009ff087290 */ /* 0x000fe20008ffe4ff */
[----:B------:R-:W-:Y:S02]  /*4130*/  IMAD.U32 R28, RZ, RZ, UR10 ;  /* 0x0000000aff1c7e24 */ /* 0x000fe4000f8e00ff */
[----:B----4-:R-:W-:Y:S02]  /*4140*/  IMAD.U32 R26, RZ, RZ, UR23 ;  /* 0x00000017ff1a7e24 */ /* 0x010fe4000f8e00ff */
[----:B------:R-:W-:Y:S02]  /*4150*/  IMAD.U32 R29, RZ, RZ, UR11 ;  /* 0x0000000bff1d7e24 */ /* 0x000fe4000f8e00ff */
[----:B------:R-:W-:Y:S01]  /*4160*/  IMAD.U32 R27, RZ, RZ, UR8 ;  /* 0x00000008ff1b7e24 */ /* 0x000fe2000f8e00ff */
[----:B------:R-:W-:-:S06]  /*4170*/  UMOV UR8, UR6 ;  /* 0x0000000600087c82 */ /* 0x000fcc0008000000 */
.L_x_132:
[----:B0-----:R-:W2:Y:S04]  /*4180*/  LDG.E R6, desc[UR14][R26.64+-0x8] ;  /* 0xfffff80e1a067981 */ /* 0x001ea8000c1e1900 */
[----:B------:R-:W2:Y:S01]  /*4190*/  LDG.E R5, desc[UR14][R28.64+-0x8] ;  /* 0xfffff80e1c057981 */ /* 0x000ea2000c1e1900 */
[----:B------:R-:W-:Y:S01]  /*41a0*/  MOV R0, 0x4200 ;  /* 0x0000420000007802 */ /* 0x000fe20000000f00 */
[----:B--2---:R-:W-:-:S04]  /*41b0*/  FADD R6, R6, -R5 ;  /* 0x8000000506067221 */ /* 0x004fc80000000000 */
[----:B------:R-:W0:Y:S02]  /*41c0*/  F2F.F64.F32 R24, R6 ;  /* 0x0000000600187310 */ /* 0x000e240000201800 */
[----:B0-----:R-:W-:-:S10]  /*41d0*/  DADD R8, -RZ, |R24| ;  /* 0x00000000ff087229 */ /* 0x001fd40000000518 */
[----:B-1----:R-:W-:-:S07]  /*41e0*/  IMAD.MOV.U32 R5, RZ, RZ, R9 ;  /* 0x000000ffff057224 */ /* 0x002fce00078e0009 */
        /* <DEDUP_REMOVED lines=15> */
.L_x_125:
[----:B------:R-:W-:-:S11]  /*42e0*/  DADD R8, R24, 2 ;  /* 0x4000000018087429 */ /* 0x000fd60000000000 */
.L_x_124:
        /* <DEDUP_REMOVED lines=28> */
.L_x_127:
[----:B------:R-:W-:-:S11]  /*44b0*/  DADD R8, R24, 2 ;  /* 0x4000000018087429 */ /* 0x000fd60000000000 */
.L_x_126:
        /* <DEDUP_REMOVED lines=28> */
.L_x_129:
[----:B------:R-:W-:-:S11]  /*4680*/  DADD R8, R24, 2 ;  /* 0x4000000018087429 */ /* 0x000fd60000000000 */
.L_x_128:
        /* <DEDUP_REMOVED lines=28> */
.L_x_131:
[----:B------:R-:W-:-:S11]  /*4850*/  DADD R8, R30, 2 ;  /* 0x400000001e087429 */ /* 0x000fd60000000000 */
.L_x_130:
[----:B------:R-:W0:Y:S01]  /*4860*/  F2F.F64.F32 R24, R24 ;  /* 0x0000001800187310 */ /* 0x000e220000201800 */
[----:B------:R-:W-:Y:S01]  /*4870*/  FSETP.NEU.AND P0, PT, R6, 1, PT ;  /* 0x3f8000000600780b */ /* 0x000fe20003f0d000 */
[----:B------:R-:W-:Y:S01]  /*4880*/  UIADD3 UR8, UPT, UPT, UR8, 0x4, URZ ;  /* 0x0000000408087890 */ /* 0x000fe2000fffe0ff */
[----:B------:R-:W-:Y:S02]  /*4890*/  IADD3 R28, P1, PT, R28, 0x10, RZ ;  /* 0x000000101c1c7810 */ /* 0x000fe40007f3e0ff */
[----:B------:R-:W-:Y:S01]  /*48a0*/  FSEL R6, R8, RZ, P0 ;  /* 0x000000ff08067208 */ /* 0x000fe20000000000 */
[----:B------:R-:W-:Y:S01]  /*48b0*/  UISETP.NE.AND UP0, UPT, UR8, URZ, UPT ;  /* 0x000000ff0800728c */ /* 0x000fe2000bf05270 */
[----:B------:R-:W-:Y:S01]  /*48c0*/  FSEL R7, R9, 1.875, P0 ;  /* 0x3ff0000009077808 */ /* 0x000fe20000000000 */
[----:B------:R-:W-:Y:S01]  /*48d0*/  IMAD.X R29, RZ, RZ, R29, P1 ;  /* 0x000000ffff1d7224 */ /* 0x000fe200008e061d */
[----:B------:R-:W-:-:S05]  /*48e0*/  IADD3 R26, P0, PT, R26, 0x10, RZ ;  /* 0x000000101a1a7810 */ /* 0x000fca0007f1e0ff */
[----:B------:R-:W-:Y:S01]  /*48f0*/  IMAD.X R27, RZ, RZ, R27, P0 ;  /* 0x000000ffff1b7224 */ /* 0x000fe200000e061b */
[----:B0-----:R-:W-:-:S06]  /*4900*/  DADD R6, R24, R6 ;  /* 0x0000000018067229 */ /* 0x001fcc0000000006 */
[----:B------:R0:W1:Y:S01]  /*4910*/  F2F.F32.F64 R2, R6 ;  /* 0x0000000600027310 */ /* 0x0000620000301000 */
[----:B------:R-:W-:Y:S05]  /*4920*/  BRA.U UP0, `(.L_x_132) ;  /* 0xfffffff900147547 */ /* 0x000fea000b83ffff */
[----:B-1----:R1:W2:Y:S01]  /*4930*/  F2F.F64.F32 R24, R2 ;  /* 0x0000000200187310 */ /* 0x0022a20000201800 */
[----:B0-----:R-:W-:-:S07]  /*4940*/  IMAD.U32 R6, RZ, RZ, UR16 ;  /* 0x00000010ff067e24 */ /* 0x001fce000f8e00ff */
.L_x_123:
[----:B------:R-:W-:-:S09]  /*4950*/  UISETP.NE.AND UP0, UPT, UR5, URZ, UPT ;  /* 0x000000ff0500728c */ /* 0x000fd2000bf05270 */
[----:B------:R-:W-:Y:S05]  /*4960*/  BRA.U !UP0, `(.L_x_133) ;  /* 0x0000000508a87547 */ /* 0x000fea000b800000 */
[----:B------:R-:W0:Y:S01]  /*4970*/  LDC.64 R12, c[0x0][0x388] ;  /* 0x0000e200ff0c7b82 */ /* 0x000e220000000a00 */
[C---:B------:R-:W-:Y:S02]  /*4980*/  VIADD R7, R6.reuse, UR7 ;  /* 0x0000000706077c36 */ /* 0x040fe40008000000 */
[----:B------:R-:W-:-:S05]  /*4990*/  VIADD R5, R6, UR12 ;  /* 0x0000000c06057c36 */ /* 0x000fca0008000000 */
[----:B------:R-:W3:Y:S01]  /*49a0*/  LDC.64 R10, c[0x0][0x380] ;  /* 0x0000e000ff0a7b82 */ /* 0x000ee20000000a00 */
[----:B0-----:R-:W-:-:S06]  /*49b0*/  IMAD.WIDE.U32 R12, R7, 0x4, R12 ;  /* 0x00000004070c7825 */ /* 0x001fcc00078e000c */
[----:B------:R-:W5:Y:S01]  /*49c0*/  LDG.E R13, desc[UR14][R12.64] ;  /* 0x0000000e0c0d7981 */ /* 0x000f62000c1e1900 */
[----:B---3--:R-:W-:-:S05]  /*49d0*/  IMAD.WIDE.U32 R10, R5, 0x4, R10 ;  /* 0x00000004050a7825 */ /* 0x008fca00078e000a */
[----:B-1----:R-:W5:Y:S01]  /*49e0*/  LDG.E R2, desc[UR14][R10.64] ;  /* 0x0000000e0a027981 */ /* 0x002f62000c1e1900 */
[----:B------:R-:W-:Y:S01]  /*49f0*/  MOV R0, 0x4a50 ;  /* 0x00004a5000007802 */ /* 0x000fe20000000f00 */
[----:B-----5:R-:W-:-:S04]  /*4a00*/  FADD R2, R2, -R13 ;  /* 0x8000000d02027221 */ /* 0x020fc80000000000 */
[----:B----4-:R-:W0:Y:S02]  /*4a10*/  F2F.F64.F32 R26, R2 ;  /* 0x00000002001a7310 */ /* 0x010e240000201800 */
[----:B0-----:R-:W-:-:S10]  /*4a20*/  DADD R8, -RZ, |R26| ;  /* 0x00000000ff087229 */ /* 0x001fd4000000051a */
[----:B------:R-:W-:-:S07]  /*4a30*/  IMAD.MOV.U32 R5, RZ, RZ, R9 ;  /* 0x000000ffff057224 */ /* 0x000fce00078e0009 */
[----:B--2---:R-:W-:Y:S05]  /*4a40*/  CALL.REL.NOINC `($_Z8dtw_kernPfS_S_mm$__internal_accurate_pow) ;  /* 0x0000000800407944 */ /* 0x004fea0003c00000 */
        /* <DEDUP_REMOVED lines=14> */
.L_x_135:
[----:B------:R-:W-:-:S11]  /*4b30*/  DADD R8, R26, 2 ;  /* 0x400000001a087429 */ /* 0x000fd60000000000 */
.L_x_134:
[----:B------:R-:W-:Y:S01]  /*4b40*/  FSETP.NEU.AND P0, PT, R2, 1, PT ;  /* 0x3f8000000200780b */ /* 0x000fe20003f0d000 */
[----:B------:R-:W-:-:S03]  /*4b50*/  UISETP.NE.AND UP0, UPT, UR5, 0x1, UPT ;  /* 0x000000010500788c */ /* 0x000fc6000bf05270 */
[----:B------:R-:W-:Y:S02]  /*4b60*/  FSEL R8, R8, RZ, P0 ;  /* 0x000000ff08087208 */ /* 0x000fe40000000000 */
[----:B------:R-:W-:-:S06]  /*4b70*/  FSEL R9, R9, 1.875, P0 ;  /* 0x3ff0000009097808 */ /* 0x000fcc0000000000 */
[----:B------:R-:W-:-:S06]  /*4b80*/  DADD R24, R24, R8 ;  /* 0x0000000018187229 */ /* 0x000fcc0000000008 */
[----:B------:R0:W3:Y:S01]  /*4b90*/  F2F.F32.F64 R2, R24 ;  /* 0x0000001800027310 */ /* 0x0000e20000301000 */
[----:B------:R-:W-:Y:S05]  /*4ba0*/  BRA.U !UP0, `(.L_x_133) ;  /* 0x0000000508187547 */ /* 0x000fea000b800000 */
[----:B------:R-:W1:Y:S01]  /*4bb0*/  LDC.64 R28, c[0x0][0x380] ;  /* 0x0000e000ff1c7b82 */ /* 0x000e620000000a00 */
[C---:B------:R-:W-:Y:S02]  /*4bc0*/  IADD3 R5, P0, PT, R6.reuse, UR12, RZ ;  /* 0x0000000c06057c10 */ /* 0x040fe4000ff1e0ff */
[----:B------:R-:W-:-:S03]  /*4bd0*/  IADD3 R6, P1, PT, R6, UR7, RZ ;  /* 0x0000000706067c10 */ /* 0x000fc6000ff3e0ff */
[----:B------:R-:W-:Y:S02]  /*4be0*/  IMAD.X R8, RZ, RZ, RZ, P0 ;  /* 0x000000ffff087224 */ /* 0x000fe400000e06ff */
[----:B------:R-:W2:Y:S01]  /*4bf0*/  LDC.64 R26, c[0x0][0x388] ;  /* 0x0000e200ff1a7b82 */ /* 0x000ea20000000a00 */
[----:B------:R-:W-:Y:S01]  /*4c00*/  IMAD.X R0, RZ, RZ, RZ, P1 ;  /* 0x000000ffff007224 */ /* 0x000fe200008e06ff */
[----:B-1----:R-:W-:-:S04]  /*4c10*/  LEA R28, P0, R5, R28, 0x2 ;  /* 0x0000001c051c7211 */ /* 0x002fc800078010ff */
[----:B------:R-:W-:Y:S02]  /*4c20*/  LEA.HI.X R29, R5, R29, R8, 0x2, P0 ;  /* 0x0000001d051d7211 */ /* 0x000fe400000f1408 */
[----:B--2---:R-:W-:-:S04]  /*4c30*/  LEA R26, P1, R6, R26, 0x2 ;  /* 0x0000001a061a7211 */ /* 0x004fc800078210ff */
[----:B------:R-:W-:Y:S02]  /*4c40*/  LEA.HI.X R27, R6, R27, R0, 0x2, P1 ;  /* 0x0000001b061b7211 */ /* 0x000fe400008f1400 */
[----:B------:R-:W2:Y:S04]  /*4c50*/  LDG.E R6, desc[UR14][R28.64+0x4] ;  /* 0x0000040e1c067981 */ /* 0x000ea8000c1e1900 */
[----:B------:R-:W2:Y:S01]  /*4c60*/  LDG.E R5, desc[UR14][R26.64+0x4] ;  /* 0x0000040e1a057981 */ /* 0x000ea2000c1e1900 */
[----:B------:R-:W-:Y:S01]  /*4c70*/  MOV R0, 0x4cd0 ;  /* 0x00004cd000007802 */ /* 0x000fe20000000f00 */
[----:B--2---:R-:W-:-:S04]  /*4c80*/  FADD R6, R6, -R5 ;  /* 0x8000000506067221 */ /* 0x004fc80000000000 */
[----:B0-----:R-:W0:Y:S02]  /*4c90*/  F2F.F64.F32 R24, R6 ;  /* 0x0000000600187310 */ /* 0x001e240000201800 */
[----:B0-----:R-:W-:-:S10]  /*4ca0*/  DADD R8, -RZ, |R24| ;  /* 0x00000000ff087229 */ /* 0x001fd40000000518 */
[----:B------:R-:W-:-:S07]  /*4cb0*/  IMAD.MOV.U32 R5, RZ, RZ, R9 ;  /* 0x000000ffff057224 */ /* 0x000fce00078e0009 */
[----:B---3--:R-:W-:Y:S05]  /*4cc0*/  CALL.REL.NOINC `($_Z8dtw_kernPfS_S_mm$__internal_accurate_pow) ;  /* 0x0000000400a07944 */ /* 0x008fea0003c00000 */
        /* <DEDUP_REMOVED lines=14> */
.L_x_137:
[----:B------:R-:W-:-:S11]  /*4db0*/  DADD R8, R24, 2 ;  /* 0x4000000018087429 */ /* 0x000fd60000000000 */
.L_x_136:
        /* <DEDUP_REMOVED lines=30> */
.L_x_139:
[----:B------:R-:W-:-:S11]  /*4fa0*/  DADD R8, R24, 2 ;  /* 0x4000000018087429 */ /* 0x000fd60000000000 */
.L_x_138:
[----:B------:R-:W0:Y:S01]  /*4fb0*/  F2F.F64.F32 R10, R2 ;  /* 0x00000002000a7310 */ /* 0x000e220000201800 */
[----:B------:R-:W-:-:S04]  /*4fc0*/  FSETP.NEU.AND P0, PT, R6, 1, PT ;  /* 0x3f8000000600780b */ /* 0x000fc80003f0d000 */
[----:B------:R-:W-:Y:S02]  /*4fd0*/  FSEL R6, R8, RZ, P0 ;  /* 0x000000ff08067208 */ /* 0x000fe40000000000 */
[----:B------:R-:W-:-:S06]  /*4fe0*/  FSEL R7, R9, 1.875, P0 ;  /* 0x3ff0000009077808 */ /* 0x000fcc0000000000 */
[----:B0-----:R-:W-:-:S06]  /*4ff0*/  DADD R6, R10, R6 ;  /* 0x000000000a067229 */ /* 0x001fcc0000000006 */
[----:B------:R0:W1:Y:S05]  /*5000*/  F2F.F32.F64 R2, R6 ;  /* 0x0000000600027310 */ /* 0x00006a0000301000 */
.L_x_133:
[----:B-1-3--:R-:W-:Y:S01]  /*5010*/  VIADD R0, R2, 0xf3000000 ;  /* 0xf300000002007836 */ /* 0x00afe20000000000 */
[----:B0-----:R0:W1:Y:S04]  /*5020*/  MUFU.RSQ R7, R2 ;  /* 0x0000000200077308 */ /* 0x0010680000001400 */
[----:B------:R-:W-:-:S13]  /*5030*/  ISETP.GT.U32.AND P0, PT, R0, 0x727fffff, PT ;  /* 0x727fffff0000780c */ /* 0x000fda0003f04070 */
[----:B01----:R-:W-:Y:S05]  /*5040*/  @!P0 BRA `(.L_x_140) ;  /* 0x0000000000108947 */ /* 0x003fea0003800000 */
[----:B------:R-:W-:Y:S01]  /*5050*/  IMAD.MOV.U32 R7, RZ, RZ, R2 ;  /* 0x000000ffff077224 */ /* 0x000fe200078e0002 */
[----:B------:R-:W-:-:S07]  /*5060*/  MOV R10, 0x5080 ;  /* 0x00005080000a7802 */ /* 0x000fce0000000f00 */
[----:B--2-4-:R-:W-:Y:S05]  /*5070*/  CALL.REL.NOINC `($__internal_0_$__cuda_sm20_sqrt_rn_f32_slowpath) ;  /* 0x0000000000587944 */ /* 0x014fea0003c00000 */
[----:B------:R-:W-:Y:S05]  /*5080*/  BRA `(.L_x_141) ;  /* 0x0000000000107947 */ /* 0x000fea0003800000 */
.L_x_140:
[----:B------:R-:W-:Y:S01]  /*5090*/  FMUL.FTZ R5, R2, R7 ;  /* 0x0000000702057220 */ /* 0x000fe20000410000 */
[----:B------:R-:W-:-:S03]  /*50a0*/  FMUL.FTZ R6, R7, 0.5 ;  /* 0x3f00000007067820 */ /* 0x000fc60000410000 */
[----:B------:R-:W-:-:S04]  /*50b0*/  FFMA R0, -R5, R5, R2 ;  /* 0x0000000505007223 */ /* 0x000fc80000000102 */
[----:B------:R-:W-:-:S07]  /*50c0*/  FFMA R0, R0, R6, R5 ;  /* 0x0000000600007223 */ /* 0x000fce0000000005 */
.L_x_141:
[----:B------:R-:W-:-:S05]  /*50d0*/  FADD R0, R3, R0 ;  /* 0x0000000003007221 */ /* 0x000fca0000000000 */
[----:B------:R0:W-:Y:S02]  /*50e0*/  STL [UR22], R0 ;  /* 0x00000000ff007987 */ /* 0x0001e40008100816 */
.L_x_122:
[----:B------:R-:W-:-:S04]  /*50f0*/  UIADD3 UR21, UPT, UPT, UR21, 0x1, URZ ;  /* 0x0000000115157890 */ /* 0x000fc8000fffe0ff */
[----:B------:R-:W-:-:S09]  /*5100*/  UISETP.NE.AND UP0, UPT, UR21, 0xb, UPT ;  /* 0x0000000b1500788c */ /* 0x000fd2000bf05270 */
[----:B------:R-:W-:Y:S05]  /*5110*/  BRA.U UP0, `(.L_x_142) ;  /* 0xffffffdd009c7547 */ /* 0x000fea000b83ffff */
[----:B------:R-:W5:Y:S01]  /*5120*/  LDCU UR7, c[0x0][0x398] ;  /* 0x00007300ff0777ac */ /* 0x000f620008000800 */
[----:B------:R-:W-:Y:S02]  /*5130*/  UIADD3 UR18, UPT, UPT, UR18, 0x1, URZ ;  /* 0x0000000112127890 */ /* 0x000fe4000fffe0ff */
[----:B------:R-:W-:Y:S02]  /*5140*/  ULOP3.LUT UR17, UR17, 0x1, URZ, 0xc, !UPT ;  /* 0x0000000111117892 */ /* 0x000fe4000f8e0cff */
[----:B------:R-:W-:Y:S02]  /*5150*/  ULOP3.LUT UR4, UR4, 0x1, URZ, 0xc, !UPT ;  /* 0x0000000104047892 */ /* 0x000fe4000f8e0cff */
[----:B-----5:R-:W-:-:S09]  /*5160*/  UISETP.NE.AND UP0, UPT, UR18, UR7, UPT ;  /* 0x000000071200728c */ /* 0x020fd2000bf05270 */
[----:B------:R-:W-:Y:S05]  /*5170*/  BRA.U UP0, `(.L_x_143) ;  /* 0xffffffdd00707547 */ /* 0x000fea000b83ffff */
.L_x_101:
[----:B01----:R-:W-:-:S07]  /*5180*/  IMAD.U32 R0, RZ, RZ, UR4 ;  /* 0x00000004ff007e24 */ /* 0x003fce000f8e00ff */
.L_x_68:
[----:B------:R-:W-:-:S05]  /*5190*/  IMAD.U32 R0, R0, 0x4, R1 ;  /* 0x0000000400007824 */ /* 0x000fca00078e0001 */
[----:B------:R-:W5:Y:S01]  /*51a0*/  LDL R5, [R0+0xa0] ;  /* 0x0000a00000057983 */ /* 0x000f620000100800 */
[----:B------:R-:W5:Y:S03]  /*51b0*/  LDC.64 R2, c[0x0][0x390] ;  /* 0x0000e400ff027b82 */ /* 0x000f660000000a00 */
[----:B-----5:R-:W-:Y:S01]  /*51c0*/  STG.E desc[UR14][R2.64], R5 ;  /* 0x0000000502007986 */ /* 0x020fe2000c10190e */
[----:B------:R-:W-:Y:S05]  /*51d0*/  EXIT ;  /* 0x000000000000794d */ /* 0x000fea0003800000 */
        .weak           $__internal_0_$__cuda_sm20_sqrt_rn_f32_slowpath
        .type           $__internal_0_$__cuda_sm20_sqrt_rn_f32_slowpath,@function
        .size           $__internal_0_$__cuda_sm20_sqrt_rn_f32_slowpath,($_Z8dtw_kernPfS_S_mm$__internal_accurate_pow - $__internal_0_$__cuda_sm20_sqrt_rn_f32_slowpath)
$__internal_0_$__cuda_sm20_sqrt_rn_f32_slowpath:
[----:B------:R-:W-:-:S13]  /*51e0*/  LOP3.LUT P0, RZ, R7, 0x7fffffff, RZ, 0xc0, !PT ;  /* 0x7fffffff07ff7812 */ /* 0x000fda000780c0ff */
[----:B------:R-:W-:Y:S01]  /*51f0*/  @!P0 IMAD.MOV.U32 R0, RZ, RZ, R7 ;  /* 0x000000ffff008224 */ /* 0x000fe200078e0007 */
[----:B------:R-:W-:Y:S06]  /*5200*/  @!P0 BRA `(.L_x_144) ;  /* 0x0000000000448947 */ /* 0x000fec0003800000 */
[----:B------:R-:W-:-:S13]  /*5210*/  FSETP.GEU.FTZ.AND P0, PT, R7, RZ, PT ;  /* 0x000000ff0700720b */ /* 0x000fda0003f1e000 */
[----:B------:R-:W-:Y:S01]  /*5220*/  @!P0 IMAD.MOV.U32 R0, RZ, RZ, 0x7fffffff ;  /* 0x7fffffffff008424 */ /* 0x000fe200078e00ff */
[----:B------:R-:W-:Y:S06]  /*5230*/  @!P0 BRA `(.L_x_144) ;  /* 0x0000000000388947 */ /* 0x000fec0003800000 */
[----:B------:R-:W-:-:S13]  /*5240*/  FSETP.GTU.FTZ.AND P0, PT, |R7|, +INF , PT ;  /* 0x7f8000000700780b */ /* 0x000fda0003f1c200 */
[----:B------:R-:W-:Y:S01]  /*5250*/  @P0 FADD.FTZ R0, R7, 1 ;  /* 0x3f80000007000421 */ /* 0x000fe20000010000 */
[----:B------:R-:W-:Y:S06]  /*5260*/  @P0 BRA `(.L_x_144) ;  /* 0x00000000002c0947 */ /* 0x000fec0003800000 */
[----:B------:R-:W-:-:S13]  /*5270*/  FSETP.NEU.FTZ.AND P0, PT, |R7|, +INF , PT ;  /* 0x7f8000000700780b */ /* 0x000fda0003f1d200 */
[----:B------:R-:W-:Y:S01]  /*5280*/  @!P0 IMAD.MOV.U32 R0, RZ, RZ, R7 ;  /* 0x000000ffff008224 */ /* 0x000fe200078e0007 */
[----:B------:R-:W-:Y:S06]  /*5290*/  @!P0 BRA `(.L_x_144) ;  /* 0x0000000000208947 */ /* 0x000fec0003800000 */
[----:B------:R-:W-:-:S04]  /*52a0*/  FFMA R5, R7, 1.84467440737095516160e+19, RZ ;  /* 0x5f80000007057823 */ /* 0x000fc800000000ff */
[----:B------:R-:W0:Y:S02]  /*52b0*/  MUFU.RSQ R0, R5 ;  /* 0x0000000500007308 */ /* 0x000e240000001400 */
[----:B0-----:R-:W-:Y:S01]  /*52c0*/  FMUL.FTZ R8, R5, R0 ;  /* 0x0000000005087220 */ /* 0x001fe20000410000 */
[----:B------:R-:W-:-:S03]  /*52d0*/  FMUL.FTZ R0, R0, 0.5 ;  /* 0x3f00000000007820 */ /* 0x000fc60000410000 */
[----:B------:R-:W-:-:S04]  /*52e0*/  FADD.FTZ R7, -R8, -RZ ;  /* 0x800000ff08077221 */ /* 0x000fc80000010100 */
[----:B------:R-:W-:-:S04]  /*52f0*/  FFMA R7, R8, R7, R5 ;  /* 0x0000000708077223 */ /* 0x000fc80000000005 */
[----:B------:R-:W-:-:S04]  /*5300*/  FFMA R0, R7, R0, R8 ;  /* 0x0000000007007223 */ /* 0x000fc80000000008 */
[----:B------:R-:W-:-:S07]  /*5310*/  FMUL.FTZ R0, R0, 2.3283064365386962891e-10 ;  /* 0x2f80000000007820 */ /* 0x000fce0000410000 */
.L_x_144:
[----:B------:R-:W-:Y:S02]  /*5320*/  IMAD.MOV.U32 R8, RZ, RZ, R10 ;  /* 0x000000ffff087224 */ /* 0x000fe400078e000a */
[----:B------:R-:W-:-:S04]  /*5330*/  IMAD.MOV.U32 R9, RZ, RZ, 0x0 ;  /* 0x00000000ff097424 */ /* 0x000fc800078e00ff */
[----:B------:R-:W-:Y:S05]  /*5340*/  RET.REL.NODEC R8 `(_Z8dtw_kernPfS_S_mm) ;  /* 0xffffffac082c7950 */ /* 0x000fea0003c3ffff */
        .type           $_Z8dtw_kernPfS_S_mm$__internal_accurate_pow,@function
        .size           $_Z8dtw_kernPfS_S_mm$__internal_accurate_pow,(.L_x_385 - $_Z8dtw_kernPfS_S_mm$__internal_accurate_pow)
$_Z8dtw_kernPfS_S_mm$__internal_accurate_pow:
[----:B------:R-:W-:Y:S01]  /*5350*/  ISETP.GT.U32.AND P1, PT, R5, 0xfffff, PT ;  /* 0x000fffff0500780c */ /* 0x000fe20003f24070 */
[--C-:B------:R-:W-:Y:S01]  /*5360*/  IMAD.MOV.U32 R9, RZ, RZ, R5.reuse ;  /* 0x000000ffff097224 */ /* 0x100fe200078e0005 */
[----:B------:R-:W-:Y:S01]  /*5370*/  UMOV UR10, 0x7d2cafe2 ;  /* 0x7d2cafe2000a7882 */ /* 0x000fe20000000000 */
[----:B------:R-:W-:Y:S01]  /*5380*/  IMAD.MOV.U32 R10, RZ, RZ, RZ ;  /* 0x000000ffff0a7224 */ /* 0x000fe200078e00ff */
[----:B------:R-:W-:Y:S01]  /*5390*/  UMOV UR11, 0x3eb0f5ff ;  /* 0x3eb0f5ff000b7882 */ /* 0x000fe20000000000 */
[----:B------:R-:W-:Y:S01]  /*53a0*/  SHF.R.U32.HI R5, RZ, 0x14, R5 ;  /* 0x00000014ff057819 */ /* 0x000fe20000011605 */
[----:B------:R-:W-:Y:S01]  /*53b0*/  UMOV UR24, 0x3b39803f ;  /* 0x3b39803f00187882 */ /* 0x000fe20000000000 */
[----:B------:R-:W-:-:S06]  /*53c0*/  UMOV UR25, 0x3c7abc9e ;  /* 0x3c7abc9e00197882 */ /* 0x000fcc0000000000 */
[----:B------:R-:W-:-:S10]  /*53d0*/  @!P1 DMUL R16, R8, 1.80143985094819840000e+16 ;  /* 0x4350000008109828 */ /* 0x000fd40000000000 */
[----:B------:R-:W-:Y:S01]  /*53e0*/  @!P1 IMAD.MOV.U32 R9, RZ, RZ, R17 ;  /* 0x000000ffff099224 */ /* 0x000fe200078e0011 */
[----:B------:R-:W-:Y:S01]  /*53f0*/  @!P1 LEA.HI R5, R17, 0xffffffca, RZ, 0xc ;  /* 0xffffffca11059811 */ /* 0x000fe200078f60ff */
[----:B------:R-:W-:-:S03]  /*5400*/  @!P1 IMAD.MOV.U32 R8, RZ, RZ, R16 ;  /* 0x000000ffff089224 */ /* 0x000fc600078e0010 */
[----:B------:R-:W-:Y:S01]  /*5410*/  LOP3.LUT R9, R9, 0x800fffff, RZ, 0xc0, !PT ;  /* 0x800fffff09097812 */ /* 0x000fe200078ec0ff */
[----:B------:R-:W-:-:S03]  /*5420*/  IMAD.MOV.U32 R14, RZ, RZ, R8 ;  /* 0x000000ffff0e7224 */ /* 0x000fc600078e0008 */
[----:B------:R-:W-:-:S04]  /*5430*/  LOP3.LUT R9, R9, 0x3ff00000, RZ, 0xfc, !PT ;  /* 0x3ff0000009097812 */ /* 0x000fc800078efcff */
[----:B------:R-:W-:Y:S01]  /*5440*/  ISETP.GE.U32.AND P2, PT, R9, 0x3ff6a09f, PT ;  /* 0x3ff6a09f0900780c */ /* 0x000fe20003f46070 */
[----:B------:R-:W-:-:S12]  /*5450*/  IMAD.MOV.U32 R15, RZ, RZ, R9 ;  /* 0x000000ffff0f7224 */ /* 0x000fd800078e0009 */
[----:B------:R-:W-:-:S04]  /*5460*/  @P2 VIADD R8, R15, 0xfff00000 ;  /* 0xfff000000f082836 */ /* 0x000fc80000000000 */
[----:B------:R-:W-:-:S06]  /*5470*/  @P2 IMAD.MOV.U32 R15, RZ, RZ, R8 ;  /* 0x000000ffff0f2224 */ /* 0x000fcc00078e0008 */
[C---:B------:R-:W-:Y:S02]  /*5480*/  DADD R18, R14.reuse, 1 ;  /* 0x3ff000000e127429 */ /* 0x040fe40000000000 */
[----:B------:R-:W-:-:S04]  /*5490*/  DADD R14, R14, -1 ;  /* 0xbff000000e0e7429 */ /* 0x000fc80000000000 */
[----:B------:R-:W0:Y:S02]  /*54a0*/  MUFU.RCP64H R11, R19 ;  /* 0x00000013000b7308 */ /* 0x000e240000001800 */
[----:B0-----:R-:W-:-:S08]  /*54b0*/  DFMA R8, -R18, R10, 1 ;  /* 0x3ff000001208742b */ /* 0x001fd0000000010a */
[----:B------:R-:W-:-:S08]  /*54c0*/  DFMA R8, R8, R8, R8 ;  /* 0x000000080808722b */ /* 0x000fd00000000008 */
[----:B------:R-:W-:Y:S01]  /*54d0*/  DFMA R8, R10, R8, R10 ;  /* 0x000000080a08722b */ /* 0x000fe2000000000a */
[----:B------:R-:W-:Y:S02]  /*54e0*/  IMAD.MOV.U32 R10, RZ, RZ, 0x41ad3b5a ;  /* 0x41ad3b5aff0a7424 */ /* 0x000fe400078e00ff */
[----:B------:R-:W-:-:S05]  /*54f0*/  IMAD.MOV.U32 R11, RZ, RZ, 0x3ed0f5d2 ;  /* 0x3ed0f5d2ff0b7424 */ /* 0x000fca00078e00ff */
[----:B------:R-:W-:-:S08]  /*5500*/  DMUL R12, R14, R8 ;  /* 0x000000080e0c7228 */ /* 0x000fd00000000000 */
[----:B------:R-:W-:-:S08]  /*5510*/  DFMA R12, R14, R8, R12 ;  /* 0x000000080e0c722b */ /* 0x000fd0000000000c */
[CC--:B------:R-:W-:Y:S02]  /*5520*/  DMUL R22, R12.reuse, R12.reuse ;  /* 0x0000000c0c167228 */ /* 0x0c0fe40000000000 */
[----:B------:R-:W-:-:S06]  /*5530*/  DMUL R20, R12, R12 ;  /* 0x0000000c0c147228 */ /* 0x000fcc0000000000 */
[----:B------:R-:W-:Y:S01]  /*5540*/  DFMA R10, R22, UR10, R10 ;  /* 0x0000000a160a7c2b */ /* 0x000fe2000800000a */
[----:B------:R-:W-:Y:S01]  /*5550*/  UMOV UR10, 0x75488a3f ;  /* 0x75488a3f000a7882 */ /* 0x000fe20000000000 */
[----:B------:R-:W-:Y:S01]  /*5560*/  UMOV UR11, 0x3ef3b20a ;  /* 0x3ef3b20a000b7882 */ /* 0x000fe20000000000 */
[----:B------:R-:W-:-:S05]  /*5570*/  DMUL R16, R12, R20 ;  /* 0x000000140c107228 */ /* 0x000fca0000000000 */
[----:B------:R-:W-:Y:S01]  /*5580*/  DFMA R18, R22, R10, UR10 ;  /* 0x0000000a16127e2b */ /* 0x000fe2000800000a */
[----:B------:R-:W-:Y:S01]  /*5590*/  UMOV UR10, 0xe4faecd5 ;  /* 0xe4faecd5000a7882 */ /* 0x000fe20000000000 */
[----:B------:R-:W-:Y:S01]  /*55a0*/  UMOV UR11, 0x3f1745cd ;  /* 0x3f1745cd000b7882 */ /* 0x000fe20000000000 */
[----:B------:R-:W-:-:S05]  /*55b0*/  DADD R10, R14, -R12 ;  /* 0x000000000e0a7229 */ /* 0x000fca000000080c */
[----:B------:R-:W-:Y:S01]  /*55c0*/  DFMA R18, R22, R18, UR10 ;  /* 0x0000000a16127e2b */ /* 0x000fe20008000012 */
[----:B------:R-:W-:Y:S01]  /*55d0*/  UMOV UR10, 0x258a578b ;  /* 0x258a578b000a7882 */ /* 0x000fe20000000000 */
[----:B------:R-:W-:Y:S01]  /*55e0*/  UMOV UR11, 0x3f3c71c7 ;  /* 0x3f3c71c7000b7882 */ /* 0x000fe20000000000 */
[----:B------:R-:W-:-:S05]  /*55f0*/  DADD R10, R10, R10 ;  /* 0x000000000a0a7229 */ /* 0x000fca000000000a */
[----:B------:R-:W-:Y:S01]  /*5600*/  DFMA R18, R22, R18, UR10 ;  /* 0x0000000a16127e2b */ /* 0x000fe20008000012 */
[----:B------:R-:W-:Y:S01]  /*5610*/  UMOV UR10, 0x9242b910 ;  /* 0x9242b910000a7882 */ /* 0x000fe20000000000 */
[----:B------:R-:W-:Y:S01]  /*5620*/  UMOV UR11, 0x3f624924 ;  /* 0x3f624924000b7882 */ /* 0x000fe20000000000 */
[----:B------:R-:W-:-:S05]  /*5630*/  DFMA R10, R14, -R12, R10 ;  /* 0x8000000c0e0a722b */ /* 0x000fca000000000a */
[----:B------:R-:W-:Y:S01]  /*5640*/  DFMA R18, R22, R18, UR10 ;  /* 0x0000000a16127e2b */ /* 0x000fe20008000012 */
[----:B------:R-:W-:Y:S01]  /*5650*/  UMOV UR10, 0x99999dfb ;  /* 0x99999dfb000a7882 */ /* 0x000fe20000000000 */
[----:B------:R-:W-:Y:S01]  /*5660*/  UMOV UR11, 0x3f899999 ;  /* 0x3f899999000b7882 */ /* 0x000fe20000000000 */
[----:B------:R-:W-:-:S05]  /*5670*/  DMUL R10, R8, R10 ;  /* 0x0000000a080a7228 */ /* 0x000fca0000000000 */
[----:B------:R-:W-:Y:S01]  /*5680*/  DFMA R18, R22, R18, UR10 ;  /* 0x0000000a16127e2b */ /* 0x000fe20008000012 */
[----:B------:R-:W-:Y:S01]  /*5690*/  UMOV UR10, 0x55555555 ;  /* 0x55555555000a7882 */ /* 0x000fe20000000000 */
[----:B------:R-:W-:-:S06]  /*56a0*/  UMOV UR11, 0x3fb55555 ;  /* 0x3fb55555000b7882 */ /* 0x000fcc0000000000 */
[----:B------:R-:W-:-:S08]  /*56b0*/  DFMA R14, R22, R18, UR10 ;  /* 0x0000000a160e7e2b */ /* 0x000fd00008000012 */
[----:B------:R-:W-:Y:S01]  /*56c0*/  DADD R8, -R14, UR10 ;  /* 0x0000000a0e087e29 */ /* 0x000fe20008000100 */
[----:B------:R-:W-:Y:S01]  /*56d0*/  UMOV UR10, 0xb9e7b0 ;  /* 0x00b9e7b0000a7882 */ /* 0x000fe20000000000 */
[----:B------:R-:W-:-:S06]  /*56e0*/  UMOV UR11, 0x3c46a4cb ;  /* 0x3c46a4cb000b7882 */ /* 0x000fcc0000000000 */
[----:B------:R-:W-:Y:S02]  /*56f0*/  DFMA R8, R22, R18, R8 ;  /* 0x000000121608722b */ /* 0x000fe40000000008 */
[----:B------:R-:W-:Y:S01]  /*5700*/  DFMA R18, R12, R12, -R20 ;  /* 0x0000000c0c12722b */ /* 0x000fe20000000814 */
[----:B------:R-:W-:Y:S02]  /*5710*/  VIADD R23, R11, 0x100000 ;  /* 0x001000000b177836 */ /* 0x000fe40000000000 */
[----:B------:R-:W-:-:S03]  /*5720*/  IMAD.MOV.U32 R22, RZ, RZ, R10 ;  /* 0x000000ffff167224 */ /* 0x000fc600078e000a */
[----:B------:R-:W-:Y:S01]  /*5730*/  DADD R8, R8, -UR10 ;  /* 0x8000000a08087e29 */ /* 0x000fe20008000000 */
[----:B------:R-:W-:Y:S01]  /*5740*/  UMOV UR10, 0x80000000 ;  /* 0x80000000000a7882 */ /* 0x000fe20000000000 */
[----:B------:R-:W-:Y:S01]  /*5750*/  UMOV UR11, 0x43300000 ;  /* 0x43300000000b7882 */ /* 0x000fe20000000000 */
[C---:B------:R-:W-:Y:S02]  /*5760*/  DFMA R18, R12.reuse, R22, R18 ;  /* 0x000000160c12722b */ /* 0x040fe40000000012 */
[----:B------:R-:W-:-:S08]  /*5770*/  DFMA R22, R12, R20, -R16 ;  /* 0x000000140c16722b */ /* 0x000fd00000000810 */
[----:B------:R-:W-:Y:S02]  /*5780*/  DFMA R22, R10, R20, R22 ;  /* 0x000000140a16722b */ /* 0x000fe40000000016 */
[----:B------:R-:W-:-:S06]  /*5790*/  DADD R20, R14, R8 ;  /* 0x000000000e147229 */ /* 0x000fcc0000000008 */
[----:B------:R-:W-:Y:S02]  /*57a0*/  DFMA R18, R12, R18, R22 ;  /* 0x000000120c12722b */ /* 0x000fe40000000016 */
[----:B------:R-:W-:Y:S02]  /*57b0*/  DADD R22, R14, -R20 ;  /* 0x000000000e167229 */ /* 0x000fe40000000814 */
[----:B------:R-:W-:-:S06]  /*57c0*/  DMUL R14, R20, R16 ;  /* 0x00000010140e7228 */ /* 0x000fcc0000000000 */
[----:B------:R-:W-:Y:S02]  /*57d0*/  DADD R22, R8, R22 ;  /* 0x0000000008167229 */ /* 0x000fe40000000016 */
[----:B------:R-:W-:-:S08]  /*57e0*/  DFMA R8, R20, R16, -R14 ;  /* 0x000000101408722b */ /* 0x000fd0000000080e */
[----:B------:R-:W-:-:S08]  /*57f0*/  DFMA R8, R20, R18, R8 ;  /* 0x000000121408722b */ /* 0x000fd00000000008 */
[----:B------:R-:W-:-:S08]  /*5800*/  DFMA R22, R22, R16, R8 ;  /* 0x000000101616722b */ /* 0x000fd00000000008 */
[----:B------:R-:W-:-:S08]  /*5810*/  DADD R16, R14, R22 ;  /* 0x000000000e107229 */ /* 0x000fd00000000016 */
[--C-:B------:R-:W-:Y:S02]  /*5820*/  DADD R8, R12, R16.reuse ;  /* 0x000000000c087229 */ /* 0x100fe40000000010 */
[----:B------:R-:W-:-:S06]  /*5830*/  DADD R14, R14, -R16 ;  /* 0x000000000e0e7229 */ /* 0x000fcc0000000810 */
[----:B------:R-:W-:Y:S02]  /*5840*/  DADD R12, R12, -R8 ;  /* 0x000000000c0c7229 */ /* 0x000fe40000000808 */
[----:B------:R-:W-:-:S06]  /*5850*/  DADD R14, R22, R14 ;  /* 0x00000000160e7229 */ /* 0x000fcc000000000e */
[----:B------:R-:W-:-:S08]  /*5860*/  DADD R12, R16, R12 ;  /* 0x00000000100c7229 */ /* 0x000fd0000000000c */
[----:B------:R-:W-:Y:S01]  /*5870*/  DADD R14, R14, R12 ;  /* 0x000000000e0e7229 */ /* 0x000fe2000000000c */
[C---:B------:R-:W-:Y:S02]  /*5880*/  VIADD R12, R5.reuse, 0xfffffc01 ;  /* 0xfffffc01050c7836 */ /* 0x040fe40000000000 */
[----:B------:R-:W-:Y:S02]  /*5890*/  @P2 VIADD R12, R5, 0xfffffc02 ;  /* 0xfffffc02050c2836 */ /* 0x000fe40000000000 */
[----:B------:R-:W-:-:S03]  /*58a0*/  IMAD.MOV.U32 R13, RZ, RZ, 0x43300000 ;  /* 0x43300000ff0d7424 */ /* 0x000fc600078e00ff */
[----:B------:R-:W-:Y:S01]  /*58b0*/  DADD R10, R10, R14 ;  /* 0x000000000a0a7229 */ /* 0x000fe2000000000e */
[----:B------:R-:W-:-:S06]  /*58c0*/  LOP3.LUT R12, R12, 0x80000000, RZ, 0x3c, !PT ;  /* 0x800000000c0c7812 */ /* 0x000fcc00078e3cff */
[----:B------:R-:W-:Y:S01]  /*58d0*/  DADD R14, R12, -UR10 ;  /* 0x8000000a0c0e7e29 */ /* 0x000fe20008000000 */
[----:B------:R-:W-:Y:S01]  /*58e0*/  UMOV UR10, 0xfefa39ef ;  /* 0xfefa39ef000a7882 */ /* 0x000fe20000000000 */
[----:B------:R-:W-:Y:S01]  /*58f0*/  DADD R16, R8, R10 ;  /* 0x0000000008107229 */ /* 0x000fe2000000000a */
[----:B------:R-:W-:-:S07]  /*5900*/  UMOV UR11, 0x3fe62e42 ;  /* 0x3fe62e42000b7882 */ /* 0x000fce0000000000 */
[--C-:B------:R-:W-:Y:S02]  /*5910*/  DFMA R12, R14, UR10, R16.reuse ;  /* 0x0000000a0e0c7c2b */ /* 0x100fe40008000010 */
[----:B------:R-:W-:-:S06]  /*5920*/  DADD R18, R8, -R16 ;  /* 0x0000000008127229 */ /* 0x000fcc0000000810 */
[----:B------:R-:W-:Y:S02]  /*5930*/  DFMA R8, R14, -UR10, R12 ;  /* 0x8000000a0e087c2b */ /* 0x000fe4000800000c */
[----:B------:R-:W-:-:S06]  /*5940*/  DADD R18, R10, R18 ;  /* 0x000000000a127229 */ /* 0x000fcc0000000012 */
[----:B------:R-:W-:-:S08]  /*5950*/  DADD R8, -R16, R8 ;  /* 0x0000000010087229 */ /* 0x000fd00000000108 */
[----:B------:R-:W-:-:S08]  /*5960*/  DADD R8, R18, -R8 ;  /* 0x0000000012087229 */ /* 0x000fd00000000808 */
[----:B------:R-:W-:-:S08]  /*5970*/  DFMA R14, R14, UR24, R8 ;  /* 0x000000180e0e7c2b */ /* 0x000fd00008000008 */
[----:B------:R-:W-:-:S08]  /*5980*/  DADD R10, R12, R14 ;  /* 0x000000000c0a7229 */ /* 0x000fd0000000000e */
[----:B------:R-:W-:Y:S02]  /*5990*/  DADD R12, R12, -R10 ;  /* 0x000000000c0c7229 */ /* 0x000fe4000000080a */
[----:B------:R-:W-:-:S06]  /*59a0*/  DMUL R8, R10, 2 ;  /* 0x400000000a087828 */ /* 0x000fcc0000000000 */
[----:B------:R-:W-:Y:S02]  /*59b0*/  DADD R12, R14, R12 ;  /* 0x000000000e0c7229 */ /* 0x000fe4000000000c */
[----:B------:R-:W-:Y:S01]  /*59c0*/  DFMA R10, R10, 2, -R8 ;  /* 0x400000000a0a782b */ /* 0x000fe20000000808 */
[----:B------:R-:W-:Y:S02]  /*59d0*/  IMAD.MOV.U32 R14, RZ, RZ, 0x652b82fe ;  /* 0x652b82feff0e7424 */ /* 0x000fe400078e00ff */
[----:B------:R-:W-:-:S05]  /*59e0*/  IMAD.MOV.U32 R15, RZ, RZ, 0x3ff71547 ;  /* 0x3ff71547ff0f7424 */ /* 0x000fca00078e00ff */
[----:B------:R-:W-:-:S08]  /*59f0*/  DFMA R12, R12, 2, R10 ;  /* 0x400000000c0c782b */ /* 0x000fd0000000000a */
[----:B------:R-:W-:-:S08]  /*5a00*/  DADD R16, R8, R12 ;  /* 0x0000000008107229 */ /* 0x000fd0000000000c */
[----:B------:R-:W-:Y:S02]  /*5a10*/  DFMA R14, R16, R14, 6.75539944105574400000e+15 ;  /* 0x43380000100e742b */ /* 0x000fe4000000000e */
[----:B------:R-:W-:Y:S01]  /*5a20*/  FSETP.GEU.AND P1, PT, |R17|, 4.1917929649353027344, PT ;  /* 0x4086232b1100780b */ /* 0x000fe20003f2e200 */
[----:B------:R-:W-:-:S05]  /*5a30*/  DADD R8, R8, -R16 ;  /* 0x0000000008087229 */ /* 0x000fca0000000810 */
[----:B------:R-:W-:-:S03]  /*5a40*/  DADD R10, R14, -6.75539944105574400000e+15 ;  /* 0xc33800000e0a7429 */ /* 0x000fc60000000000 */
[----:B------:R-:W-:-:S05]  /*5a50*/  DADD R12, R12, R8 ;  /* 0x000000000c0c7229 */ /* 0x000fca0000000008 */
[----:B------:R-:W-:Y:S01]  /*5a60*/  DFMA R18, R10, -UR10, R16 ;  /* 0x8000000a0a127c2b */ /* 0x000fe20008000010 */
[----:B------:R-:W-:Y:S01]  /*5a70*/  UMOV UR10, 0x3b39803f ;  /* 0x3b39803f000a7882 */ /* 0x000fe20000000000 */
[----:B------:R-:W-:-:S06]  /*5a80*/  UMOV UR11, 0x3c7abc9e ;  /* 0x3c7abc9e000b7882 */ /* 0x000fcc0000000000 */
[----:B------:R-:W-:Y:S01]  /*5a90*/  DFMA R18, R10, -UR10, R18 ;  /* 0x8000000a0a127c2b */ /* 0x000fe20008000012 */
[----:B------:R-:W-:Y:S01]  /*5aa0*/  UMOV UR10, 0x69ce2bdf ;  /* 0x69ce2bdf000a7882 */ /* 0x000fe20000000000 */
[----:B------:R-:W-:Y:S01]  /*5ab0*/  IMAD.MOV.U32 R10, RZ, RZ, -0x35dec16 ;  /* 0xfca213eaff0a7424 */ /* 0x000fe200078e00ff */
[----:B------:R-:W-:Y:S01]  /*5ac0*/  UMOV UR11, 0x3e5ade15 ;  /* 0x3e5ade15000b7882 */ /* 0x000fe20000000000 */
[----:B------:R-:W-:-:S06]  /*5ad0*/  IMAD.MOV.U32 R11, RZ, RZ, 0x3e928af3 ;  /* 0x3e928af3ff0b7424 */ /* 0x000fcc00078e00ff */
[----:B------:R-:W-:Y:S01]  /*5ae0*/  DFMA R10, R18, UR10, R10 ;  /* 0x0000000a120a7c2b */ /* 0x000fe2000800000a */
[----:B------:R-:W-:Y:S01]  /*5af0*/  UMOV UR10, 0x62401315 ;  /* 0x62401315000a7882 */ /* 0x000fe20000000000 */
[----:B------:R-:W-:-:S06]  /*5b00*/  UMOV UR11, 0x3ec71dee ;  /* 0x3ec71dee000b7882 */ /* 0x000fcc0000000000 */
[----:B------:R-:W-:Y:S01]  /*5b10*/  DFMA R10, R18, R10, UR10 ;  /* 0x0000000a120a7e2b */ /* 0x000fe2000800000a */
        /* <DEDUP_REMOVED lines=20> */
[----:B------:R-:W-:-:S08]  /*5c60*/  DFMA R10, R18, R10, UR10 ;  /* 0x0000000a120a7e2b */ /* 0x000fd0000800000a */
[----:B------:R-:W-:-:S08]  /*5c70*/  DFMA R10, R18, R10, 1 ;  /* 0x3ff00000120a742b */ /* 0x000fd0000000000a */
[----:B------:R-:W-:-:S10]  /*5c80*/  DFMA R10, R18, R10, 1 ;  /* 0x3ff00000120a742b */ /* 0x000fd4000000000a */
[----:B------:R-:W-:Y:S02]  /*5c90*/  IMAD R9, R14, 0x100000, R11 ;  /* 0x001000000e097824 */ /* 0x000fe400078e020b */
[----:B------:R-:W-:Y:S01]  /*5ca0*/  IMAD.MOV.U32 R8, RZ, RZ, R10 ;  /* 0x000000ffff087224 */ /* 0x000fe200078e000a */
[----:B------:R-:W-:Y:S06]  /*5cb0*/  @!P1 BRA `(.L_x_145) ;  /* 0x0000000000349947 */ /* 0x000fec0003800000 */
[----:B------:R-:W-:Y:S01]  /*5cc0*/  FSETP.GEU.AND P2, PT, |R17|, 4.2275390625, PT ;  /* 0x408748001100780b */ /* 0x000fe20003f4e200 */
[C---:B------:R-:W-:Y:S02]  /*5cd0*/  DADD R8, R16.reuse, +INF ;  /* 0x7ff0000010087429 */ /* 0x040fe40000000000 */
[----:B------:R-:W-:-:S08]  /*5ce0*/  DSETP.GEU.AND P1, PT, R16, RZ, PT ;  /* 0x000000ff1000722a */ /* 0x000fd00003f2e000 */
[----:B------:R-:W-:Y:S02]  /*5cf0*/  FSEL R8, R8, RZ, P1 ;  /* 0x000000ff08087208 */ /* 0x000fe40000800000 */
[----:B------:R-:W-:Y:S01]  /*5d00*/  FSEL R9, R9, RZ, P1 ;  /* 0x000000ff09097208 */ /* 0x000fe20000800000 */
[----:B------:R-:W-:Y:S06]  /*5d10*/  @P2 BRA `(.L_x_145) ;  /* 0x00000000001c2947 */ /* 0x000fec0003800000 */
[----:B------:R-:W-:-:S04]  /*5d20*/  LEA.HI R8, R14, R14, RZ, 0x1 ;  /* 0x0000000e0e087211 */ /* 0x000fc800078f08ff */
[----:B------:R-:W-:-:S05]  /*5d30*/  SHF.R.S32.HI R8, RZ, 0x1, R8 ;  /* 0x00000001ff087819 */ /* 0x000fca0000011408 */
[----:B------:R-:W-:Y:S02]  /*5d40*/  IMAD.IADD R5, R14, 0x1, -R8 ;  /* 0x000000010e057824 */ /* 0x000fe400078e0a08 */
[----:B------:R-:W-:Y:S02]  /*5d50*/  IMAD R11, R8, 0x100000, R11 ;  /* 0x00100000080b7824 */ /* 0x000fe400078e020b */
[----:B------:R-:W-:Y:S01]  /*5d60*/  IMAD.MOV.U32 R8, RZ, RZ, RZ ;  /* 0x000000ffff087224 */ /* 0x000fe200078e00ff */
[----:B------:R-:W-:-:S06]  /*5d70*/  LEA R9, R5, 0x3ff00000, 0x14 ;  /* 0x3ff0000005097811 */ /* 0x000fcc00078ea0ff */
[----:B------:R-:W-:-:S11]  /*5d80*/  DMUL R8, R10, R8 ;  /* 0x000000080a087228 */ /* 0x000fd60000000000 */
.L_x_145:
[----:B------:R-:W-:Y:S01]  /*5d90*/  DFMA R12, R12, R8, R8 ;  /* 0x000000080c0c722b */ /* 0x000fe20000000008 */
[----:B------:R-:W-:Y:S01]  /*5da0*/  IMAD.MOV.U32 R10, RZ, RZ, R0 ;  /* 0x000000ffff0a7224 */ /* 0x000fe200078e0000 */
[----:B------:R-:W-:Y:S01]  /*5db0*/  DSETP.NEU.AND P1, PT, |R8|, +INF , PT ;  /* 0x7ff000000800742a */ /* 0x000fe20003f2d200 */
[----:B------:R-:W-:-:S07]  /*5dc0*/  IMAD.MOV.U32 R11, RZ, RZ, 0x0 ;  /* 0x00000000ff0b7424 */ /* 0x000fce00078e00ff */
[----:B------:R-:W-:Y:S02]  /*5dd0*/  FSEL R8, R8, R12, !P1 ;  /* 0x0000000c08087208 */ /* 0x000fe40004800000 */
[----:B------:R-:W-:Y:S01]  /*5de0*/  FSEL R5, R9, R13, !P1 ;  /* 0x0000000d09057208 */ /* 0x000fe20004800000 */
[----:B------:R-:W-:Y:S06]  /*5df0*/  RET.REL.NODEC R10 `(_Z8dtw_kernPfS_S_mm) ;  /* 0xffffffa00a807950 */ /* 0x000fec0003c3ffff */
.L_x_146:
        /* <DEDUP_REMOVED lines=16> */
.L_x_385:


//--------------------- .text._Z3knnPfS_S_mmmm    --------------------------
	.section	.text._Z3knnPfS_S_mmmm,"ax",@progbits
	.align	128
        .global         _Z3knnPfS_S_mmmm
        .type           _Z3knnPfS_S_mmmm,@function
        .size           _Z3knnPfS_S_mmmm,(.L_x_389 - _Z3knnPfS_S_mmmm)
        .other          _Z3knnPfS_S_mmmm,@"STO_CUDA_ENTRY STV_DEFAULT"
_Z3knnPfS_S_mmmm:
.text._Z3knnPfS_S_mmmm:
[----:B------:R-:W0:Y:S08]  /*0000*/  LDC R1, c[0x0][0x37c] ;  /* 0x0000df00ff017b82 */ /* 0x000e300000000800 */
[----:B------:R-:W1:Y:S01]  /*0010*/  LDC R5, c[0x0][0x398] ;  /* 0x0000e600ff057b82 */ /* 0x000e620000000800 */
[----:B0-----:R-:W-:-:S05]  /*0020*/  VIADD R1, R1, 0xffffff58 ;  /* 0xffffff5801017836 */ /* 0x001fca0000000000 */
[----:B------:R-:W-:Y:S02]  /*0030*/  R2UR UR14, R1 ;  /* 0x00000000010e72ca */ /* 0x000fe400000e0000 */
[----:B------:R-:W0:Y:S08]  /*0040*/  LDC.64 R2, c[0x0][0x3a0] ;  /* 0x0000e800ff027b82 */ /* 0x000e300000000a00 */
[----:B------:R-:W2:Y:S01]  /*0050*/  S2UR UR4, SR_CTAID.X ;  /* 0x00000000000479c3 */ /* 0x000ea20000002500 */
[----:B-1----:R-:W-:-:S02]  /*0060*/  SHF.R.S32.HI R13, RZ, 0x1f, R5 ;  /* 0x0000001fff0d7819 */ /* 0x002fc40000011405 */
[----:B0-----:R-:W-:-:S04]  /*0070*/  IADD3 R12, P0, PT, R5, R2, RZ ;  /* 0x00000002050c7210 */ /* 0x001fc80007f1e0ff */
[----:B------:R-:W-:-:S04]  /*0080*/  IADD3 R12, P1, PT, R12, -0x1, RZ ;  /* 0xffffffff0c0c7810 */ /* 0x000fc80007f3e0ff */
[----:B------:R-:W-:-:S04]  /*0090*/  IADD3.X R10, PT, PT, R13, -0x1, R3, P1, P0 ;  /* 0xffffffff0d0a7810 */ /* 0x000fc80000fe0403 */
[----:B------:R-:W-:-:S04]  /*00a0*/  LOP3.LUT R0, R10, R13, RZ, 0xfc, !PT ;  /* 0x0000000d0a007212 */ /* 0x000fc800078efcff */
[----:B------:R-:W-:-:S13]  /*00b0*/  ISETP.NE.U32.AND P0, PT, R0, RZ, PT ;  /* 0x000000ff0000720c */ /* 0x000fda0003f05070 */
[----:B--2---:R-:W-:Y:S05]  /*00c0*/  @P0 BRA `(.L_x_147) ;  /* 0x00000000004c0947 */ /* 0x004fea0003800000 */
[----:B------:R-:W0:Y:S01]  /*00d0*/  I2F.U32.RP R0, R5 ;  /* 0x0000000500007306 */ /* 0x000e220000209000 */
[----:B------:R-:W-:-:S07]  /*00e0*/  ISETP.NE.U32.AND P2, PT, R5, RZ, PT ;  /* 0x000000ff0500720c */ /* 0x000fce0003f45070 */
[----:B0-----:R-:W0:Y:S02]  /*00f0*/  MUFU.RCP R0, R0 ;  /* 0x0000000000007308 */ /* 0x001e240000001000 */
[----:B0-----:R-:W-:-:S06]  /*0100*/  VIADD R2, R0, 0xffffffe ;  /* 0x0ffffffe00027836 */ /* 0x001fcc0000000000 */
[----:B------:R0:W1:Y:S02]  /*0110*/  F2I.FTZ.U32.TRUNC.NTZ R3, R2 ;  /* 0x0000000200037305 */ /* 0x000064000021f000 */
[----:B0-----:R-:W-:Y:S02]  /*0120*/  IMAD.MOV.U32 R2, RZ, RZ, RZ ;  /* 0x000000ffff027224 */ /* 0x001fe400078e00ff */
[----:B-1----:R-:W-:-:S04]  /*0130*/  IMAD.MOV R4, RZ, RZ, -R3 ;  /* 0x000000ffff047224 */ /* 0x002fc800078e0a03 */
[----:B------:R-:W-:-:S04]  /*0140*/  IMAD R7, R4, R5, RZ ;  /* 0x0000000504077224 */ /* 0x000fc800078e02ff */
[----:B------:R-:W-:-:S06]  /*0150*/  IMAD.HI.U32 R3, R3, R7, R2 ;  /* 0x0000000703037227 */ /* 0x000fcc00078e0002 */
[----:B------:R-:W-:-:S04]  /*0160*/  IMAD.HI.U32 R3, R3, R12, RZ ;  /* 0x0000000c03037227 */ /* 0x000fc800078e00ff */
[----:B------:R-:W-:-:S04]  /*0170*/  IMAD.MOV R4, RZ, RZ, -R3 ;  /* 0x000000ffff047224 */ /* 0x000fc800078e0a03 */
[----:B------:R-:W-:-:S05]  /*0180*/  IMAD R4, R5, R4, R12 ;  /* 0x0000000405047224 */ /* 0x000fca00078e020c */
[----:B------:R-:W-:-:S13]  /*0190*/  ISETP.GE.U32.AND P0, PT, R4, R5, PT ;  /* 0x000000050400720c */ /* 0x000fda0003f06070 */
[----:B------:R-:W-:Y:S02]  /*01a0*/  @P0 IMAD.IADD R4, R4, 0x1, -R5 ;  /* 0x0000000104040824 */ /* 0x000fe400078e0a05 */
[----:B------:R-:W-:-:S03]  /*01b0*/  @P0 VIADD R3, R3, 0x1 ;  /* 0x0000000103030836 */ /* 0x000fc60000000000 */
[----:B------:R-:W-:-:S13]  /*01c0*/  ISETP.GE.U32.AND P1, PT, R4, R5, PT ;  /* 0x000000050400720c */ /* 0x000fda0003f26070 */
[----:B------:R-:W-:Y:S01]  /*01d0*/  @P1 VIADD R3, R3, 0x1 ;  /* 0x0000000103031836 */ /* 0x000fe20000000000 */
[----:B------:R-:W-:Y:S01]  /*01e0*/  @!P2 LOP3.LUT R3, RZ, R5, RZ, 0x33, !PT ;  /* 0x00000005ff03a212 */ /* 0x000fe200078e33ff */
[----:B------:R-:W-:Y:S06]  /*01f0*/  BRA `(.L_x_148) ;  /* 0x0000000000107947 */ /* 0x000fec0003800000 */
.L_x_147:
[----:B------:R-:W0:Y:S01]  /*0200*/  LDC R14, c[0x0][0x398] ;  /* 0x0000e600ff0e7b82 */ /* 0x000e220000000800 */
[----:B------:R-:W-:-:S07]  /*0210*/  MOV R16, 0x230 ;  /* 0x0000023000107802 */ /* 0x000fce0000000f00 */
[----:B0-----:R-:W-:Y:S05]  /*0220*/  CALL.REL.NOINC `($__internal_1_$__cuda_sm20_div_u64) ;  /* 0x0000008000e07944 */ /* 0x001fea0003c00000 */
[----:B------:R-:W-:-:S07]  /*0230*/  IMAD.MOV.U32 R3, RZ, RZ, R10 ;  /* 0x000000ffff037224 */ /* 0x000fce00078e000a */
.L_x_148:
[----:B------:R-:W0:Y:S01]  /*0240*/  LDC R0, c[0x0][0x3a8] ;  /* 0x0000ea00ff007b82 */ /* 0x000e220000000800 */
[----:B------:R-:W1:Y:S01]  /*0250*/  LDCU UR5, c[0x0][0x3a0] ;  /* 0x00007400ff0577ac */ /* 0x000e620008000800 */
[----:B------:R-:W2:Y:S01]  /*0260*/  S2R R8, SR_TID.X ;  /* 0x0000000000087919 */ /* 0x000ea20000002100 */
[----:B------:R-:W3:Y:S01]  /*0270*/  LDCU.64 UR10, c[0x0][0x358] ;  /* 0x00006b00ff0a77ac */ /* 0x000ee20008000a00 */
[----:B0-----:R-:W-:Y:S02]  /*0280*/  IMAD R11, R3, R0, RZ ;  /* 0x00000000030b7224 */ /* 0x001fe400078e02ff */
[----:B-1----:R-:W-:-:S03]  /*0290*/  IMAD R7, R0, UR5, RZ ;  /* 0x0000000500077c24 */ /* 0x002fc6000f8e02ff */
[----:B------:R-:W-:-:S13]  /*02a0*/  ISETP.GE.AND P0, PT, R11, 0x1, PT ;  /* 0x000000010b00780c */ /* 0x000fda0003f06270 */
[----:B--23--:R-:W-:Y:S05]  /*02b0*/  @!P0 BRA `(.L_x_149) ;  /* 0x0000001400988947 */ /* 0x00cfea0003800000 */
[----:B------:R-:W-:Y:S01]  /*02c0*/  ISETP.GE.U32.AND P0, PT, R11, 0x4, PT ;  /* 0x000000040b00780c */ /* 0x000fe20003f06070 */
[----:B------:R-:W-:Y:S01]  /*02d0*/  IMAD R15, R7, UR4, RZ ;  /* 0x00000004070f7c24 */ /* 0x000fe2000f8e02ff */
[C---:B------:R-:W-:Y:S01]  /*02e0*/  LOP3.LUT R21, R11.reuse, 0x3, RZ, 0xc0, !PT ;  /* 0x000000030b157812 */ /* 0x040fe200078ec0ff */
[----:B------:R-:W-:Y:S02]  /*02f0*/  IMAD R0, R8, R3, RZ ;  /* 0x0000000308007224 */ /* 0x000fe400078e02ff */
[----:B------:R-:W-:Y:S02]  /*0300*/  IMAD.MOV.U32 R6, RZ, RZ, RZ ;  /* 0x000000ffff067224 */ /* 0x000fe400078e00ff */
[----:B------:R-:W-:-:S06]  /*0310*/  IMAD R15, R11, R8, R15 ;  /* 0x000000080b0f7224 */ /* 0x000fcc00078e020f */
[----:B------:R-:W-:Y:S05]  /*0320*/  @!P0 BRA `(.L_x_150) ;  /* 0x0000000800b48947 */ /* 0x000fea0003800000 */
[----:B------:R-:W-:Y:S01]  /*0330*/  LOP3.LUT R6, R11, 0x7ffffffc, RZ, 0xc0, !PT ;  /* 0x7ffffffc0b067812 */ /* 0x000fe200078ec0ff */
[----:B------:R-:W-:Y:S01]  /*0340*/  IMAD.MOV.U32 R20, RZ, RZ, RZ ;  /* 0x000000ffff147224 */ /* 0x000fe200078e00ff */
[----:B------:R-:W0:Y:S01]  /*0350*/  LDCU UR6, c[0x0][0x3a8] ;  /* 0x00007500ff0677ac */ /* 0x000e220008000800 */
[----:B------:R-:W1:Y:S01]  /*0360*/  LDCU UR7, c[0x0][0x3ac] ;  /* 0x00007580ff0777ac */ /* 0x000e620008000800 */
[----:B------:R-:W2:Y:S01]  /*0370*/  LDCU.64 UR12, c[0x0][0x3a0] ;  /* 0x00007400ff0c77ac */ /* 0x000ea20008000a00 */
[----:B------:R-:W3:Y:S03]  /*0380*/  LDCU.64 UR8, c[0x0][0x388] ;  /* 0x00007100ff0877ac */ /* 0x000ee60008000a00 */
.L_x_159:
[----:B-1----:R-:W-:-:S09]  /*0390*/  UISETP.NE.AND.EX UP0, UPT, UR7, URZ, UPT, !UPT ;  /* 0x000000ff0700728c */ /* 0x002fd2000bf053f0 */
[----:B0-----:R-:W-:Y:S05]  /*03a0*/  BRA.U UP0, `(.L_x_151) ;  /* 0x0000000100547547 */ /* 0x001fea000b800000 */
[----:B0-----:R-:W0:Y:S01]  /*03b0*/  I2F.U32.RP R4, UR6 ;  /* 0x0000000600047d06 */ /* 0x001e220008209000 */
[----:B------:R-:W-:-:S07]  /*03c0*/  ISETP.NE.U32.AND P2, PT, RZ, UR6, PT ;  /* 0x00000006ff007c0c */ /* 0x000fce000bf45070 */
[----:B0-----:R-:W0:Y:S02]  /*03d0*/  MUFU.RCP R4, R4 ;  /* 0x0000000400047308 */ /* 0x001e240000001000 */
[----:B0-----:R-:W-:-:S06]  /*03e0*/  VIADD R2, R4, 0xffffffe ;  /* 0x0ffffffe04027836 */ /* 0x001fcc0000000000 */
[----:B------:R0:W1:Y:S02]  /*03f0*/  F2I.FTZ.U32.TRUNC.NTZ R3, R2 ;  /* 0x0000000200037305 */ /* 0x000064000021f000 */
[----:B0-----:R-:W-:Y:S02]  /*0400*/  IMAD.MOV.U32 R2, RZ, RZ, RZ ;  /* 0x000000ffff027224 */ /* 0x001fe400078e00ff */
[----:B-1----:R-:W-:-:S04]  /*0410*/  IMAD R5, R3, UR6, RZ ;  /* 0x0000000603057c24 */ /* 0x002fc8000f8e02ff */
[----:B------:R-:W-:-:S04]  /*0420*/  IMAD.MOV R5, RZ, RZ, -R5 ;  /* 0x000000ffff057224 */ /* 0x000fc800078e0a05 */
[----:B------:R-:W-:-:S06]  /*0430*/  IMAD.HI.U32 R3, R3, R5, R2 ;  /* 0x0000000503037227 */ /* 0x000fcc00078e0002 */
[----:B------:R-:W-:-:S04]  /*0440*/  IMAD.HI.U32 R3, R3, R20, RZ ;  /* 0x0000001403037227 */ /* 0x000fc800078e00ff */
[----:B------:R-:W-:-:S04]  /*0450*/  IMAD.MOV R5, RZ, RZ, -R3 ;  /* 0x000000ffff057224 */ /* 0x000fc800078e0a03 */
[----:B------:R-:W-:-:S05]  /*0460*/  IMAD R5, R5, UR6, R20 ;  /* 0x0000000605057c24 */ /* 0x000fca000f8e0214 */
[----:B------:R-:W-:-:S13]  /*0470*/  ISETP.GE.U32.AND P0, PT, R5, UR6, PT ;  /* 0x0000000605007c0c */ /* 0x000fda000bf06070 */
[----:B------:R-:W-:Y:S02]  /*0480*/  @P0 VIADD R5, R5, -UR6 ;  /* 0x8000000605050c36 */ /* 0x000fe40008000000 */
[----:B------:R-:W-:-:S03]  /*0490*/  @P0 VIADD R3, R3, 0x1 ;  /* 0x0000000103030836 */ /* 0x000fc60000000000 */
[----:B------:R-:W-:-:S13]  /*04a0*/  ISETP.GE.U32.AND P1, PT, R5, UR6, PT ;  /* 0x0000000605007c0c */ /* 0x000fda000bf26070 */
[----:B------:R-:W-:Y:S01]  /*04b0*/  @P1 VIADD R3, R3, 0x1 ;  /* 0x0000000103031836 */ /* 0x000fe20000000000 */
[----:B------:R-:W-:-:S05]  /*04c0*/  @!P2 LOP3.LUT R3, RZ, UR6, RZ, 0x33, !PT ;  /* 0x00000006ff03ac12 */ /* 0x000fca000f8e33ff */
[----:B------:R-:W-:-:S04]  /*04d0*/  IMAD.MOV R17, RZ, RZ, -R3 ;  /* 0x000000ffff117224 */ /* 0x000fc800078e0a03 */
[----:B------:R-:W-:Y:S01]  /*04e0*/  IMAD R17, R17, UR6, R20 ;  /* 0x0000000611117c24 */ /* 0x000fe2000f8e0214 */
[----:B------:R-:W-:Y:S06]  /*04f0*/  BRA `(.L_x_152) ;  /* 0x0000000000247947 */ /* 0x000fec0003800000 */
.L_x_151:
[----:B------:R-:W1:Y:S01]  /*0500*/  LDC R14, c[0x0][0x3a8] ;  /* 0x0000ea00ff0e7b82 */ /* 0x000e620000000800 */
[----:B------:R-:W-:Y:S01]  /*0510*/  IMAD.MOV.U32 R12, RZ, RZ, R20 ;  /* 0x000000ffff0c7224 */ /* 0x000fe200078e0014 */
[----:B------:R-:W-:Y:S01]  /*0520*/  MOV R16, 0x560 ;  /* 0x0000056000107802 */ /* 0x000fe20000000f00 */
[----:B------:R-:W-:-:S05]  /*0530*/  IMAD.MOV.U32 R10, RZ, RZ, RZ ;  /* 0x000000ffff0a7224 */ /* 0x000fca00078e00ff */
[----:B------:R-:W4:Y:S02]  /*0540*/  LDC R13, c[0x0][0x3ac] ;  /* 0x0000eb00ff0d7b82 */ /* 0x000f240000000800 */
[----:B01234-:R-:W-:Y:S05]  /*0550*/  CALL.REL.NOINC `($__internal_1_$__cuda_sm20_div_u64) ;  /* 0x0000008000147944 */ /* 0x01ffea0003c00000 */
[--C-:B------:R-:W-:Y:S02]  /*0560*/  IMAD.MOV R17, RZ, RZ, -R10.reuse ;  /* 0x000000ffff117224 */ /* 0x100fe400078e0a0a */
[----:B------:R-:W-:Y:S02]  /*0570*/  IMAD.MOV.U32 R3, RZ, RZ, R10 ;  /* 0x000000ffff037224 */ /* 0x000fe400078e000a */
[----:B------:R-:W-:-:S07]  /*0580*/  IMAD R17, R17, UR6, R20 ;  /* 0x0000000611117c24 */ /* 0x000fce000f8e0214 */
.L_x_152:
[----:B------:R-:W-:-:S05]  /*0590*/  IMAD.IADD R4, R0, 0x1, R3 ;  /* 0x0000000100047824 */ /* 0x000fca00078e0203 */
[----:B--2---:R-:W-:Y:S02]  /*05a0*/  ISETP.GE.U32.AND P0, PT, R4, UR12, PT ;  /* 0x0000000c04007c0c */ /* 0x004fe4000bf06070 */
[----:B------:R-:W-:-:S04]  /*05b0*/  SHF.R.S32.HI R2, RZ, 0x1f, R4 ;  /* 0x0000001fff027819 */ /* 0x000fc80000011404 */
[----:B------:R-:W-:-:S13]  /*05c0*/  ISETP.GE.U32.AND.EX P0, PT, R2, UR13, PT, P0 ;  /* 0x0000000d02007c0c */ /* 0x000fda000bf06100 */
[----:B------:R-:W0:Y:S01]  /*05d0*/  @!P0 LDC.64 R2, c[0x0][0x388] ;  /* 0x0000e200ff028b82 */ /* 0x000e220000000a00 */
[----:B------:R-:W-:-:S04]  /*05e0*/  @!P0 IMAD.IADD R5, R15, 0x1, R20 ;  /* 0x000000010f058824 */ /* 0x000fc800078e0214 */
[----:B0-----:R-:W-:-:S06]  /*05f0*/  @!P0 IMAD.WIDE R2, R5, 0x4, R2 ;  /* 0x0000000405028825 */ /* 0x001fcc00078e0202 */
[----:B------:R-:W2:Y:S01]  /*0600*/  @!P0 LDG.E R2, desc[UR10][R2.64] ;  /* 0x0000000a02028981 */ /* 0x000ea2000c1e1900 */
[----:B------:R-:W0:Y:S01]  /*0610*/  S2UR UR5, SR_CgaCtaId ;  /* 0x00000000000579c3 */ /* 0x000e220000008800 */
[----:B------:R-:W-:Y:S01]  /*0620*/  UMOV UR4, 0x400 ;  /* 0x0000040000047882 */ /* 0x000fe20000000000 */
[----:B------:R-:W-:Y:S01]  /*0630*/  IMAD R17, R4, UR6, R17 ;  /* 0x0000000604117c24 */ /* 0x000fe2000f8e0211 */
[----:B------:R-:W-:Y:S01]  /*0640*/  UISETP.NE.AND.EX UP0, UPT, UR7, URZ, UPT, !UPT ;  /* 0x000000ff0700728c */ /* 0x000fe2000bf053f0 */
[----:B------:R-:W-:Y:S01]  /*0650*/  VIADD R12, R20, 0x1 ;  /* 0x00000001140c7836 */ /* 0x000fe20000000000 */
[----:B0-----:R-:W-:-:S06]  /*0660*/  ULEA UR4, UR5, UR4, 0x18 ;  /* 0x0000000405047291 */ /* 0x001fcc000f8ec0ff */
[----:B------:R-:W-:-:S05]  /*0670*/  LEA R17, R17, UR4, 0x2 ;  /* 0x0000000411117c11 */ /* 0x000fca000f8e10ff */
[----:B--2---:R0:W-:Y:S01]  /*0680*/  @!P0 STS [R17], R2 ;  /* 0x0000000211008388 */ /* 0x0041e20000000800 */
[----:B------:R-:W-:Y:S05]  /*0690*/  BRA.U UP0, `(.L_x_153) ;  /* 0x00000001004c7547 */ /* 0x000fea000b800000 */
[----:B------:R-:W1:Y:S01]  /*06a0*/  I2F.U32.RP R4, UR6 ;  /* 0x0000000600047d06 */ /* 0x000e620008209000 */
[----:B0-----:R-:W-:Y:S01]  /*06b0*/  IMAD.MOV.U32 R2, RZ, RZ, RZ ;  /* 0x000000ffff027224 */ /* 0x001fe200078e00ff */
[----:B------:R-:W-:-:S06]  /*06c0*/  ISETP.NE.U32.AND P2, PT, RZ, UR6, PT ;  /* 0x00000006ff007c0c */ /* 0x000fcc000bf45070 */
[----:B-1----:R-:W0:Y:S02]  /*06d0*/  MUFU.RCP R4, R4 ;  /* 0x0000000400047308 */ /* 0x002e240000001000 */
[----:B0-----:R-:W-:-:S06]  /*06e0*/  VIADD R5, R4, 0xffffffe ;  /* 0x0ffffffe04057836 */ /* 0x001fcc0000000000 */
[----:B------:R-:W0:Y:S02]  /*06f0*/  F2I.FTZ.U32.TRUNC.NTZ R3, R5 ;  /* 0x0000000500037305 */ /* 0x000e24000021f000 */
[----:B0-----:R-:W-:-:S04]  /*0700*/  IMAD.MOV R13, RZ, RZ, -R3 ;  /* 0x000000ffff0d7224 */ /* 0x001fc800078e0a03 */
[----:B------:R-:W-:-:S04]  /*0710*/  IMAD R13, R13, UR6, RZ ;  /* 0x000000060d0d7c24 */ /* 0x000fc8000f8e02ff */
        /* <DEDUP_REMOVED lines=9> */
[----:B------:R-:W-:Y:S01]  /*07b0*/  @!P2 LOP3.LUT R2, RZ, UR6, RZ, 0x33, !PT ;  /* 0x00000006ff02ac12 */ /* 0x000fe2000f8e33ff */
[----:B------:R-:W-:Y:S06]  /*07c0*/  BRA `(.L_x_154) ;  /* 0x0000000000187947 */ /* 0x000fec0003800000 */
.L_x_153:
[----:B------:R-:W1:Y:S01]  /*07d0*/  LDC R14, c[0x0][0x3a8] ;  /* 0x0000ea00ff0e7b82 */ /* 0x000e620000000800 */
[----:B------:R-:W-:Y:S01]  /*07e0*/  IMAD.MOV.U32 R10, RZ, RZ, RZ ;  /* 0x000000ffff0a7224 */ /* 0x000fe200078e00ff */
[----:B------:R-:W-:-:S06]  /*07f0*/  MOV R16, 0x820 ;  /* 0x0000082000107802 */ /* 0x000fcc0000000f00 */
[----:B------:R-:W2:Y:S02]  /*0800*/  LDC R13, c[0x0][0x3ac] ;  /* 0x0000eb00ff0d7b82 */ /* 0x000ea40000000800 */
[----:B0123--:R-:W-:Y:S05]  /*0810*/  CALL.REL.NOINC `($__internal_1_$__cuda_sm20_div_u64) ;  /* 0x0000007c00647944 */ /* 0x00ffea0003c00000 */
[----:B------:R-:W-:-:S07]  /*0820*/  IMAD.MOV.U32 R2, RZ, RZ, R10 ;  /* 0x000000ffff027224 */ /* 0x000fce00078e000a */
.L_x_154:
[----:B------:R-:W-:Y:S01]  /*0830*/  IMAD.IADD R2, R0, 0x1, R2 ;  /* 0x0000000100027824 */ /* 0x000fe200078e0202 */
[----:B------:R-:W-:Y:S02]  /*0840*/  SHF.R.S32.HI R3, RZ, 0x1f, R15 ;  /* 0x0000001fff037819 */ /* 0x000fe4000001140f */
[----:B------:R-:W-:Y:S02]  /*0850*/  IADD3 R5, P1, PT, R15, R20, RZ ;  /* 0x000000140f057210 */ /* 0x000fe40007f3e0ff */
[----:B------:R-:W-:Y:S02]  /*0860*/  ISETP.GE.U32.AND P0, PT, R2, UR12, PT ;  /* 0x0000000c02007c0c */ /* 0x000fe4000bf06070 */
[----:B------:R-:W-:-:S04]  /*0870*/  SHF.R.S32.HI R2, RZ, 0x1f, R2 ;  /* 0x0000001fff027819 */ /* 0x000fc80000011402 */
[----:B------:R-:W-:Y:S02]  /*0880*/  ISETP.GE.U32.AND.EX P0, PT, R2, UR13, PT, P0 ;  /* 0x0000000d02007c0c */ /* 0x000fe4000bf06100 */
[----:B------:R-:W-:Y:S02]  /*0890*/  LEA.HI.X.SX32 R2, R20, R3, 0x1, P1 ;  /* 0x0000000314027211 */ /* 0x000fe400008f0eff */
[----:B---3--:R-:W-:-:S04]  /*08a0*/  LEA R4, P1, R5, UR8, 0x2 ;  /* 0x0000000805047c11 */ /* 0x008fc8000f8210ff */
[----:B------:R-:W-:-:S05]  /*08b0*/  LEA.HI.X R5, R5, UR9, R2, 0x2, P1 ;  /* 0x0000000905057c11 */ /* 0x000fca00088f1402 */
[----:B------:R-:W2:Y:S01]  /*08c0*/  @!P0 LDG.E R10, desc[UR10][R4.64+0x4] ;  /* 0x0000040a040a8981 */ /* 0x000ea2000c1e1900 */
[----:B------:R-:W-:Y:S01]  /*08d0*/  ISETP.NE.AND.EX P2, PT, RZ, UR7, PT, !PT ;  /* 0x00000007ff007c0c */ /* 0x000fe2000bf453f0 */
[----:B------:R-:W-:Y:S01]  /*08e0*/  VIADD R12, R20, 0x2 ;  /* 0x00000002140c7836 */ /* 0x000fe20000000000 */
[----:B------:R-:W-:Y:S02]  /*08f0*/  PLOP3.LUT P3, PT, PT, PT, PT, 0x8, 0x80 ;  /* 0x000000000080781c */ /* 0x000fe40003f6e170 */
[----:B------:R-:W-:-:S09]  /*0900*/  PLOP3.LUT P4, PT, PT, PT, PT, 0x8, 0x80 ;  /* 0x000000000080781c */ /* 0x000fd20003f8e170 */
[----:B------:R-:W0:Y:S01]  /*0910*/  @!P2 LDC R14, c[0x0][0x3a8] ;  /* 0x0000ea00ff0eab82 */ /* 0x000e220000000800 */
[----:B------:R-:W-:Y:S01]  /*0920*/  @!P2 IMAD.MOV.U32 R2, RZ, RZ, RZ ;  /* 0x000000ffff02a224 */ /* 0x000fe200078e00ff */
[----:B0-----:R-:W0:Y:S08]  /*0930*/  @!P2 I2F.U32.RP R13, R14 ;  /* 0x0000000e000da306 */ /* 0x001e300000209000 */
[----:B0-----:R-:W0:Y:S02]  /*0940*/  @!P2 MUFU.RCP R13, R13 ;  /* 0x0000000d000da308 */ /* 0x001e240000001000 */
[----:B0-----:R-:W-:-:S06]  /*0950*/  @!P2 VIADD R16, R13, 0xffffffe ;  /* 0x0ffffffe0d10a836 */ /* 0x001fcc0000000000 */
[----:B------:R-:W0:Y:S02]  /*0960*/  @!P2 F2I.FTZ.U32.TRUNC.NTZ R3, R16 ;  /* 0x000000100003a305 */ /* 0x000e24000021f000 */
[----:B0-----:R-:W-:-:S04]  /*0970*/  IMAD.MOV R19, RZ, RZ, -R3 ;  /* 0x000000ffff137224 */ /* 0x001fc800078e0a03 */
[----:B------:R-:W-:-:S04]  /*0980*/  @!P2 IMAD R19, R19, R14, RZ ;  /* 0x0000000e1313a224 */ /* 0x000fc800078e02ff */
[----:B------:R-:W-:-:S06]  /*0990*/  @!P2 IMAD.HI.U32 R19, R3, R19, R2 ;  /* 0x000000130313a227 */ /* 0x000fcc00078e0002 */
[----:B------:R-:W-:-:S04]  /*09a0*/  @!P2 IMAD.HI.U32 R2, R19, R12, RZ ;  /* 0x0000000c1302a227 */ /* 0x000fc800078e00ff */
[----:B------:R-:W-:-:S04]  /*09b0*/  @!P2 IMAD.MOV R3, RZ, RZ, -R2 ;  /* 0x000000ffff03a224 */ /* 0x000fc800078e0a02 */
[----:B------:R-:W-:-:S05]  /*09c0*/  @!P2 IMAD R3, R14, R3, R12 ;  /* 0x000000030e03a224 */ /* 0x000fca00078e020c */
[----:B------:R-:W-:-:S04]  /*09d0*/  @!P2 ISETP.GE.U32.AND P1, PT, R3, R14, PT ;  /* 0x0000000e0300a20c */ /* 0x000fc80003f26070 */
[----:B------:R-:W-:-:S13]  /*09e0*/  @!P2 PLOP3.LUT P3, PT, P1, PT, PT, 0x80, 0x8 ;  /* 0x000000000008a81c */ /* 0x000fda0000f6f070 */
[----:B------:R-:W-:Y:S02]  /*09f0*/  @P3 IMAD.IADD R3, R3, 0x1, -R14 ;  /* 0x0000000103033824 */ /* 0x000fe400078e0a0e */
[----:B------:R-:W-:-:S03]  /*0a00*/  @P3 VIADD R2, R2, 0x1 ;  /* 0x0000000102023836 */ /* 0x000fc60000000000 */
[----:B------:R-:W-:-:S04]  /*0a10*/  @!P2 ISETP.GE.U32.AND P1, PT, R3, R14, PT ;  /* 0x0000000e0300a20c */ /* 0x000fc80003f26070 */
[----:B------:R-:W-:Y:S02]  /*0a20*/  @!P2 PLOP3.LUT P4, PT, P1, PT, PT, 0x80, 0x8 ;  /* 0x000000000008a81c */ /* 0x000fe40000f8f070 */
[----:B------:R-:W-:-:S11]  /*0a30*/  ISETP.NE.U32.OR P1, PT, R14, RZ, P2 ;  /* 0x000000ff0e00720c */ /* 0x000fd60001725470 */
[----:B------:R-:W-:Y:S02]  /*0a40*/  @P4 VIADD R2, R2, 0x1 ;  /* 0x0000000102024836 */ /* 0x000fe40000000000 */
[----:B------:R-:W-:Y:S01]  /*0a50*/  @!P1 LOP3.LUT R2, RZ, R14, RZ, 0x33, !PT ;  /* 0x0000000eff029212 */ /* 0x000fe200078e33ff */
[----:B--2---:R0:W-:Y:S01]  /*0a60*/  @!P0 STS [R17+0x4], R10 ;  /* 0x0000040a11008388 */ /* 0x0041e20000000800 */
[----:B------:R-:W-:Y:S05]  /*0a70*/  @!P2 BRA `(.L_x_155) ;  /* 0x000000000018a947 */ /* 0x000fea0003800000 */
[----:B------:R-:W1:Y:S01]  /*0a80*/  LDC R14, c[0x0][0x3a8] ;  /* 0x0000ea00ff0e7b82 */ /* 0x000e620000000800 */
[----:B0-----:R-:W-:Y:S01]  /*0a90*/  IMAD.MOV.U32 R10, RZ, RZ, RZ ;  /* 0x000000ffff0a7224 */ /* 0x001fe200078e00ff */
[----:B------:R-:W-:-:S06]  /*0aa0*/  MOV R16, 0xad0 ;  /* 0x00000ad000107802 */ /* 0x000fcc0000000f00 */
[----:B------:R-:W0:Y:S02]  /*0ab0*/  LDC R13, c[0x0][0x3ac] ;  /* 0x0000eb00ff0d7b82 */ /* 0x000e240000000800 */
[----:B01----:R-:W-:Y:S05]  /*0ac0*/  CALL.REL.NOINC `($__internal_1_$__cuda_sm20_div_u64) ;  /* 0x0000007800b87944 */ /* 0x003fea0003c00000 */
[----:B------:R-:W-:-:S07]  /*0ad0*/  IMAD.MOV.U32 R2, RZ, RZ, R10 ;  /* 0x000000ffff027224 */ /* 0x000fce00078e000a */
.L_x_155:
[----:B------:R-:W-:-:S05]  /*0ae0*/  IMAD.IADD R2, R0, 0x1, R2 ;  /* 0x0000000100027824 */ /* 0x000fca00078e0202 */
[----:B------:R-:W-:Y:S02]  /*0af0*/  ISETP.GE.U32.AND P0, PT, R2, UR12, PT ;  /* 0x0000000c02007c0c */ /* 0x000fe4000bf06070 */
[----:B------:R-:W-:-:S04]  /*0b00*/  SHF.R.S32.HI R2, RZ, 0x1f, R2 ;  /* 0x0000001fff027819 */ /* 0x000fc80000011402 */
[----:B------:R-:W-:-:S13]  /*0b10*/  ISETP.GE.U32.AND.EX P0, PT, R2, UR13, PT, P0 ;  /* 0x0000000d02007c0c */ /* 0x000fda000bf06100 */
[----:B0-----:R-:W2:Y:S01]  /*0b20*/  @!P0 LDG.E R10, desc[UR10][R4.64+0x8] ;  /* 0x0000080a040a8981 */ /* 0x001ea2000c1e1900 */
        /* <DEDUP_REMOVED lines=33> */
.L_x_156:
[----:B------:R-:W-:Y:S01]  /*0d40*/  IMAD.IADD R2, R0, 0x1, R2 ;  /* 0x0000000100027824 */ /* 0x000fe200078e0202 */
[----:B------:R-:W-:Y:S04]  /*0d50*/  BSSY.RECONVERGENT B0, `(.L_x_157) ;  /* 0x0000007000007945 */ /* 0x000fe80003800200 */
[----:B------:R-:W-:Y:S02]  /*0d60*/  ISETP.GE.U32.AND P0, PT, R2, UR12, PT ;  /* 0x0000000c02007c0c */ /* 0x000fe4000bf06070 */
[----:B------:R-:W-:-:S04]  /*0d70*/  SHF.R.S32.HI R2, RZ, 0x1f, R2 ;  /* 0x0000001fff027819 */ /* 0x000fc80000011402 */
[----:B------:R-:W-:-:S13]  /*0d80*/  ISETP.GE.U32.AND.EX P0, PT, R2, UR13, PT, P0 ;  /* 0x0000000d02007c0c */ /* 0x000fda000bf06100 */
[----:B------:R-:W-:Y:S05]  /*0d90*/  @P0 BRA `(.L_x_158) ;  /* 0x0000000000080947 */ /* 0x000fea0003800000 */
[----:B------:R-:W2:Y:S04]  /*0da0*/  LDG.E R4, desc[UR10][R4.64+0xc] ;  /* 0x00000c0a04047981 */ /* 0x000ea8000c1e1900 */
[----:B--2---:R1:W-:Y:S02]  /*0db0*/  STS [R17+0xc], R4 ;  /* 0x00000c0411007388 */ /* 0x0043e40000000800 */
.L_x_158:
[----:B------:R-:W-:Y:S05]  /*0dc0*/  BSYNC.RECONVERGENT B0 ;  /* 0x0000000000007941 */ /* 0x000fea0003800200 */
.L_x_157:
[----:B------:R-:W-:-:S05]  /*0dd0*/  VIADD R20, R20, 0x4 ;  /* 0x0000000414147836 */ /* 0x000fca0000000000 */
[----:B------:R-:W-:-:S13]  /*0de0*/  ISETP.NE.AND P0, PT, R20, R6, PT ;  /* 0x000000061400720c */ /* 0x000fda0003f05270 */
[----:B------:R-:W-:Y:S05]  /*0df0*/  @P0 BRA `(.L_x_159) ;  /* 0xfffffff400640947 */ /* 0x000fea000383ffff */
.L_x_150:
[----:B------:R-:W-:-:S13]  /*0e00*/  ISETP.NE.AND P0, PT, R21, RZ, PT ;  /* 0x000000ff1500720c */ /* 0x000fda0003f05270 */
[----:B------:R-:W-:Y:S05]  /*0e10*/  @!P0 BRA `(.L_x_149) ;  /* 0x0000000800c08947 */ /* 0x000fea0003800000 */
[----:B------:R-:W-:-:S13]  /*0e20*/  ISETP.NE.AND P0, PT, R21, 0x1, PT ;  /* 0x000000011500780c */ /* 0x000fda0003f05270 */
[----:B------:R-:W-:Y:S05]  /*0e30*/  @!P0 BRA `(.L_x_160) ;  /* 0x00000004007c8947 */ /* 0x000fea0003800000 */
[----:B------:R-:W2:Y:S02]  /*0e40*/  LDCU UR4, c[0x0][0x3ac] ;  /* 0x00007580ff0477ac */ /* 0x000ea40008000800 */
[----:B--2---:R-:W-:-:S09]  /*0e50*/  UISETP.NE.AND.EX UP0, UPT, UR4, URZ, UPT, !UPT ;  /* 0x000000ff0400728c */ /* 0x004fd2000bf053f0 */
[----:B------:R-:W-:Y:S05]  /*0e60*/  BRA.U UP0, `(.L_x_161) ;  /* 0x0000000100587547 */ /* 0x000fea000b800000 */
[----:B------:R-:W1:Y:S02]  /*0e70*/  LDCU UR6, c[0x0][0x3a8] ;  /* 0x00007500ff0677ac */ /* 0x000e640008000800 */
[----:B-1----:R-:W1:Y:S01]  /*0e80*/  I2F.U32.RP R4, UR6 ;  /* 0x0000000600047d06 */ /* 0x002e620008209000 */
[----:B------:R-:W-:-:S07]  /*0e90*/  ISETP.NE.U32.AND P2, PT, RZ, UR6, PT ;  /* 0x00000006ff007c0c */ /* 0x000fce000bf45070 */
[----:B-1----:R-:W1:Y:S02]  /*0ea0*/  MUFU.RCP R4, R4 ;  /* 0x0000000400047308 */ /* 0x002e640000001000 */
[----:B-1----:R-:W-:-:S06]  /*0eb0*/  VIADD R5, R4, 0xffffffe ;  /* 0x0ffffffe04057836 */ /* 0x002fcc0000000000 */
[----:B------:R-:W1:Y:S02]  /*0ec0*/  F2I.FTZ.U32.TRUNC.NTZ R3, R5 ;  /* 0x0000000500037305 */ /* 0x000e64000021f000 */
[----:B-1----:R-:W-:-:S04]  /*0ed0*/  IMAD R2, R3, UR6, RZ ;  /* 0x0000000603027c24 */ /* 0x002fc8000f8e02ff */
[----:B------:R-:W-:Y:S02]  /*0ee0*/  IMAD.MOV R13, RZ, RZ, -R2 ;  /* 0x000000ffff0d7224 */ /* 0x000fe400078e0a02 */
[----:B------:R-:W-:-:S04]  /*0ef0*/  IMAD.MOV.U32 R2, RZ, RZ, RZ ;  /* 0x000000ffff027224 */ /* 0x000fc800078e00ff */
        /* <DEDUP_REMOVED lines=13> */
.L_x_161:
[----:B------:R-:W2:Y:S01]  /*0fd0*/  LDC R14, c[0x0][0x3a8] ;  /* 0x0000ea00ff0e7b82 */ /* 0x000ea20000000800 */
[----:B------:R-:W-:Y:S01]  /*0fe0*/  IMAD.MOV.U32 R12, RZ, RZ, R6 ;  /* 0x000000ffff0c7224 */ /* 0x000fe200078e0006 */
[----:B------:R-:W-:Y:S01]  /*0ff0*/  MOV R16, 0x1030 ;  /* 0x0000103000107802 */ /* 0x000fe20000000f00 */
[----:B0-----:R-:W-:-:S05]  /*1000*/  IMAD.MOV.U32 R10, RZ, RZ, RZ ;  /* 0x000000ffff0a7224 */ /* 0x001fca00078e00ff */
[----:B------:R-:W0:Y:S02]  /*1010*/  LDC R13, c[0x0][0x3ac] ;  /* 0x0000eb00ff0d7b82 */ /* 0x000e240000000800 */
[----:B012---:R-:W-:Y:S05]  /*1020*/  CALL.REL.NOINC `($__internal_1_$__cuda_sm20_div_u64) ;  /* 0x0000007400607944 */ /* 0x007fea0003c00000 */
[----:B------:R-:W0:Y:S01]  /*1030*/  LDCU UR6, c[0x0][0x3a8] ;  /* 0x00007500ff0677ac */ /* 0x000e220008000800 */
[--C-:B------:R-:W-:Y:S02]  /*1040*/  IMAD.MOV R13, RZ, RZ, -R10.reuse ;  /* 0x000000ffff0d7224 */ /* 0x100fe400078e0a0a */
[----:B------:R-:W-:Y:S02]  /*1050*/  IMAD.MOV.U32 R2, RZ, RZ, R10 ;  /* 0x000000ffff027224 */ /* 0x000fe400078e000a */
[----:B0-----:R-:W-:-:S07]  /*1060*/  IMAD R13, R13, UR6, R6 ;  /* 0x000000060d0d7c24 */ /* 0x001fce000f8e0206 */
.L_x_162:
[----:B------:R-:W1:Y:S01]  /*1070*/  LDCU.64 UR4, c[0x0][0x3a0] ;  /* 0x00007400ff0477ac */ /* 0x000e620008000a00 */
[----:B------:R-:W-:-:S05]  /*1080*/  IMAD.IADD R4, R0, 0x1, R2 ;  /* 0x0000000100047824 */ /* 0x000fca00078e0202 */
[----:B------:R-:W-:Y:S02]  /*1090*/  SHF.R.S32.HI R2, RZ, 0x1f, R4 ;  /* 0x0000001fff027819 */ /* 0x000fe40000011404 */
[----:B-1----:R-:W-:-:S04]  /*10a0*/  ISETP.GE.U32.AND P0, PT, R4, UR4, PT ;  /* 0x0000000404007c0c */ /* 0x002fc8000bf06070 */
[----:B------:R-:W-:-:S13]  /*10b0*/  ISETP.GE.U32.AND.EX P0, PT, R2, UR5, PT, P0 ;  /* 0x0000000502007c0c */ /* 0x000fda000bf06100 */
[----:B------:R-:W1:Y:S01]  /*10c0*/  @!P0 LDC.64 R2, c[0x0][0x388] ;  /* 0x0000e200ff028b82 */ /* 0x000e620000000a00 */
[----:B------:R-:W-:-:S04]  /*10d0*/  @!P0 IMAD.IADD R5, R15, 0x1, R6 ;  /* 0x000000010f058824 */ /* 0x000fc800078e0206 */
[----:B-1----:R-:W-:-:S06]  /*10e0*/  @!P0 IMAD.WIDE R2, R5, 0x4, R2 ;  /* 0x0000000405028825 */ /* 0x002fcc00078e0202 */
[----:B------:R-:W2:Y:S01]  /*10f0*/  @!P0 LDG.E R3, desc[UR10][R2.64] ;  /* 0x0000000a02038981 */ /* 0x000ea2000c1e1900 */
[----:B------:R-:W1:Y:S01]  /*1100*/  S2UR UR5, SR_CgaCtaId ;  /* 0x00000000000579c3 */ /* 0x000e620000008800 */
[----:B------:R-:W-:Y:S01]  /*1110*/  UMOV UR4, 0x400 ;  /* 0x0000040000047882 */ /* 0x000fe20000000000 */
[----:B------:R-:W-:Y:S02]  /*1120*/  IMAD R4, R4, UR6, R13 ;  /* 0x0000000604047c24 */ /* 0x000fe4000f8e020d */
[----:B------:R-:W-:Y:S01]  /*1130*/  VIADD R12, R6, 0x1 ;  /* 0x00000001060c7836 */ /* 0x000fe20000000000 */
[----:B-1----:R-:W-:Y:S01]  /*1140*/  ULEA UR4, UR5, UR4, 0x18 ;  /* 0x0000000405047291 */ /* 0x002fe2000f8ec0ff */
[----:B------:R-:W1:Y:S05]  /*1150*/  LDCU UR5, c[0x0][0x3ac] ;  /* 0x00007580ff0577ac */ /* 0x000e6a0008000800 */
[----:B------:R-:W-:Y:S01]  /*1160*/  LEA R4, R4, UR4, 0x2 ;  /* 0x0000000404047c11 */ /* 0x000fe2000f8e10ff */
[----:B-1----:R-:W-:-:S04]  /*1170*/  UISETP.NE.AND.EX UP0, UPT, UR5, URZ, UPT, !UPT ;  /* 0x000000ff0500728c */ /* 0x002fc8000bf053f0 */
[----:B--2---:R1:W-:Y:S05]  /*1180*/  @!P0 STS [R4], R3 ;  /* 0x0000000304008388 */ /* 0x0043ea0000000800 */
[----:B------:R-:W-:Y:S05]  /*1190*/  BRA.U UP0, `(.L_x_163) ;  /* 0x00000001004c7547 */ /* 0x000fea000b800000 */
[----:B------:R-:W2:Y:S01]  /*11a0*/  I2F.U32.RP R5, UR6 ;  /* 0x0000000600057d06 */ /* 0x000ea20008209000 */
[----:B------:R-:W-:Y:S01]  /*11b0*/  IMAD.MOV.U32 R2, RZ, RZ, RZ ;  /* 0x000000ffff027224 */ /* 0x000fe200078e00ff */
[----:B------:R-:W-:-:S06]  /*11c0*/  ISETP.NE.U32.AND P2, PT, RZ, UR6, PT ;  /* 0x00000006ff007c0c */ /* 0x000fcc000bf45070 */
[----:B--2---:R-:W0:Y:S02]  /*11d0*/  MUFU.RCP R5, R5 ;  /* 0x0000000500057308 */ /* 0x004e240000001000 */
[----:B0-----:R-:W-:-:S06]  /*11e0*/  VIADD R10, R5, 0xffffffe ;  /* 0x0ffffffe050a7836 */ /* 0x001fcc0000000000 */
[----:B-1----:R-:W0:Y:S02]  /*11f0*/  F2I.FTZ.U32.TRUNC.NTZ R3, R10 ;  /* 0x0000000a00037305 */ /* 0x002e24000021f000 */
        /* <DEDUP_REMOVED lines=13> */
.L_x_163:
[----:B------:R-:W2:Y:S01]  /*12d0*/  LDC R14, c[0x0][0x3a8] ;  /* 0x0000ea00ff0e7b82 */ /* 0x000ea20000000800 */
[----:B0-----:R-:W-:Y:S01]  /*12e0*/  IMAD.MOV.U32 R10, RZ, RZ, RZ ;  /* 0x000000ffff0a7224 */ /* 0x001fe200078e00ff */
[----:B------:R-:W-:-:S06]  /*12f0*/  MOV R16, 0x1320 ;  /* 0x0000132000107802 */ /* 0x000fcc0000000f00 */
[----:B------:R-:W0:Y:S02]  /*1300*/  LDC R13, c[0x0][0x3ac] ;  /* 0x0000eb00ff0d7b82 */ /* 0x000e240000000800 */
[----:B012---:R-:W-:Y:S05]  /*1310*/  CALL.REL.NOINC `($__internal_1_$__cuda_sm20_div_u64) ;  /* 0x0000007000a47944 */ /* 0x007fea0003c00000 */
[----:B------:R-:W-:-:S07]  /*1320*/  IMAD.MOV.U32 R2, RZ, RZ, R10 ;  /* 0x000000ffff027224 */ /* 0x000fce00078e000a */
.L_x_164:
[----:B------:R-:W0:Y:S01]  /*1330*/  LDCU.64 UR4, c[0x0][0x3a0] ;  /* 0x00007400ff0477ac */ /* 0x000e220008000a00 */
[----:B------:R-:W-:Y:S01]  /*1340*/  IMAD.IADD R2, R0, 0x1, R2 ;  /* 0x0000000100027824 */ /* 0x000fe200078e0202 */
[----:B------:R-:W-:Y:S04]  /*1350*/  BSSY.RECONVERGENT B0, `(.L_x_165) ;  /* 0x000000c000007945 */ /* 0x000fe80003800200 */
[----:B0-----:R-:W-:Y:S02]  /*1360*/  ISETP.GE.U32.AND P0, PT, R2, UR4, PT ;  /* 0x0000000402007c0c */ /* 0x001fe4000bf06070 */
[----:B------:R-:W-:-:S04]  /*1370*/  SHF.R.S32.HI R2, RZ, 0x1f, R2 ;  /* 0x0000001fff027819 */ /* 0x000fc80000011402 */
[----:B------:R-:W-:-:S13]  /*1380*/  ISETP.GE.U32.AND.EX P0, PT, R2, UR5, PT, P0 ;  /* 0x0000000502007c0c */ /* 0x000fda000bf06100 */
[----:B------:R-:W-:Y:S05]  /*1390*/  @P0 BRA `(.L_x_166) ;  /* 0x00000000001c0947 */ /* 0x000fea0003800000 */
[----:B------:R-:W0:Y:S01]  /*13a0*/  LDCU.64 UR4, c[0x0][0x388] ;  /* 0x00007100ff0477ac */ /* 0x000e220008000a00 */
[----:B------:R-:W-:-:S04]  /*13b0*/  IADD3 R3, P0, PT, R15, R6, RZ ;  /* 0x000000060f037210 */ /* 0x000fc80007f1e0ff */
[----:B------:R-:W-:Y:S02]  /*13c0*/  LEA.HI.X.SX32 R10, R15, RZ, 0x1, P0 ;  /* 0x000000ff0f0a7211 */ /* 0x000fe400000f0eff */
[----:B0-----:R-:W-:-:S04]  /*13d0*/  LEA R2, P0, R3, UR4, 0x2 ;  /* 0x0000000403027c11 */ /* 0x001fc8000f8010ff */
[----:B------:R-:W-:-:S06]  /*13e0*/  LEA.HI.X R3, R3, UR5, R10, 0x2, P0 ;  /* 0x0000000503037c11 */ /* 0x000fcc00080f140a */
[----:B------:R-:W2:Y:S04]  /*13f0*/  LDG.E R3, desc[UR10][R2.64+0x4] ;  /* 0x0000040a02037981 */ /* 0x000ea8000c1e1900 */
[----:B--2---:R0:W-:Y:S02]  /*1400*/  STS [R4+0x4], R3 ;  /* 0x0000040304007388 */ /* 0x0041e40000000800 */
.L_x_166:
[----:B------:R-:W-:Y:S05]  /*1410*/  BSYNC.RECONVERGENT B0 ;  /* 0x0000000000007941 */ /* 0x000fea0003800200 */
.L_x_165:
[----:B------:R-:W-:-:S07]  /*1420*/  VIADD R6, R6, 0x2 ;  /* 0x0000000206067836 */ /* 0x000fce0000000000 */
.L_x_160:
[----:B------:R-:W-:-:S04]  /*1430*/  LOP3.LUT R11, R11, 0x1, RZ, 0xc0, !PT ;  /* 0x000000010b0b7812 */ /* 0x000fc800078ec0ff */
[----:B------:R-:W-:-:S13]  /*1440*/  ISETP.NE.U32.AND P0, PT, R11, 0x1, PT ;  /* 0x000000010b00780c */ /* 0x000fda0003f05070 */
[----:B------:R-:W-:Y:S05]  /*1450*/  @P0 BRA `(.L_x_149) ;  /* 0x0000000400300947 */ /* 0x000fea0003800000 */
[----:B------:R-:W2:Y:S02]  /*1460*/  LDCU UR4, c[0x0][0x3ac] ;  /* 0x00007580ff0477ac */ /* 0x000ea40008000800 */
[----:B--2---:R-:W-:-:S09]  /*1470*/  UISETP.NE.AND.EX UP0, UPT, UR4, URZ, UPT, !UPT ;  /* 0x000000ff0400728c */ /* 0x004fd2000bf053f0 */
[----:B------:R-:W-:Y:S05]  /*1480*/  BRA.U UP0, `(.L_x_167) ;  /* 0x0000000100547547 */ /* 0x000fea000b800000 */
[----:B------:R-:W0:Y:S01]  /*1490*/  LDCU UR4, c[0x0][0x3a8] ;  /* 0x00007500ff0477ac */ /* 0x000e220008000800 */
[----:B------:R-:W-:Y:S01]  /*14a0*/  IMAD.MOV.U32 R2, RZ, RZ, RZ ;  /* 0x000000ffff027224 */ /* 0x000fe200078e00ff */
[----:B01----:R-:W0:Y:S01]  /*14b0*/  I2F.U32.RP R4, UR4 ;  /* 0x0000000400047d06 */ /* 0x003e220008209000 */
[----:B------:R-:W-:-:S07]  /*14c0*/  ISETP.NE.U32.AND P2, PT, RZ, UR4, PT ;  /* 0x00000004ff007c0c */ /* 0x000fce000bf45070 */
[----:B0-----:R-:W0:Y:S02]  /*14d0*/  MUFU.RCP R4, R4 ;  /* 0x0000000400047308 */ /* 0x001e240000001000 */
        /* <DEDUP_REMOVED lines=14> */
[----:B------:R-:W-:Y:S01]  /*15c0*/  IMAD.MOV.U32 R5, RZ, RZ, R2 ;  /* 0x000000ffff057224 */ /* 0x000fe200078e0002 */
[----:B------:R-:W-:Y:S06]  /*15d0*/  BRA `(.L_x_168) ;  /* 0x00000000001c7947 */ /* 0x000fec0003800000 */
.L_x_167:
[----:B------:R-:W2:Y:S01]  /*15e0*/  LDC R14, c[0x0][0x3a8] ;  /* 0x0000ea00ff0e7b82 */ /* 0x000ea20000000800 */
[----:B------:R-:W-:Y:S01]  /*15f0*/  IMAD.MOV.U32 R12, RZ, RZ, R6 ;  /* 0x000000ffff0c7224 */ /* 0x000fe200078e0006 */
[----:B------:R-:W-:Y:S01]  /*1600*/  MOV R16, 0x1640 ;  /* 0x0000164000107802 */ /* 0x000fe20000000f00 */
[----:B0-----:R-:W-:-:S05]  /*1610*/  IMAD.MOV.U32 R10, RZ, RZ, RZ ;  /* 0x000000ffff0a7224 */ /* 0x001fca00078e00ff */
[----:B------:R-:W0:Y:S02]  /*1620*/  LDC R13, c[0x0][0x3ac] ;  /* 0x0000eb00ff0d7b82 */ /* 0x000e240000000800 */
[----:B012---:R-:W-:Y:S05]  /*1630*/  CALL.REL.NOINC `($__internal_1_$__cuda_sm20_div_u64) ;  /* 0x0000006c00dc7944 */ /* 0x007fea0003c00000 */
[----:B------:R-:W-:-:S07]  /*1640*/  IMAD.MOV.U32 R5, RZ, RZ, R10 ;  /* 0x000000ffff057224 */ /* 0x000fce00078e000a */
.L_x_168:
[----:B------:R-:W0:Y:S01]  /*1650*/  LDCU.64 UR4, c[0x0][0x3a0] ;  /* 0x00007400ff0477ac */ /* 0x000e220008000a00 */
[----:B------:R-:W-:Y:S01]  /*1660*/  IMAD.IADD R2, R0, 0x1, R5 ;  /* 0x0000000100027824 */ /* 0x000fe200078e0205 */
[----:B------:R-:W-:Y:S04]  /*1670*/  BSSY.RECONVERGENT B0, `(.L_x_149) ;  /* 0x000002a000007945 */ /* 0x000fe80003800200 */
[----:B0-----:R-:W-:Y:S02]  /*1680*/  ISETP.GE.U32.AND P0, PT, R2, UR4, PT ;  /* 0x0000000402007c0c */ /* 0x001fe4000bf06070 */
[----:B------:R-:W-:-:S04]  /*1690*/  SHF.R.S32.HI R2, RZ, 0x1f, R2 ;  /* 0x0000001fff027819 */ /* 0x000fc80000011402 */
[----:B------:R-:W-:-:S13]  /*16a0*/  ISETP.GE.U32.AND.EX P0, PT, R2, UR5, PT, P0 ;  /* 0x0000000502007c0c */ /* 0x000fda000bf06100 */
[----:B------:R-:W-:Y:S05]  /*16b0*/  @P0 BRA `(.L_x_169) ;  /* 0x0000000000940947 */ /* 0x000fea0003800000 */
[----:B------:R-:W0:Y:S01]  /*16c0*/  LDC.64 R2, c[0x0][0x388] ;  /* 0x0000e200ff027b82 */ /* 0x000e220000000a00 */
[----:B------:R-:W-:Y:S01]  /*16d0*/  IMAD.IADD R15, R15, 0x1, R6 ;  /* 0x000000010f0f7824 */ /* 0x000fe200078e0206 */
[----:B------:R-:W1:Y:S03]  /*16e0*/  LDCU UR4, c[0x0][0x3ac] ;  /* 0x00007580ff0477ac */ /* 0x000e660008000800 */
[----:B0-----:R-:W-:-:S06]  /*16f0*/  IMAD.WIDE R2, R15, 0x4, R2 ;  /* 0x000000040f027825 */ /* 0x001fcc00078e0202 */
[----:B------:R0:W5:Y:S01]  /*1700*/  LDG.E R2, desc[UR10][R2.64] ;  /* 0x0000000a02027981 */ /* 0x000162000c1e1900 */
[----:B-1----:R-:W-:Y:S01]  /*1710*/  UISETP.NE.AND.EX UP0, UPT, UR4, URZ, UPT, !UPT ;  /* 0x000000ff0400728c */ /* 0x002fe2000bf053f0 */
[----:B------:R-:W-:-:S08]  /*1720*/  IMAD.IADD R0, R0, 0x1, R5 ;  /* 0x0000000100007824 */ /* 0x000fd000078e0205 */
[----:B0-----:R-:W-:Y:S05]  /*1730*/  BRA.U UP0, `(.L_x_170) ;  /* 0x00000001004c7547 */ /* 0x001fea000b800000 */
[----:B------:R-:W0:Y:S02]  /*1740*/  LDCU UR4, c[0x0][0x3a8] ;  /* 0x00007500ff0477ac */ /* 0x000e240008000800 */
[----:B0-----:R-:W0:Y:S01]  /*1750*/  I2F.U32.RP R3, UR4 ;  /* 0x0000000400037d06 */ /* 0x001e220008209000 */
[----:B------:R-:W-:-:S07]  /*1760*/  ISETP.NE.U32.AND P1, PT, RZ, UR4, PT ;  /* 0x00000004ff007c0c */ /* 0x000fce000bf25070 */
[----:B0-----:R-:W0:Y:S02]  /*1770*/  MUFU.RCP R3, R3 ;  /* 0x0000000300037308 */ /* 0x001e240000001000 */
[----:B0-----:R-:W-:-:S06]  /*1780*/  VIADD R4, R3, 0xffffffe ;  /* 0x0ffffffe03047836 */ /* 0x001fcc0000000000 */
[----:B------:R0:W1:Y:S02]  /*1790*/  F2I.FTZ.U32.TRUNC.NTZ R5, R4 ;  /* 0x0000000400057305 */ /* 0x000064000021f000 */
[----:B0-----:R-:W-:Y:S02]  /*17a0*/  IMAD.MOV.U32 R4, RZ, RZ, RZ ;  /* 0x000000ffff047224 */ /* 0x001fe400078e00ff */
[----:B-1----:R-:W-:-:S04]  /*17b0*/  IMAD.MOV R11, RZ, RZ, -R5 ;  /* 0x000000ffff0b7224 */ /* 0x002fc800078e0a05 */
[----:B------:R-:W-:-:S04]  /*17c0*/  IMAD R11, R11, UR4, RZ ;  /* 0x000000040b0b7c24 */ /* 0x000fc8000f8e02ff */
[----:B------:R-:W-:-:S06]  /*17d0*/  IMAD.HI.U32 R11, R5, R11, R4 ;  /* 0x0000000b050b7227 */ /* 0x000fcc00078e0004 */
[----:B------:R-:W-:-:S04]  /*17e0*/  IMAD.HI.U32 R11, R11, R6, RZ ;  /* 0x000000060b0b7227 */ /* 0x000fc800078e00ff */
[----:B------:R-:W-:-:S04]  /*17f0*/  IMAD.MOV R11, RZ, RZ, -R11 ;  /* 0x000000ffff0b7224 */ /* 0x000fc800078e0a0b */
[----:B------:R-:W-:-:S05]  /*1800*/  IMAD R3, R11, UR4, R6 ;  /* 0x000000040b037c24 */ /* 0x000fca000f8e0206 */
[----:B------:R-:W-:-:S13]  /*1810*/  ISETP.GE.U32.AND P0, PT, R3, UR4, PT ;  /* 0x0000000403007c0c */ /* 0x000fda000bf06070 */
[----:B------:R-:W-:-:S05]  /*1820*/  @P0 VIADD R3, R3, -UR4 ;  /* 0x8000000403030c36 */ /* 0x000fca0008000000 */
[----:B------:R-:W-:-:S13]  /*1830*/  ISETP.GE.U32.AND P0, PT, R3, UR4, PT ;  /* 0x0000000403007c0c */ /* 0x000fda000bf06070 */
[----:B------:R-:W-:Y:S01]  /*1840*/  @P0 VIADD R3, R3, -UR4 ;  /* 0x8000000403030c36 */ /* 0x000fe20008000000 */
[----:B------:R-:W-:Y:S01]  /*1850*/  @!P1 LOP3.LUT R3, RZ, UR4, RZ, 0x33, !PT ;  /* 0x00000004ff039c12 */ /* 0x000fe2000f8e33ff */
[----:B------:R-:W-:Y:S06]  /*1860*/  BRA `(.L_x_171) ;  /* 0x00000000000c7947 */ /* 0x000fec0003800000 */
.L_x_170:
[----:B------:R-:W-:Y:S01]  /*1870*/  IMAD.MOV.U32 R3, RZ, RZ, R6 ;  /* 0x000000ffff037224 */ /* 0x000fe200078e0006 */
[----:B------:R-:W-:-:S07]  /*1880*/  MOV R6, 0x18a0 ;  /* 0x000018a000067802 */ /* 0x000fce0000000f00 */
[----:B-----5:R-:W-:Y:S05]  /*1890*/  CALL.REL.NOINC `($__internal_2_$__cuda_sm20_rem_u64) ;  /* 0x0000007000487944 */ /* 0x020fea0003c00000 */
.L_x_171:
[----:B------:R-:W0:Y:S01]  /*18a0*/  S2UR UR5, SR_CgaCtaId ;  /* 0x00000000000579c3 */ /* 0x000e220000008800 */
[----:B------:R-:W1:Y:S01]  /*18b0*/  LDCU UR6, c[0x0][0x3a8] ;  /* 0x00007500ff0677ac */ /* 0x000e620008000800 */
[----:B------:R-:W-:Y:S01]  /*18c0*/  UMOV UR4, 0x400 ;  /* 0x0000040000047882 */ /* 0x000fe20000000000 */
[----:B-1----:R-:W-:Y:S01]  /*18d0*/  IMAD R0, R0, UR6, R3 ;  /* 0x0000000600007c24 */ /* 0x002fe2000f8e0203 */
[----:B0-----:R-:W-:-:S06]  /*18e0*/  ULEA UR4, UR5, UR4, 0x18 ;  /* 0x0000000405047291 */ /* 0x001fcc000f8ec0ff */
[----:B------:R-:W-:-:S05]  /*18f0*/  LEA R3, R0, UR4, 0x2 ;  /* 0x0000000400037c11 */ /* 0x000fca000f8e10ff */
[----:B-----5:R0:W-:Y:S02]  /*1900*/  STS [R3], R2 ;  /* 0x0000000203007388 */ /* 0x0201e40000000800 */
.L_x_169:
[----:B------:R-:W-:Y:S05]  /*1910*/  BSYNC.RECONVERGENT B0 ;  /* 0x0000000000007941 */ /* 0x000fea0003800200 */
.L_x_149:
[----:B------:R-:W2:Y:S02]  /*1920*/  LDCU.64 UR4, c[0x0][0x3b0] ;  /* 0x00007600ff0477ac */ /* 0x000ea40008000a00 */
[----:B--2---:R-:W-:-:S04]  /*1930*/  UISETP.NE.U32.AND UP0, UPT, UR4, URZ, UPT ;  /* 0x000000ff0400728c */ /* 0x004fc8000bf05070 */
[----:B------:R-:W-:Y:S01]  /*1940*/  UISETP.NE.AND.EX UP0, UPT, UR5, URZ, UPT, UP0 ;  /* 0x000000ff0500728c */ /* 0x000fe2000bf05300 */
[----:B------:R-:W-:Y:S08]  /*1950*/  BAR.SYNC.DEFER_BLOCKING 0x0 ;  /* 0x0000000000007b1d */ /* 0x000ff00000010000 */
[----:B------:R-:W-:Y:S05]  /*1960*/  BRA.U UP0, `(.L_x_172) ;  /* 0x0000001100cc7547 */ /* 0x000fea000b800000 */
[----:B------:R-:W2:Y:S01]  /*1970*/  LDCU UR6, c[0x0][0x3a8] ;  /* 0x00007500ff0677ac */ /* 0x000ea20008000800 */
[----:B0-----:R-:W-:Y:S01]  /*1980*/  IMAD.MOV.U32 R10, RZ, RZ, RZ ;  /* 0x000000ffff0a7224 */ /* 0x001fe200078e00ff */
[----:B------:R-:W0:Y:S01]  /*1990*/  LDCU UR4, c[0x0][0x3a0] ;  /* 0x00007400ff0477ac */ /* 0x000e220008000800 */
[----:B--2---:R-:W-:-:S04]  /*19a0*/  UISETP.GE.AND UP0, UPT, UR6, 0x1, UPT ;  /* 0x000000010600788c */ /* 0x004fc8000bf06270 */
[----:B0-----:R-:W-:-:S09]  /*19b0*/  UISETP.LT.OR UP0, UPT, UR4, 0x1, !UP0 ;  /* 0x000000010400788c */ /* 0x001fd2000c701670 */
[----:B------:R-:W-:Y:S05]  /*19c0*/  BRA.U UP0, `(.L_x_173) ;  /* 0x0000006900cc7547 */ /* 0x000fea000b800000 */
[----:B------:R-:W-:Y:S01]  /*19d0*/  IMAD R7, R8, R7, RZ ;  /* 0x0000000708077224 */ /* 0x000fe200078e02ff */
[----:B------:R-:W-:Y:S01]  /*19e0*/  ULOP3.LUT UR6, UR6, 0x3, URZ, 0xc0, !UPT ;  /* 0x0000000306067892 */ /* 0x000fe2000f8ec0ff */
[----:B------:R-:W-:Y:S01]  /*19f0*/  IMAD.MOV.U32 R10, RZ, RZ, RZ ;  /* 0x000000ffff0a7224 */ /* 0x000fe200078e00ff */
[----:B------:R-:W-:-:S10]  /*1a00*/  UMOV UR4, URZ ;  /* 0x000000ff00047c82 */ /* 0x000fd40008000000 */
.L_x_209:
[----:B------:R-:W0:Y:S01]  /*1a10*/  LDCU UR7, c[0x0][0x3a8] ;  /* 0x00007500ff0777ac */ /* 0x000e220008000800 */
[----:B---34-:R-:W-:Y:S01]  /*1a20*/  CS2R R30, SRZ ;  /* 0x00000000001e7805 */ /* 0x018fe2000001ff00 */
[----:B------:R-:W-:Y:S01]  /*1a30*/  UMOV UR5, URZ ;  /* 0x000000ff00057c82 */ /* 0x000fe20008000000 */
[----:B0-----:R-:W-:Y:S02]  /*1a40*/  UISETP.GE.U32.AND UP0, UPT, UR7, 0x4, UPT ;  /* 0x000000040700788c */ /* 0x001fe4000bf06070 */
[----:B------:R-:W-:-:S06]  /*1a50*/  UIMAD UR8, UR4, UR7, URZ ;  /* 0x00000007040872a4 */ /* 0x000fcc000f8e02ff */
[----:B------:R-:W-:-:S04]  /*1a60*/  IADD3 R6, P0, PT, R7, UR8, RZ ;  /* 0x0000000807067c10 */ /* 0x000fc8000ff1e0ff */
[----:B------:R-:W-:Y:S01]  /*1a70*/  LEA.HI.X.SX32 R5, R7, RZ, 0x1, P0 ;  /* 0x000000ff07057211 */ /* 0x000fe200000f0eff */
[----:B--2---:R-:W-:Y:S08]  /*1a80*/  BRA.U !UP0, `(.L_x_174) ;  /* 0x0000000908607547 */ /* 0x004ff0000b800000 */
[----:B------:R-:W0:Y:S01]  /*1a90*/  S2UR UR9, SR_CgaCtaId ;  /* 0x00000000000979c3 */ /* 0x000e220000008800 */
[----:B------:R-:W2:Y:S01]  /*1aa0*/  LDCU.64 UR12, c[0x0][0x380] ;  /* 0x00007000ff0c77ac */ /* 0x000ea20008000a00 */
[----:B------:R-:W-:Y:S01]  /*1ab0*/  IMAD.MOV.U32 R11, RZ, RZ, RZ ;  /* 0x000000ffff0b7224 */ /* 0x000fe200078e00ff */
[----:B------:R-:W-:Y:S01]  /*1ac0*/  UMOV UR5, 0x400 ;  /* 0x0000040000057882 */ /* 0x000fe20000000000 */
[----:B--2---:R-:W-:-:S04]  /*1ad0*/  LEA R32, P0, R6, UR12, 0x2 ;  /* 0x0000000c06207c11 */ /* 0x004fc8000f8010ff */
[----:B------:R-:W-:Y:S01]  /*1ae0*/  IADD3 R32, P1, PT, R32, 0x8, RZ ;  /* 0x0000000820207810 */ /* 0x000fe20007f3e0ff */
[----:B0-----:R-:W-:Y:S01]  /*1af0*/  ULEA UR9, UR9, UR5, 0x18 ;  /* 0x0000000509097291 */ /* 0x001fe2000f8ec0ff */
[----:B------:R-:W-:Y:S01]  /*1b00*/  LEA.HI.X R33, R6, UR13, R5, 0x2, P0 ;  /* 0x0000000d06217c11 */ /* 0x000fe200080f1405 */
[----:B------:R-:W-:Y:S02]  /*1b10*/  ULOP3.LUT UR5, UR7, 0x7ffffffc, URZ, 0xc0, !UPT ;  /* 0x7ffffffc07057892 */ /* 0x000fe4000f8ec0ff */
[----:B------:R-:W-:Y:S02]  /*1b20*/  ULEA UR7, UR8, UR9, 0x2 ;  /* 0x0000000908077291 */ /* 0x000fe4000f8e10ff */
[----:B------:R-:W-:Y:S01]  /*1b30*/  IMAD.X R33, RZ, RZ, R33, P1 ;  /* 0x000000ffff217224 */ /* 0x000fe200008e0621 */
[----:B------:R-:W-:Y:S02]  /*1b40*/  UIADD3 UR9, UPT, UPT, -UR5, URZ, URZ ;  /* 0x000000ff05097290 */ /* 0x000fe4000fffe1ff */
[----:B------:R-:W-:-:S12]  /*1b50*/  UIADD3 UR7, UPT, UPT, UR7, 0x8, URZ ;  /* 0x0000000807077890 */ /* 0x000fd8000fffe0ff */
.L_x_191:
[----:B--2---:R-:W2:Y:S01]  /*1b60*/  LDG.E R3, desc[UR10][R32.64+-0x8] ;  /* 0xfffff80a20037981 */ /* 0x004ea2000c1e1900 */
[----:B------:R-:W-:Y:S01]  /*1b70*/  BSSY.RECONVERGENT B0, `(.L_x_175) ;  /* 0x0000008000007945 */ /* 0x000fe20003800200 */
[----:B------:R-:W-:Y:S02]  /*1b80*/  MOV R0, 0x1bf0 ;  /* 0x00001bf000007802 */ /* 0x000fe40000000f00 */
[----:B-1----:R-:W2:Y:S02]  /*1b90*/  LDS R4, [UR7+-0x8] ;  /* 0xfffff807ff047984 */ /* 0x002ea40008000800 */
[----:B--2---:R-:W-:-:S04]  /*1ba0*/  FADD R4, R4, -R3 ;  /* 0x8000000304047221 */ /* 0x004fc80000000000 */
[----:B0-----:R-:W0:Y:S02]  /*1bb0*/  F2F.F64.F32 R30, R4 ;  /* 0x00000004001e7310 */ /* 0x001e240000201800 */
[----:B0-----:R-:W-:-:S10]  /*1bc0*/  DADD R2, -RZ, |R30| ;  /* 0x00000000ff027229 */ /* 0x001fd4000000051e */
[----:B------:R-:W-:-:S07]  /*1bd0*/  IMAD.MOV.U32 R12, RZ, RZ, R2 ;  /* 0x000000ffff0c7224 */ /* 0x000fce00078e0002 */
[----:B------:R-:W-:Y:S05]  /*1be0*/  CALL.REL.NOINC `($_Z3knnPfS_S_mmmm$__internal_accurate_pow) ;  /* 0x0000007000c47944 */ /* 0x000fea0003c00000 */
[----:B------:R-:W-:Y:S05]  /*1bf0*/  BSYNC.RECONVERGENT B0 ;  /* 0x0000000000007941 */ /* 0x000fea0003800200 */
.L_x_175:
[----:B------:R-:W-:Y:S01]  /*1c00*/  DADD R12, R30, 2 ;  /* 0x400000001e0c7429 */ /* 0x000fe20000000000 */
[----:B------:R-:W-:Y:S01]  /*1c10*/  FSETP.NEU.AND P0, PT, R4, RZ, PT ;  /* 0x000000ff0400720b */ /* 0x000fe20003f0d000 */
[----:B------:R-:W-:Y:S08]  /*1c20*/  BSSY.RECONVERGENT B0, `(.L_x_176) ;  /* 0x000000e000007945 */ /* 0x000ff00003800200 */
[----:B------:R-:W-:-:S02]  /*1c30*/  LOP3.LUT R12, R13, 0x7ff00000, RZ, 0xc0, !PT ;  /* 0x7ff000000d0c7812 */ /* 0x000fc400078ec0ff */
[----:B------:R-:W-:Y:S02]  /*1c40*/  FSEL R13, R18, RZ, P0 ;  /* 0x000000ff120d7208 */ /* 0x000fe40000000000 */
[----:B------:R-:W-:Y:S02]  /*1c50*/  ISETP.NE.AND P1, PT, R12, 0x7ff00000, PT ;  /* 0x7ff000000c00780c */ /* 0x000fe40003f25270 */
[----:B------:R-:W-:-:S11]  /*1c60*/  FSEL R12, R3, RZ, P0 ;  /* 0x000000ff030c7208 */ /* 0x000fd60000000000 */
        /* <DEDUP_REMOVED lines=8> */
.L_x_178:
[----:B------:R-:W-:-:S11]  /*1cf0*/  DADD R12, R30, 2 ;  /* 0x400000001e0c7429 */ /* 0x000fd60000000000 */
.L_x_177:
[----:B------:R-:W-:Y:S05]  /*1d00*/  BSYNC.RECONVERGENT B0 ;  /* 0x0000000000007941 */ /* 0x000fea0003800200 */
.L_x_176:
[----:B------:R-:W2:Y:S01]  /*1d10*/  LDG.E R3, desc[UR10][R32.64+-0x4] ;  /* 0xfffffc0a20037981 */ /* 0x000ea2000c1e1900 */
[----:B------:R-:W0:Y:S01]  /*1d20*/  F2F.F64.F32 R14, R11 ;  /* 0x0000000b000e7310 */ /* 0x000e220000201800 */
[----:B------:R-:W-:Y:S01]  /*1d30*/  FSETP.NEU.AND P0, PT, R4, 1, PT ;  /* 0x3f8000000400780b */ /* 0x000fe20003f0d000 */
[----:B------:R-:W-:Y:S01]  /*1d40*/  BSSY.RECONVERGENT B0, `(.L_x_179) ;  /* 0x000000c000007945 */ /* 0x000fe20003800200 */
[----:B------:R-:W2:Y:S01]  /*1d50*/  LDS R2, [UR7+-0x4] ;  /* 0xfffffc07ff027984 */ /* 0x000ea20008000800 */
[----:B------:R-:W-:Y:S02]  /*1d60*/  MOV R0, 0x1e00 ;  /* 0x00001e0000007802 */ /* 0x000fe40000000f00 */
[----:B------:R-:W-:Y:S02]  /*1d70*/  FSEL R12, R12, RZ, P0 ;  /* 0x000000ff0c0c7208 */ /* 0x000fe40000000000 */
[----:B------:R-:W-:-:S06]  /*1d80*/  FSEL R13, R13, 1.875, P0 ;  /* 0x3ff000000d0d7808 */ /* 0x000fcc0000000000 */
[----:B0-----:R-:W-:-:S06]  /*1d90*/  DADD R14, R14, R12 ;  /* 0x000000000e0e7229 */ /* 0x001fcc000000000c */
[----:B------:R-:W-:Y:S01]  /*1da0*/  F2F.F32.F64 R30, R14 ;  /* 0x0000000e001e7310 */ /* 0x000fe20000301000 */
[----:B--2---:R-:W-:-:S07]  /*1db0*/  FADD R2, R2, -R3 ;  /* 0x8000000302027221 */ /* 0x004fce0000000000 */
[----:B------:R-:W0:Y:S02]  /*1dc0*/  F2F.F64.F32 R34, R2 ;  /* 0x0000000200227310 */ /* 0x000e240000201800 */
[----:B0-----:R-:W-:-:S10]  /*1dd0*/  DADD R12, -RZ, |R34| ;  /* 0x00000000ff0c7229 */ /* 0x001fd40000000522 */
[----:B------:R-:W-:-:S07]  /*1de0*/  IMAD.MOV.U32 R3, RZ, RZ, R13 ;  /* 0x000000ffff037224 */ /* 0x000fce00078e000d */
[----:B------:R-:W-:Y:S05]  /*1df0*/  CALL.REL.NOINC `($_Z3knnPfS_S_mmmm$__internal_accurate_pow) ;  /* 0x0000007000407944 */ /* 0x000fea0003c00000 */
[----:B------:R-:W-:Y:S05]  /*1e00*/  BSYNC.RECONVERGENT B0 ;  /* 0x0000000000007941 */ /* 0x000fea0003800200 */
.L_x_179:
        /* <DEDUP_REMOVED lines=15> */
.L_x_182:
[----:B------:R-:W-:-:S11]  /*1f00*/  DADD R12, R34, 2 ;  /* 0x40000000220c7429 */ /* 0x000fd60000000000 */
.L_x_181:
[----:B------:R-:W-:Y:S05]  /*1f10*/  BSYNC.RECONVERGENT B0 ;  /* 0x0000000000007941 */ /* 0x000fea0003800200 */
.L_x_180:
[----:B------:R-:W2:Y:S01]  /*1f20*/  LDG.E R3, desc[UR10][R32.64] ;  /* 0x0000000a20037981 */ /* 0x000ea2000c1e1900 */
[----:B------:R-:W0:Y:S01]  /*1f30*/  F2F.F64.F32 R30, R30 ;  /* 0x0000001e001e7310 */ /* 0x000e220000201800 */
[----:B------:R-:W-:Y:S01]  /*1f40*/  FSETP.NEU.AND P0, PT, R2, 1, PT ;  /* 0x3f8000000200780b */ /* 0x000fe20003f0d000 */
[----:B------:R-:W-:Y:S01]  /*1f50*/  BSSY.RECONVERGENT B0, `(.L_x_183) ;  /* 0x000000c000007945 */ /* 0x000fe20003800200 */
[----:B------:R-:W2:Y:S01]  /*1f60*/  LDS R4, [UR7] ;  /* 0x00000007ff047984 */ /* 0x000ea20008000800 */
        /* <DEDUP_REMOVED lines=11> */
.L_x_183:
        /* <DEDUP_REMOVED lines=15> */
.L_x_186:
[----:B------:R-:W-:-:S11]  /*2110*/  DADD R12, R34, 2 ;  /* 0x40000000220c7429 */ /* 0x000fd60000000000 */
.L_x_185:
[----:B------:R-:W-:Y:S05]  /*2120*/  BSYNC.RECONVERGENT B0 ;  /* 0x0000000000007941 */ /* 0x000fea0003800200 */
.L_x_184:
[----:B------:R-:W2:Y:S01]  /*2130*/  LDG.E R3, desc[UR10][R32.64+0x4] ;  /* 0x0000040a20037981 */ /* 0x000ea2000c1e1900 */
[----:B------:R-:W0:Y:S01]  /*2140*/  F2F.F64.F32 R14, R11 ;  /* 0x0000000b000e7310 */ /* 0x000e220000201800 */
[----:B------:R-:W-:Y:S01]  /*2150*/  FSETP.NEU.AND P0, PT, R4, 1, PT ;  /* 0x3f8000000400780b */ /* 0x000fe20003f0d000 */
[----:B------:R-:W-:Y:S01]  /*2160*/  BSSY.RECONVERGENT B0, `(.L_x_187) ;  /* 0x000000c000007945 */ /* 0x000fe20003800200 */
[----:B------:R-:W2:Y:S01]  /*2170*/  LDS R2, [UR7+0x4] ;  /* 0x00000407ff027984 */ /* 0x000ea20008000800 */
        /* <DEDUP_REMOVED lines=11> */
.L_x_187:
        /* <DEDUP_REMOVED lines=15> */
.L_x_190:
[----:B------:R-:W-:-:S11]  /*2320*/  DADD R12, R30, 2 ;  /* 0x400000001e0c7429 */ /* 0x000fd60000000000 */
.L_x_189:
[----:B------:R-:W-:Y:S05]  /*2330*/  BSYNC.RECONVERGENT B0 ;  /* 0x0000000000007941 */ /* 0x000fea0003800200 */
.L_x_188:
[----:B------:R-:W0:Y:S01]  /*2340*/  F2F.F64.F32 R14, R4 ;  /* 0x00000004000e7310 */ /* 0x000e220000201800 */
[----:B------:R-:W-:Y:S01]  /*2350*/  FSETP.NEU.AND P0, PT, R2, 1, PT ;  /* 0x3f8000000200780b */ /* 0x000fe20003f0d000 */
[----:B------:R-:W-:Y:S02]  /*2360*/  UIADD3 UR9, UPT, UPT, UR9, 0x4, URZ ;  /* 0x0000000409097890 */ /* 0x000fe4000fffe0ff */
[----:B------:R-:W-:Y:S01]  /*2370*/  UIADD3 UR7, UPT, UPT, UR7, 0x10, URZ ;  /* 0x0000001007077890 */ /* 0x000fe2000fffe0ff */
[----:B------:R-:W-:Y:S01]  /*2380*/  FSEL R2, R12, RZ, P0 ;  /* 0x000000ff0c027208 */ /* 0x000fe20000000000 */
[----:B------:R-:W-:Y:S01]  /*2390*/  UISETP.NE.AND UP0, UPT, UR9, URZ, UPT ;  /* 0x000000ff0900728c */ /* 0x000fe2000bf05270 */
[----:B------:R-:W-:Y:S02]  /*23a0*/  FSEL R3, R13, 1.875, P0 ;  /* 0x3ff000000d037808 */ /* 0x000fe40000000000 */
[----:B------:R-:W-:-:S05]  /*23b0*/  IADD3 R32, P0, PT, R32, 0x10, RZ ;  /* 0x0000001020207810 */ /* 0x000fca0007f1e0ff */
[----:B------:R-:W-:Y:S01]  /*23c0*/  IMAD.X R33, RZ, RZ, R33, P0 ;  /* 0x000000ffff217224 */ /* 0x000fe200000e0621 */
[----:B0-----:R-:W-:-:S06]  /*23d0*/  DADD R14, R14, R2 ;  /* 0x000000000e0e7229 */ /* 0x001fcc0000000002 */
[----:B------:R0:W2:Y:S01]  /*23e0*/  F2F.F32.F64 R11, R14 ;  /* 0x0000000e000b7310 */ /* 0x0000a20000301000 */
[----:B------:R-:W-:Y:S05]  /*23f0*/  BRA.U UP0, `(.L_x_191) ;  /* 0xfffffff500d87547 */ /* 0x000fea000b83ffff */
[----:B--2---:R2:W3:Y:S02]  /*2400*/  F2F.F64.F32 R30, R11 ;  /* 0x0000000b001e7310 */ /* 0x0044e40000201800 */
.L_x_174:
[----:B------:R-:W-:-:S09]  /*2410*/  UISETP.NE.AND UP0, UPT, UR6, URZ, UPT ;  /* 0x000000ff0600728c */ /* 0x000fd2000bf05270 */
[----:B------:R-:W-:Y:S05]  /*2420*/  BRA.U !UP0, `(.L_x_192) ;  /* 0x0000000508c07547 */ /* 0x000fea000b800000 */
[----:B------:R-:W1:Y:S01]  /*2430*/  LDCU.64 UR12, c[0x0][0x380] ;  /* 0x00007000ff0c77ac */ /* 0x000e620008000a00 */
[----:B------:R-:W-:-:S05]  /*2440*/  IADD3 R6, P0, PT, R6, UR5, RZ ;  /* 0x0000000506067c10 */ /* 0x000fca000ff1e0ff */
[----:B------:R-:W-:Y:S01]  /*2450*/  IMAD.X R5, RZ, RZ, R5, P0 ;  /* 0x000000ffff057224 */ /* 0x000fe200000e0605 */
[----:B-1----:R-:W-:-:S04]  /*2460*/  LEA R4, P0, R6, UR12, 0x2 ;  /* 0x0000000c06047c11 */ /* 0x002fc8000f8010ff */
[----:B------:R-:W-:-:S05]  /*2470*/  LEA.HI.X R5, R6, UR13, R5, 0x2, P0 ;  /* 0x0000000d06057c11 */ /* 0x000fca00080f1405 */
[----:B------:R-:W4:Y:S01]  /*2480*/  LDG.E R3, desc[UR10][R4.64] ;  /* 0x0000000a04037981 */ /* 0x000f22000c1e1900 */
[----:B------:R-:W1:Y:S01]  /*2490*/  S2UR UR9, SR_CgaCtaId ;  /* 0x00000000000979c3 */ /* 0x000e620000008800 */
[----:B------:R-:W-:Y:S01]  /*24a0*/  UMOV UR7, 0x400 ;  /* 0x0000040000077882 */ /* 0x000fe20000000000 */
[----:B------:R-:W-:Y:S01]  /*24b0*/  UIADD3 UR5, UPT, UPT, UR8, UR5, URZ ;  /* 0x0000000508057290 */ /* 0x000fe2000fffe0ff */
[----:B------:R-:W-:Y:S01]  /*24c0*/  BSSY.RECONVERGENT B0, `(.L_x_193) ;  /* 0x000000a000007945 */ /* 0x000fe20003800200 */
[----:B------:R-:W-:Y:S01]  /*24d0*/  MOV R0, 0x2560 ;  /* 0x0000256000007802 */ /* 0x000fe20000000f00 */
[----:B-1----:R-:W-:-:S04]  /*24e0*/  ULEA UR7, UR9, UR7, 0x18 ;  /* 0x0000000709077291 */ /* 0x002fc8000f8ec0ff */
[----:B------:R-:W-:-:S09]  /*24f0*/  ULEA UR5, UR5, UR7, 0x2 ;  /* 0x0000000705057291 */ /* 0x000fd2000f8e10ff */
[----:B------:R-:W4:Y:S02]  /*2500*/  LDS R2, [UR5] ;  /* 0x00000005ff027984 */ /* 0x000f240008000800 */
[----:B----4-:R-:W-:-:S04]  /*2510*/  FADD R2, R2, -R3 ;  /* 0x8000000302027221 */ /* 0x010fc80000000000 */
[----:B------:R-:W1:Y:S02]  /*2520*/  F2F.F64.F32 R32, R2 ;  /* 0x0000000200207310 */ /* 0x000e640000201800 */
[----:B-1----:R-:W-:-:S10]  /*2530*/  DADD R12, -RZ, |R32| ;  /* 0x00000000ff0c7229 */ /* 0x002fd40000000520 */
[----:B------:R-:W-:-:S07]  /*2540*/  IMAD.MOV.U32 R3, RZ, RZ, R13 ;  /* 0x000000ffff037224 */ /* 0x000fce00078e000d */
[----:B0-23--:R-:W-:Y:S05]  /*2550*/  CALL.REL.NOINC `($_Z3knnPfS_S_mmmm$__internal_accurate_pow) ;  /* 0x0000006800687944 */ /* 0x00dfea0003c00000 */
[----:B------:R-:W-:Y:S05]  /*2560*/  BSYNC.RECONVERGENT B0 ;  /* 0x0000000000007941 */ /* 0x000fea0003800200 */
.L_x_193:
        /* <DEDUP_REMOVED lines=15> */
.L_x_196:
[----:B------:R-:W-:-:S11]  /*2660*/  DADD R12, R32, 2 ;  /* 0x40000000200c7429 */ /* 0x000fd60000000000 */
.L_x_195:
[----:B------:R-:W-:Y:S05]  /*2670*/  BSYNC.RECONVERGENT B0 ;  /* 0x0000000000007941 */ /* 0x000fea0003800200 */
.L_x_194:
[----:B------:R-:W-:Y:S01]  /*2680*/  FSETP.NEU.AND P0, PT, R2, 1, PT ;  /* 0x3f8000000200780b */ /* 0x000fe20003f0d000 */
[----:B------:R-:W-:-:S03]  /*2690*/  UISETP.NE.AND UP0, UPT, UR6, 0x1, UPT ;  /* 0x000000010600788c */ /* 0x000fc6000bf05270 */
[----:B------:R-:W-:Y:S02]  /*26a0*/  FSEL R2, R12, RZ, P0 ;  /* 0x000000ff0c027208 */ /* 0x000fe40000000000 */
[----:B------:R-:W-:-:S06]  /*26b0*/  FSEL R3, R13, 1.875, P0 ;  /* 0x3ff000000d037808 */ /* 0x000fcc0000000000 */
[----:B------:R-:W-:-:S06]  /*26c0*/  DADD R30, R30, R2 ;  /* 0x000000001e1e7229 */ /* 0x000fcc0000000002 */
[----:B------:R4:W0:Y:S01]  /*26d0*/  F2F.F32.F64 R11, R30 ;  /* 0x0000001e000b7310 */ /* 0x0008220000301000 */
[----:B------:R-:W-:Y:S05]  /*26e0*/  BRA.U !UP0, `(.L_x_192) ;  /* 0x0000000508107547 */ /* 0x000fea000b800000 */
[----:B------:R-:W2:Y:S01]  /*26f0*/  LDG.E R3, desc[UR10][R4.64+0x4] ;  /* 0x0000040a04037981 */ /* 0x000ea2000c1e1900 */
[----:B------:R-:W-:Y:S01]  /*2700*/  BSSY.RECONVERGENT B0, `(.L_x_197) ;  /* 0x0000008000007945 */ /* 0x000fe20003800200 */
[----:B------:R-:W-:Y:S02]  /*2710*/  MOV R0, 0x2780 ;  /* 0x0000278000007802 */ /* 0x000fe40000000f00 */
[----:B------:R-:W2:Y:S02]  /*2720*/  LDS R2, [UR5+0x4] ;  /* 0x00000405ff027984 */ /* 0x000ea40008000800 */
[----:B--2---:R-:W-:-:S04]  /*2730*/  FADD R2, R2, -R3 ;  /* 0x8000000302027221 */ /* 0x004fc80000000000 */
[----:B----4-:R-:W1:Y:S02]  /*2740*/  F2F.F64.F32 R30, R2 ;  /* 0x00000002001e7310 */ /* 0x010e640000201800 */
[----:B-1----:R-:W-:-:S10]  /*2750*/  DADD R12, -RZ, |R30| ;  /* 0x00000000ff0c7229 */ /* 0x002fd4000000051e */
[----:B------:R-:W-:-:S07]  /*2760*/  IMAD.MOV.U32 R3, RZ, RZ, R13 ;  /* 0x000000ffff037224 */ /* 0x000fce00078e000d */
[----:B0-----:R-:W-:Y:S05]  /*2770*/  CALL.REL.NOINC `($_Z3knnPfS_S_mmmm$__internal_accurate_pow) ;  /* 0x0000006400e07944 */ /* 0x001fea0003c00000 */
[----:B------:R-:W-:Y:S05]  /*2780*/  BSYNC.RECONVERGENT B0 ;  /* 0x0000000000007941 */ /* 0x000fea0003800200 */
.L_x_197:
        /* <DEDUP_REMOVED lines=15> */
.L_x_200:
[----:B------:R-:W-:-:S11]  /*2880*/  DADD R12, R30, 2 ;  /* 0x400000001e0c7429 */ /* 0x000fd60000000000 */
.L_x_199:
[----:B------:R-:W-:Y:S05]  /*2890*/  BSYNC.RECONVERGENT B0 ;  /* 0x0000000000007941 */ /* 0x000fea0003800200 */
.L_x_198:
        /* <DEDUP_REMOVED lines=8> */
[----:B------:R-:W2:Y:S01]  /*2920*/  LDG.E R5, desc[UR10][R4.64+0x8] ;  /* 0x0000080a04057981 */ /* 0x000ea2000c1e1900 */
[----:B------:R-:W-:Y:S01]  /*2930*/  BSSY.RECONVERGENT B0, `(.L_x_201) ;  /* 0x0000008000007945 */ /* 0x000fe20003800200 */
[----:B------:R-:W-:Y:S02]  /*2940*/  MOV R0, 0x29b0 ;  /* 0x000029b000007802 */ /* 0x000fe40000000f00 */
[----:B0-----:R-:W2:Y:S02]  /*2950*/  LDS R2, [UR5+0x8] ;  /* 0x00000805ff027984 */ /* 0x001ea40008000800 */
[----:B--2---:R-:W-:-:S04]  /*2960*/  FADD R2, R2, -R5 ;  /* 0x8000000502027221 */ /* 0x004fc80000000000 */
[----:B------:R-:W0:Y:S02]  /*2970*/  F2F.F64.F32 R30, R2 ;  /* 0x00000002001e7310 */ /* 0x000e240000201800 */
[----:B0-----:R-:W-:-:S10]  /*2980*/  DADD R12, -RZ, |R30| ;  /* 0x00000000ff0c7229 */ /* 0x001fd4000000051e */
[----:B------:R-:W-:-:S07]  /*2990*/  IMAD.MOV.U32 R3, RZ, RZ, R13 ;  /* 0x000000ffff037224 */ /* 0x000fce00078e000d */
[----:B-1----:R-:W-:Y:S05]  /*29a0*/  CALL.REL.NOINC `($_Z3knnPfS_S_mmmm$__internal_accurate_pow) ;  /* 0x0000006400547944 */ /* 0x002fea0003c00000 */
[----:B------:R-:W-:Y:S05]  /*29b0*/  BSYNC.RECONVERGENT B0 ;  /* 0x0000000000007941 */ /* 0x000fea0003800200 */
.L_x_201:
        /* <DEDUP_REMOVED lines=15> */
.L_x_204:
[----:B------:R-:W-:-:S11]  /*2ab0*/  DADD R4, R30, 2 ;  /* 0x400000001e047429 */ /* 0x000fd60000000000 */
.L_x_203:
[----:B------:R-:W-:Y:S05]  /*2ac0*/  BSYNC.RECONVERGENT B0 ;  /* 0x0000000000007941 */ /* 0x000fea0003800200 */
.L_x_202:
[----:B------:R-:W0:Y:S01]  /*2ad0*/  F2F.F64.F32 R12, R11 ;  /* 0x0000000b000c7310 */ /* 0x000e220000201800 */
[----:B------:R-:W-:-:S04]  /*2ae0*/  FSETP.NEU.AND P0, PT, R2, 1, PT ;  /* 0x3f8000000200780b */ /* 0x000fc80003f0d000 */
[----:B------:R-:W-:Y:S02]  /*2af0*/  FSEL R2, R4, RZ, P0 ;  /* 0x000000ff04027208 */ /* 0x000fe40000000000 */
[----:B------:R-:W-:-:S06]  /*2b00*/  FSEL R3, R5, 1.875, P0 ;  /* 0x3ff0000005037808 */ /* 0x000fcc0000000000 */
[----:B0-----:R-:W-:-:S06]  /*2b10*/  DADD R2, R12, R2 ;  /* 0x000000000c027229 */ /* 0x001fcc0000000002 */
[----:B------:R0:W1:Y:S05]  /*2b20*/  F2F.F32.F64 R11, R2 ;  /* 0x00000002000b7310 */ /* 0x00006a0000301000 */
.L_x_192:
[----:B01----:R-:W-:Y:S01]  /*2b30*/  VIADD R0, R11, 0xf3000000 ;  /* 0xf30000000b007836 */ /* 0x003fe20000000000 */
[----:B------:R0:W1:Y:S01]  /*2b40*/  MUFU.RSQ R2, R11 ;  /* 0x0000000b00027308 */ /* 0x0000620000001400 */
[----:B------:R-:W-:Y:S03]  /*2b50*/  BSSY.RECONVERGENT B0, `(.L_x_205) ;  /* 0x000000e000007945 */ /* 0x000fe60003800200 */
[----:B------:R-:W-:-:S13]  /*2b60*/  ISETP.GT.U32.AND P0, PT, R0, 0x727fffff, PT ;  /* 0x727fffff0000780c */ /* 0x000fda0003f04070 */
[----:B01----:R-:W-:Y:S05]  /*2b70*/  @!P0 BRA `(.L_x_206) ;  /* 0x00000000001c8947 */ /* 0x003fea0003800000 */
[----:B------:R-:W-:Y:S01]  /*2b80*/  BSSY.RECONVERGENT B1, `(.L_x_207) ;  /* 0x0000004000017945 */ /* 0x000fe20003800200 */
[----:B------:R-:W-:Y:S01]  /*2b90*/  IMAD.MOV.U32 R0, RZ, RZ, R11 ;  /* 0x000000ffff007224 */ /* 0x000fe200078e000b */
[----:B------:R-:W-:-:S07]  /*2ba0*/  MOV R14, 0x2bc0 ;  /* 0x00002bc0000e7802 */ /* 0x000fce0000000f00 */
[----:B--234-:R-:W-:Y:S05]  /*2bb0*/  CALL.REL.NOINC `($__internal_3_$__cuda_sm20_sqrt_rn_f32_slowpath) ;  /* 0x0000006000747944 */ /* 0x01cfea0003c00000 */
[----:B------:R-:W-:Y:S05]  /*2bc0*/  BSYNC.RECONVERGENT B1 ;  /* 0x0000000000017941 */ /* 0x000fea0003800200 */
.L_x_207:
[----:B------:R-:W-:Y:S01]  /*2bd0*/  IMAD.MOV.U32 R3, RZ, RZ, R0 ;  /* 0x000000ffff037224 */ /* 0x000fe200078e0000 */
[----:B------:R-:W-:Y:S06]  /*2be0*/  BRA `(.L_x_208) ;  /* 0x0000000000107947 */ /* 0x000fec0003800000 */
.L_x_206:
[----:B------:R-:W-:Y:S01]  /*2bf0*/  FMUL.FTZ R0, R11, R2 ;  /* 0x000000020b007220 */ /* 0x000fe20000410000 */
[----:B------:R-:W-:-:S03]  /*2c00*/  FMUL.FTZ R2, R2, 0.5 ;  /* 0x3f00000002027820 */ /* 0x000fc60000410000 */
[----:B------:R-:W-:-:S04]  /*2c10*/  FFMA R3, -R0, R0, R11 ;  /* 0x0000000000037223 */ /* 0x000fc8000000010b */
[----:B------:R-:W-:-:S07]  /*2c20*/  FFMA R3, R3, R2, R0 ;  /* 0x0000000203037223 */ /* 0x000fce0000000000 */
.L_x_208:
[----:B------:R-:W-:Y:S05]  /*2c30*/  BSYNC.RECONVERGENT B0 ;  /* 0x0000000000007941 */ /* 0x000fea0003800200 */
.L_x_205:
[----:B------:R-:W0:Y:S01]  /*2c40*/  LDCU UR5, c[0x0][0x3a0] ;  /* 0x00007400ff0577ac */ /* 0x000e220008000800 */
[----:B------:R-:W-:Y:S01]  /*2c50*/  FADD R10, R3, R10 ;  /* 0x0000000a030a7221 */ /* 0x000fe20000000000 */
[----:B------:R-:W-:-:S04]  /*2c60*/  UIADD3 UR4, UPT, UPT, UR4, 0x1, URZ ;  /* 0x0000000104047890 */ /* 0x000fc8000fffe0ff */
[----:B0-----:R-:W-:-:S09]  /*2c70*/  UISETP.NE.AND UP0, UPT, UR4, UR5, UPT ;  /* 0x000000050400728c */ /* 0x001fd2000bf05270 */
[----:B------:R-:W-:Y:S05]  /*2c80*/  BRA.U !UP0, `(.L_x_173) ;  /* 0x00000059081c7547 */ /* 0x000fea000b800000 */
[----:B------:R-:W-:Y:S05]  /*2c90*/  BRA `(.L_x_209) ;  /* 0xffffffec005c7947 */ /* 0x000fea000383ffff */
.L_x_172:
[----:B------:R-:W2:Y:S01]  /*2ca0*/  LDCU UR4, c[0x0][0x3a8] ;  /* 0x00007500ff0477ac */ /* 0x000ea20008000800 */
[----:B0-----:R-:W0:Y:S01]  /*2cb0*/  LDC.64 R10, c[0x0][0x380] ;  /* 0x0000e000ff0a7b82 */ /* 0x001e220000000a00 */
[----:B------:R-:W-:Y:S02]  /*2cc0*/  IMAD R7, R8, R7, RZ ;  /* 0x0000000708077224 */ /* 0x000fe400078e02ff */
[----:B------:R-:W-:Y:S01]  /*2cd0*/  IMAD.MOV.U32 R30, RZ, RZ, RZ ;  /* 0x000000ffff1e7224 */ /* 0x000fe200078e00ff */
[----:B--2---:R-:W-:Y:S01]  /*2ce0*/  UISETP.GE.AND UP0, UPT, UR4, 0x1, UPT ;  /* 0x000000010400788c */ /* 0x004fe2000bf06270 */
[----:B0-----:R-:W-:-:S08]  /*2cf0*/  IMAD.WIDE R10, R7, 0x4, R10 ;  /* 0x00000004070a7825 */ /* 0x001fd000078e020a */
[----:B------:R-:W-:Y:S05]  /*2d00*/  BRA.U !UP0, `(.L_x_210) ;  /* 0x0000000d08007547 */ /* 0x000fea000b800000 */
[----:B------:R-:W-:Y:S01]  /*2d10*/  UISETP.GE.U32.AND UP0, UPT, UR4, 0x4, UPT ;  /* 0x000000040400788c */ /* 0x000fe2000bf06070 */
[----:B------:R-:W-:Y:S01]  /*2d20*/  IMAD.MOV.U32 R5, RZ, RZ, RZ ;  /* 0x000000ffff057224 */ /* 0x000fe200078e00ff */
[----:B------:R-:W-:Y:S01]  /*2d30*/  ULOP3.LUT UR5, UR4, 0x3, URZ, 0xc0, !UPT ;  /* 0x0000000304057892 */ /* 0x000fe2000f8ec0ff */
[----:B------:R-:W-:-:S06]  /*2d40*/  IMAD.MOV.U32 R30, RZ, RZ, RZ ;  /* 0x000000ffff1e7224 */ /* 0x000fcc00078e00ff */
[----:B------:R-:W-:Y:S05]  /*2d50*/  BRA.U !UP0, `(.L_x_211) ;  /* 0x0000000908387547 */ /* 0x000fea000b800000 */
[----:B------:R-:W-:Y:S01]  /*2d60*/  ULOP3.LUT UR4, UR4, 0x7ffffffc, URZ, 0xc0, !UPT ;  /* 0x7ffffffc04047892 */ /* 0x000fe2000f8ec0ff */
[----:B-1----:R-:W-:Y:S02]  /*2d70*/  IMAD.MOV.U32 R4, RZ, RZ, RZ ;  /* 0x000000ffff047224 */ /* 0x002fe400078e00ff */
[----:B------:R-:W-:-:S03]  /*2d80*/  IMAD.MOV.U32 R30, RZ, RZ, RZ ;  /* 0x000000ffff1e7224 */ /* 0x000fc600078e00ff */
[----:B------:R-:W-:-:S07]  /*2d90*/  IMAD.U32 R5, RZ, RZ, UR4 ;  /* 0x00000004ff057e24 */ /* 0x000fce000f8e00ff */
.L_x_227:
[----:B------:R-:W-:-:S05]  /*2da0*/  IMAD.WIDE.U32 R32, R4, 0x4, R10 ;  /* 0x0000000404207825 */ /* 0x000fca00078e000a */
[----:B--2---:R-:W2:Y:S01]  /*2db0*/  LDG.E R0, desc[UR10][R32.64] ;  /* 0x0000000a20007981 */ /* 0x004ea2000c1e1900 */
[----:B------:R-:W-:Y:S01]  /*2dc0*/  MOV R2, 0x400 ;  /* 0x0000040000027802 */ /* 0x000fe20000000f00 */
[----:B------:R-:W-:Y:S01]  /*2dd0*/  BSSY.RECONVERGENT B0, `(.L_x_212) ;  /* 0x000000d000007945 */ /* 0x000fe20003800200 */
[----:B0-----:R-:W0:Y:S02]  /*2de0*/  S2R R3, SR_CgaCtaId ;  /* 0x0000000000037919 */ /* 0x001e240000008800 */
[----:B0-----:R-:W-:-:S05]  /*2df0*/  LEA R3, R3, R2, 0x18 ;  /* 0x0000000203037211 */ /* 0x001fca00078ec0ff */
[C---:B------:R-:W-:Y:S02]  /*2e00*/  IMAD R2, R4.reuse, 0x4, R3 ;  /* 0x0000000404027824 */ /* 0x040fe400078e0203 */
[----:B------:R-:W-:-:S03]  /*2e10*/  VIADD R4, R4, 0x4 ;  /* 0x0000000404047836 */ /* 0x000fc60000000000 */
[----:B------:R-:W2:Y:S02]  /*2e20*/  LDS R7, [R2] ;  /* 0x0000000002077984 */ /* 0x000ea40000000800 */
[----:B------:R-:W-:Y:S01]  /*2e30*/  ISETP.NE.AND P0, PT, R4, R5, PT ;  /* 0x000000050400720c */ /* 0x000fe20003f05270 */
[----:B--2---:R-:W-:Y:S01]  /*2e40*/  FADD R7, R7, -R0 ;  /* 0x8000000007077221 */ /* 0x004fe20000000000 */
[----:B------:R-:W-:-:S03]  /*2e50*/  MOV R0, 0x2ea0 ;  /* 0x00002ea000007802 */ /* 0x000fc60000000f00 */
[----:B------:R-:W0:Y:S02]  /*2e60*/  F2F.F64.F32 R36, R7 ;  /* 0x0000000700247310 */ /* 0x000e240000201800 */
[----:B0-----:R-:W-:-:S10]  /*2e70*/  DADD R12, -RZ, |R36| ;  /* 0x00000000ff0c7229 */ /* 0x001fd40000000524 */
[----:B------:R-:W-:-:S07]  /*2e80*/  IMAD.MOV.U32 R3, RZ, RZ, R13 ;  /* 0x000000ffff037224 */ /* 0x000fce00078e000d */
[----:B------:R-:W-:Y:S05]  /*2e90*/  CALL.REL.NOINC `($_Z3knnPfS_S_mmmm$__internal_accurate_pow) ;  /* 0x0000006000187944 */ /* 0x000fea0003c00000 */
[----:B------:R-:W-:Y:S05]  /*2ea0*/  BSYNC.RECONVERGENT B0 ;  /* 0x0000000000007941 */ /* 0x000fea0003800200 */
.L_x_212:
[----:B------:R-:W2:Y:S01]  /*2eb0*/  LDG.E R15, desc[UR10][R32.64+0x4] ;  /* 0x0000040a200f7981 */ /* 0x000ea2000c1e1900 */
[----:B------:R-:W-:Y:S01]  /*2ec0*/  DADD R12, R36, 2 ;  /* 0x40000000240c7429 */ /* 0x000fe20000000000 */
[----:B------:R-:W0:Y:S01]  /*2ed0*/  F2F.F64.F32 R30, R30 ;  /* 0x0000001e001e7310 */ /* 0x000e220000201800 */
[C---:B------:R-:W-:Y:S01]  /*2ee0*/  FSETP.NEU.AND P1, PT, R7.reuse, RZ, PT ;  /* 0x000000ff0700720b */ /* 0x040fe20003f2d000 */
[----:B------:R-:W2:Y:S01]  /*2ef0*/  LDS R6, [R2+0x4] ;  /* 0x0000040002067984 */ /* 0x000ea20000000800 */
[----:B------:R-:W-:Y:S01]  /*2f00*/  BSSY.RECONVERGENT B0, `(.L_x_213) ;  /* 0x000000f000007945 */ /* 0x000fe20003800200 */
[----:B------:R-:W-:-:S05]  /*2f10*/  FSETP.NEU.AND P3, PT, R7, 1, PT ;  /* 0x3f8000000700780b */ /* 0x000fca0003f6d000 */
[----:B------:R-:W-:Y:S02]  /*2f20*/  LOP3.LUT R12, R13, 0x7ff00000, RZ, 0xc0, !PT ;  /* 0x7ff000000d0c7812 */ /* 0x000fe400078ec0ff */
[----:B------:R-:W-:Y:S02]  /*2f30*/  FSEL R13, R18, RZ, P1 ;  /* 0x000000ff120d7208 */ /* 0x000fe40000800000 */
[----:B------:R-:W-:Y:S02]  /*2f40*/  ISETP.NE.AND P2, PT, R12, 0x7ff00000, PT ;  /* 0x7ff000000c00780c */ /* 0x000fe40003f45270 */
[----:B------:R-:W-:Y:S01]  /*2f50*/  FSEL R12, R3, RZ, P1 ;  /* 0x000000ff030c7208 */ /* 0x000fe20000800000 */
[----:B--2---:R-:W-:-:S04]  /*2f60*/  FADD R6, R6, -R15 ;  /* 0x8000000f06067221 */ /* 0x004fc80000000000 */
[----:B------:R1:W2:Y:S06]  /*2f70*/  F2F.F64.F32 R34, R6 ;  /* 0x0000000600227310 */ /* 0x0002ac0000201800 */
[----:B0-----:R-:W-:Y:S05]  /*2f80*/  @P2 BRA `(.L_x_214) ;  /* 0x0000000000182947 */ /* 0x001fea0003800000 */
[----:B------:R-:W-:-:S13]  /*2f90*/  FSETP.NAN.AND P1, PT, R7, R7, PT ;  /* 0x000000070700720b */ /* 0x000fda0003f28000 */
[----:B------:R-:W-:Y:S01]  /*2fa0*/  @P1 DADD R12, R36, 2 ;  /* 0x40000000240c1429 */ /* 0x000fe20000000000 */
[----:B------:R-:W-:Y:S10]  /*2fb0*/  @P1 BRA `(.L_x_214) ;  /* 0x00000000000c1947 */ /* 0x000ff40003800000 */
[----:B------:R-:W-:-:S14]  /*2fc0*/  DSETP.NEU.AND P1, PT, |R36|, +INF , PT ;  /* 0x7ff000002400742a */ /* 0x000fdc0003f2d200 */
[----:B------:R-:W-:Y:S02]  /*2fd0*/  @!P1 IMAD.MOV.U32 R12, RZ, RZ, 0x0 ;  /* 0x00000000ff0c9424 */ /* 0x000fe400078e00ff */
[----:B------:R-:W-:-:S07]  /*2fe0*/  @!P1 IMAD.MOV.U32 R13, RZ, RZ, 0x7ff00000 ;  /* 0x7ff00000ff0d9424 */ /* 0x000fce00078e00ff */
.L_x_214:
[----:B------:R-:W-:Y:S05]  /*2ff0*/  BSYNC.RECONVERGENT B0 ;  /* 0x0000000000007941 */ /* 0x000fea0003800200 */
.L_x_213:
[----:B------:R-:W-:Y:S01]  /*3000*/  FSEL R12, R12, RZ, P3 ;  /* 0x000000ff0c0c7208 */ /* 0x000fe20001800000 */
[----:B------:R-:W-:Y:S01]  /*3010*/  BSSY.RECONVERGENT B0, `(.L_x_215) ;  /* 0x0000008000007945 */ /* 0x000fe20003800200 */
[----:B------:R-:W-:Y:S02]  /*3020*/  FSEL R13, R13, 1.875, P3 ;  /* 0x3ff000000d0d7808 */ /* 0x000fe40001800000 */
[----:B------:R-:W-:-:S04]  /*3030*/  MOV R0, 0x3090 ;  /* 0x0000309000007802 */ /* 0x000fc80000000f00 */
[----:B------:R-:W-:Y:S02]  /*3040*/  DADD R30, R30, R12 ;  /* 0x000000001e1e7229 */ /* 0x000fe4000000000c */
[----:B--2---:R-:W-:-:S08]  /*3050*/  DADD R12, -RZ, |R34| ;  /* 0x00000000ff0c7229 */ /* 0x004fd00000000522 */
[----:B------:R0:W2:Y:S02]  /*3060*/  F2F.F32.F64 R30, R30 ;  /* 0x0000001e001e7310 */ /* 0x0000a40000301000 */
[----:B------:R-:W-:-:S07]  /*3070*/  IMAD.MOV.U32 R3, RZ, RZ, R13 ;  /* 0x000000ffff037224 */ /* 0x000fce00078e000d */
[----:B012---:R-:W-:Y:S05]  /*3080*/  CALL.REL.NOINC `($_Z3knnPfS_S_mmmm$__internal_accurate_pow) ;  /* 0x0000005c009c7944 */ /* 0x007fea0003c00000 */
[----:B------:R-:W-:Y:S05]  /*3090*/  BSYNC.RECONVERGENT B0 ;  /* 0x0000000000007941 */ /* 0x000fea0003800200 */
.L_x_215:
        /* <DEDUP_REMOVED lines=15> */
.L_x_218:
[----:B------:R-:W-:-:S11]  /*3190*/  DADD R12, R34, 2 ;  /* 0x40000000220c7429 */ /* 0x000fd60000000000 */
.L_x_217:
[----:B------:R-:W-:Y:S05]  /*31a0*/  BSYNC.RECONVERGENT B0 ;  /* 0x0000000000007941 */ /* 0x000fea0003800200 */
.L_x_216:
[----:B------:R-:W2:Y:S01]  /*31b0*/  LDG.E R0, desc[UR10][R32.64+0x8] ;  /* 0x0000080a20007981 */ /* 0x000ea2000c1e1900 */
[----:B------:R-:W0:Y:S01]  /*31c0*/  F2F.F64.F32 R30, R30 ;  /* 0x0000001e001e7310 */ /* 0x000e220000201800 */
[----:B------:R-:W-:Y:S01]  /*31d0*/  FSETP.NEU.AND P1, PT, R6, 1, PT ;  /* 0x3f8000000600780b */ /* 0x000fe20003f2d000 */
[----:B------:R-:W-:Y:S01]  /*31e0*/  BSSY.RECONVERGENT B0, `(.L_x_219) ;  /* 0x000000c000007945 */ /* 0x000fe20003800200 */
[----:B------:R-:W2:Y:S02]  /*31f0*/  LDS R7, [R2+0x8] ;  /* 0x0000080002077984 */ /* 0x000ea40000000800 */
        /* <DEDUP_REMOVED lines=9> */
[----:B------:R-:W-:Y:S05]  /*3290*/  CALL.REL.NOINC `($_Z3knnPfS_S_mmmm$__internal_accurate_pow) ;  /* 0x0000005c00187944 */ /* 0x000fea0003c00000 */
[----:B------:R-:W-:Y:S05]  /*32a0*/  BSYNC.RECONVERGENT B0 ;  /* 0x0000000000007941 */ /* 0x000fea0003800200 */
.L_x_219:
        /* <DEDUP_REMOVED lines=15> */
.L_x_222:
[----:B------:R-:W-:-:S11]  /*33a0*/  DADD R12, R34, 2 ;  /* 0x40000000220c7429 */ /* 0x000fd60000000000 */
.L_x_221:
[----:B------:R-:W-:Y:S05]  /*33b0*/  BSYNC.RECONVERGENT B0 ;  /* 0x0000000000007941 */ /* 0x000fea0003800200 */
.L_x_220:
[----:B------:R-:W2:Y:S01]  /*33c0*/  LDG.E R33, desc[UR10][R32.64+0xc] ;  /* 0x00000c0a20217981 */ /* 0x000ea2000c1e1900 */
[----:B------:R-:W0:Y:S01]  /*33d0*/  F2F.F64.F32 R14, R6 ;  /* 0x00000006000e7310 */ /* 0x000e220000201800 */
[----:B------:R-:W-:Y:S01]  /*33e0*/  FSETP.NEU.AND P1, PT, R7, 1, PT ;  /* 0x3f8000000700780b */ /* 0x000fe20003f2d000 */
[----:B------:R-:W-:Y:S01]  /*33f0*/  BSSY.RECONVERGENT B0, `(.L_x_223) ;  /* 0x000000c000007945 */ /* 0x000fe20003800200 */
[----:B------:R-:W2:Y:S01]  /*3400*/  LDS R30, [R2+0xc] ;  /* 0x00000c00021e7984 */ /* 0x000ea20000000800 */
        /* <DEDUP_REMOVED lines=11> */
.L_x_223:
[----:B------:R-:W-:Y:S01]  /*34c0*/  DADD R12, R34, 2 ;  /* 0x40000000220c7429 */ /* 0x000fe20000000000 */
[----:B------:R-:W-:Y:S01]  /*34d0*/  FSETP.NEU.AND P1, PT, R30, RZ, PT ;  /* 0x000000ff1e00720b */ /* 0x000fe20003f2d000 */
[----:B------:R-:W-:Y:S03]  /*34e0*/  BSSY.RECONVERGENT B0, `(.L_x_224) ;  /* 0x000000e000007945 */ /* 0x000fe60003800200 */
        /* <DEDUP_REMOVED lines=12> */
.L_x_226:
[----:B------:R-:W-:-:S11]  /*35b0*/  DADD R2, R34, 2 ;  /* 0x4000000022027429 */ /* 0x000fd60000000000 */
.L_x_225:
[----:B------:R-:W-:Y:S05]  /*35c0*/  BSYNC.RECONVERGENT B0 ;  /* 0x0000000000007941 */ /* 0x000fea0003800200 */
.L_x_224:
[----:B------:R-:W0:Y:S01]  /*35d0*/  F2F.F64.F32 R6, R7 ;  /* 0x0000000700067310 */ /* 0x000e220000201800 */
[----:B------:R-:W-:-:S04]  /*35e0*/  FSETP.NEU.AND P1, PT, R30, 1, PT ;  /* 0x3f8000001e00780b */ /* 0x000fc80003f2d000 */
[----:B------:R-:W-:Y:S02]  /*35f0*/  FSEL R30, R2, RZ, P1 ;  /* 0x000000ff021e7208 */ /* 0x000fe40000800000 */
[----:B------:R-:W-:-:S06]  /*3600*/  FSEL R31, R3, 1.875, P1 ;  /* 0x3ff00000031f7808 */ /* 0x000fcc0000800000 */
[----:B0-----:R-:W-:-:S10]  /*3610*/  DADD R30, R6, R30 ;  /* 0x00000000061e7229 */ /* 0x001fd4000000001e */
[----:B------:R0:W2:Y:S01]  /*3620*/  F2F.F32.F64 R30, R30 ;  /* 0x0000001e001e7310 */ /* 0x0000a20000301000 */
[----:B------:R-:W-:Y:S05]  /*3630*/  @P0 BRA `(.L_x_227) ;  /* 0xfffffff400d80947 */ /* 0x000fea000383ffff */
.L_x_211:
[----:B------:R-:W-:-:S09]  /*3640*/  UISETP.NE.AND UP0, UPT, UR5, URZ, UPT ;  /* 0x000000ff0500728c */ /* 0x000fd2000bf05270 */
[----:B------:R-:W-:Y:S05]  /*3650*/  BRA.U !UP0, `(.L_x_210) ;  /* 0x0000000108ac7547 */ /* 0x000fea000b800000 */
[----:B------:R-:W3:Y:S01]  /*3660*/  S2R R3, SR_CgaCtaId ;  /* 0x0000000000037919 */ /* 0x000ee20000008800 */
[----:B------:R-:W-:Y:S01]  /*3670*/  MOV R2, 0x400 ;  /* 0x0000040000027802 */ /* 0x000fe20000000f00 */
[----:B------:R-:W-:-:S03]  /*3680*/  UMOV UR4, URZ ;  /* 0x000000ff00047c82 */ /* 0x000fc60008000000 */
[----:B---3--:R-:W-:-:S07]  /*3690*/  LEA R2, R3, R2, 0x18 ;  /* 0x0000000203027211 */ /* 0x008fce00078ec0ff */
.L_x_232:
[----:B------:R-:W-:-:S06]  /*36a0*/  IMAD.WIDE.U32 R14, R5, 0x4, R10 ;  /* 0x00000004050e7825 */ /* 0x000fcc00078e000a */
[----:B---3--:R-:W3:Y:S01]  /*36b0*/  LDG.E R15, desc[UR10][R14.64] ;  /* 0x0000000a0e0f7981 */ /* 0x008ee2000c1e1900 */
[----:B------:R-:W-:Y:S01]  /*36c0*/  IMAD R16, R5, 0x4, R2 ;  /* 0x0000000405107824 */ /* 0x000fe200078e0202 */
[----:B------:R-:W-:Y:S01]  /*36d0*/  BSSY.RECONVERGENT B0, `(.L_x_228) ;  /* 0x0000008000007945 */ /* 0x000fe20003800200 */
[----:B------:R-:W-:-:S03]  /*36e0*/  MOV R0, 0x3750 ;  /* 0x0000375000007802 */ /* 0x000fc60000000f00 */
[----:B-1----:R-:W3:Y:S02]  /*36f0*/  LDS R4, [R16] ;  /* 0x0000000010047984 */ /* 0x002ee40000000800 */
[----:B---3--:R-:W-:-:S04]  /*3700*/  FADD R4, R4, -R15 ;  /* 0x8000000f04047221 */ /* 0x008fc80000000000 */
[----:B------:R-:W1:Y:S02]  /*3710*/  F2F.F64.F32 R6, R4 ;  /* 0x0000000400067310 */ /* 0x000e640000201800 */
[----:B-1----:R-:W-:-:S10]  /*3720*/  DADD R12, -RZ, |R6| ;  /* 0x00000000ff0c7229 */ /* 0x002fd40000000506 */
[----:B----4-:R-:W-:-:S07]  /*3730*/  IMAD.MOV.U32 R3, RZ, RZ, R13 ;  /* 0x000000ffff037224 */ /* 0x010fce00078e000d */
[----:B0-2---:R-:W-:Y:S05]  /*3740*/  CALL.REL.NOINC `($_Z3knnPfS_S_mmmm$__internal_accurate_pow) ;  /* 0x0000005400ec7944 */ /* 0x005fea0003c00000 */
[----:B------:R-:W-:Y:S05]  /*3750*/  BSYNC.RECONVERGENT B0 ;  /* 0x0000000000007941 */ /* 0x000fea0003800200 */
.L_x_228:
        /* <DEDUP_REMOVED lines=15> */
.L_x_231:
[----:B------:R-:W-:-:S11]  /*3850*/  DADD R12, R6, 2 ;  /* 0x40000000060c7429 */ /* 0x000fd60000000000 */
.L_x_230:
[----:B------:R-:W-:Y:S05]  /*3860*/  BSYNC.RECONVERGENT B0 ;  /* 0x0000000000007941 */ /* 0x000fea0003800200 */
.L_x_229:
        /* <DEDUP_REMOVED lines=8> */
[----:B------:R3:W4:Y:S01]  /*38f0*/  F2F.F32.F64 R30, R6 ;  /* 0x00000006001e7310 */ /* 0x0007220000301000 */
[----:B------:R-:W-:Y:S05]  /*3900*/  BRA.U UP0, `(.L_x_232) ;  /* 0xfffffffd00647547 */ /* 0x000fea000b83ffff */
.L_x_210:
[----:B------:R-:W5:Y:S01]  /*3910*/  LDCU UR4, c[0x0][0x3a8] ;  /* 0x00007500ff0477ac */ /* 0x000f620008000800 */
[----:B--2-4-:R-:W-:Y:S01]  /*3920*/  VIADD R0, R30, 0xf3000000 ;  /* 0xf30000001e007836 */ /* 0x014fe20000000000 */
[----:B------:R2:W4:Y:S01]  /*3930*/  MUFU.RSQ R5, R30 ;  /* 0x0000001e00057308 */ /* 0x0005220000001400 */
[----:B------:R-:W-:Y:S03]  /*3940*/  BSSY.RECONVERGENT B0, `(.L_x_233) ;  /* 0x000000e000007945 */ /* 0x000fe60003800200 */
[----:B------:R-:W-:Y:S01]  /*3950*/  ISETP.GT.U32.AND P0, PT, R0, 0x727fffff, PT ;  /* 0x727fffff0000780c */ /* 0x000fe20003f04070 */
[----:B-----5:R-:W-:-:S12]  /*3960*/  UISETP.GE.AND UP0, UPT, UR4, 0x1, UPT ;  /* 0x000000010400788c */ /* 0x020fd8000bf06270 */
[----:B--2-4-:R-:W-:Y:S05]  /*3970*/  @!P0 BRA `(.L_x_234) ;  /* 0x0000000000188947 */ /* 0x014fea0003800000 */
[----:B------:R-:W-:Y:S01]  /*3980*/  BSSY.RECONVERGENT B1, `(.L_x_235) ;  /* 0x0000004000017945 */ /* 0x000fe20003800200 */
[----:B------:R-:W-:Y:S01]  /*3990*/  IMAD.MOV.U32 R0, RZ, RZ, R30 ;  /* 0x000000ffff007224 */ /* 0x000fe200078e001e */
[----:B------:R-:W-:-:S07]  /*39a0*/  MOV R14, 0x39c0 ;  /* 0x000039c0000e7802 */ /* 0x000fce0000000f00 */
[----:B01-3--:R-:W-:Y:S05]  /*39b0*/  CALL.REL.NOINC `($__internal_3_$__cuda_sm20_sqrt_rn_f32_slowpath) ;  /* 0x0000005000f47944 */ /* 0x00bfea0003c00000 */
[----:B------:R-:W-:Y:S05]  /*39c0*/  BSYNC.RECONVERGENT B1 ;  /* 0x0000000000017941 */ /* 0x000fea0003800200 */
.L_x_235:
[----:B------:R-:W-:Y:S05]  /*39d0*/  BRA `(.L_x_236) ;  /* 0x0000000000107947 */ /* 0x000fea0003800000 */
.L_x_234:
[C---:B------:R-:W-:Y:S01]  /*39e0*/  FMUL.FTZ R3, R5.reuse, R30 ;  /* 0x0000001e05037220 */ /* 0x040fe20000410000 */
[----:B------:R-:W-:-:S03]  /*39f0*/  FMUL.FTZ R2, R5, 0.5 ;  /* 0x3f00000005027820 */ /* 0x000fc60000410000 */
[----:B------:R-:W-:-:S04]  /*3a00*/  FFMA R0, -R3, R3, R30 ;  /* 0x0000000303007223 */ /* 0x000fc8000000011e */
[----:B------:R-:W-:-:S07]  /*3a10*/  FFMA R0, R0, R2, R3 ;  /* 0x0000000200007223 */ /* 0x000fce0000000003 */
.L_x_236:
[----:B------:R-:W-:Y:S05]  /*3a20*/  BSYNC.RECONVERGENT B0 ;  /* 0x0000000000007941 */ /* 0x000fea0003800200 */
.L_x_233:
[----:B------:R2:W-:Y:S01]  /*3a30*/  STL [R1], R0 ;  /* 0x0000000001007387 */ /* 0x0005e20000100800 */
[----:B------:R-:W-:Y:S05]  /*3a40*/  BRA.U UP0, `(.L_x_237) ;  /* 0x0000000100547547 */ /* 0x000fea000b800000 */
[----:B--2---:R-:W-:-:S04]  /*3a50*/  FADD R0, RZ, R0 ;  /* 0x00000000ff007221 */ /* 0x004fc80000000000 */
[----:B------:R-:W-:Y:S01]  /*3a60*/  FADD R2, RZ, R0 ;  /* 0x00000000ff027221 */ /* 0x000fe20000000000 */
[----:B------:R2:W-:Y:S03]  /*3a70*/  STL [R1+0x8], R0 ;  /* 0x0000080001007387 */ /* 0x0005e60000100800 */
[----:B-1----:R-:W-:Y:S01]  /*3a80*/  FADD R4, RZ, R2 ;  /* 0x00000002ff047221 */ /* 0x002fe20000000000 */
        /* <DEDUP_REMOVED lines=17> */
.L_x_237:
[----:B------:R-:W4:Y:S01]  /*3ba0*/  LDCU UR4, c[0x0][0x3a8] ;  /* 0x00007500ff0477ac */ /* 0x000f220008000800 */
[----:B---3--:R-:W-:Y:S01]  /*3bb0*/  IMAD.MOV.U32 R6, RZ, RZ, 0x1 ;  /* 0x00000001ff067424 */ /* 0x008fe200078e00ff */
[----:B----4-:R-:W-:Y:S02]  /*3bc0*/  ULOP3.LUT UR5, UR4, 0x3, URZ, 0xc0, !UPT ;  /* 0x0000000304057892 */ /* 0x010fe4000f8ec0ff */
[----:B------:R-:W-:-:S12]  /*3bd0*/  ULOP3.LUT UR4, UR4, 0x7ffffffc, URZ, 0xc0, !UPT ;  /* 0x7ffffffc04047892 */ /* 0x000fd8000f8ec0ff */
.L_x_273:
[----:B---3--:R-:W3:Y:S01]  /*3be0*/  LDCU UR6, c[0x0][0x3a8] ;  /* 0x00007500ff0677ac */ /* 0x008ee20008000800 */
[----:B0-----:R-:W-:Y:S01]  /*3bf0*/  IMAD.MOV.U32 R3, RZ, RZ, RZ ;  /* 0x000000ffff037224 */ /* 0x001fe200078e00ff */
[----:B------:R-:W-:Y:S01]  /*3c00*/  CS2R R34, SRZ ;  /* 0x0000000000227805 */ /* 0x000fe2000001ff00 */
[----:B---3--:R-:W-:-:S09]  /*3c10*/  UISETP.GE.U32.AND UP0, UPT, UR6, 0x4, UPT ;  /* 0x000000040600788c */ /* 0x008fd2000bf06070 */
[----:B----4-:R-:W-:Y:S05]  /*3c20*/  BRA.U !UP0, `(.L_x_239) ;  /* 0x0000000908487547 */ /* 0x010fea000b800000 */
[----:B------:R-:W-:Y:S01]  /*3c30*/  IMAD.MOV.U32 R5, RZ, RZ, RZ ;  /* 0x000000ffff057224 */ /* 0x000fe200078e00ff */
[----:B------:R-:W3:Y:S01]  /*3c40*/  LDCU UR6, c[0x0][0x3a8] ;  /* 0x00007500ff0677ac */ /* 0x000ee20008000800 */
[----:B------:R-:W-:-:S07]  /*3c50*/  IMAD.MOV.U32 R30, RZ, RZ, RZ ;  /* 0x000000ffff1e7224 */ /* 0x000fce00078e00ff */
.L_x_256:
[----:B------:R-:W-:-:S05]  /*3c60*/  IMAD.WIDE.U32 R32, R5, 0x4, R10 ;  /* 0x0000000405207825 */ /* 0x000fca00078e000a */
[----:B--2---:R-:W2:Y:S01]  /*3c70*/  LDG.E R0, desc[UR10][R32.64] ;  /* 0x0000000a20007981 */ /* 0x004ea2000c1e1900 */
[----:B------:R-:W-:Y:S01]  /*3c80*/  MOV R2, 0x400 ;  /* 0x0000040000027802 */ /* 0x000fe20000000f00 */
[----:B-1-3--:R-:W-:Y:S01]  /*3c90*/  IMAD R4, R6, UR6, R5 ;  /* 0x0000000606047c24 */ /* 0x00afe2000f8e0205 */
[----:B------:R-:W-:Y:S01]  /*3ca0*/  BSSY.RECONVERGENT B0, `(.L_x_240) ;  /* 0x000000d000007945 */ /* 0x000fe20003800200 */
[----:B------:R-:W1:Y:S01]  /*3cb0*/  S2R R3, SR_CgaCtaId ;  /* 0x0000000000037919 */ /* 0x000e620000008800 */
[----:B------:R-:W-:-:S05]  /*3cc0*/  VIADD R5, R5, 0x4 ;  /* 0x0000000405057836 */ /* 0x000fca0000000000 */
[----:B------:R-:W-:Y:S02]  /*3cd0*/  ISETP.NE.AND P0, PT, R5, UR4, PT ;  /* 0x0000000405007c0c */ /* 0x000fe4000bf05270 */
[----:B-1----:R-:W-:-:S05]  /*3ce0*/  LEA R3, R3, R2, 0x18 ;  /* 0x0000000203037211 */ /* 0x002fca00078ec0ff */
[----:B------:R-:W-:-:S05]  /*3cf0*/  IMAD R4, R4, 0x4, R3 ;  /* 0x0000000404047824 */ /* 0x000fca00078e0203 */
[----:B------:R-:W2:Y:S02]  /*3d00*/  LDS R7, [R4] ;  /* 0x0000000004077984 */ /* 0x000ea40000000800 */
[----:B--2---:R-:W-:Y:S01]  /*3d10*/  FADD R7, R7, -R0 ;  /* 0x8000000007077221 */ /* 0x004fe20000000000 */
[----:B------:R-:W-:-:S03]  /*3d20*/  MOV R0, 0x3d70 ;  /* 0x00003d7000007802 */ /* 0x000fc60000000f00 */
[----:B------:R-:W1:Y:S02]  /*3d30*/  F2F.F64.F32 R34, R7 ;  /* 0x0000000700227310 */ /* 0x000e640000201800 */
[----:B-1----:R-:W-:-:S10]  /*3d40*/  DADD R2, -RZ, |R34| ;  /* 0x00000000ff027229 */ /* 0x002fd40000000522 */
[----:B0---4-:R-:W-:-:S07]  /*3d50*/  IMAD.MOV.U32 R12, RZ, RZ, R2 ;  /* 0x000000ffff0c7224 */ /* 0x011fce00078e0002 */
[----:B0-----:R-:W-:Y:S05]  /*3d60*/  CALL.REL.NOINC `($_Z3knnPfS_S_mmmm$__internal_accurate_pow) ;  /* 0x0000005000647944 */ /* 0x001fea0003c00000 */
[----:B------:R-:W-:Y:S05]  /*3d70*/  BSYNC.RECONVERGENT B0 ;  /* 0x0000000000007941 */ /* 0x000fea0003800200 */
.L_x_240:
        /* <DEDUP_REMOVED lines=15> */
.L_x_243:
[----:B------:R-:W-:-:S11]  /*3e70*/  DADD R12, R34, 2 ;  /* 0x40000000220c7429 */ /* 0x000fd60000000000 */
.L_x_242:
[----:B------:R-:W-:Y:S05]  /*3e80*/  BSYNC.RECONVERGENT B0 ;  /* 0x0000000000007941 */ /* 0x000fea0003800200 */
.L_x_241:
        /* <DEDUP_REMOVED lines=16> */
.L_x_244:
        /* <DEDUP_REMOVED lines=15> */
.L_x_247:
[----:B------:R-:W-:-:S11]  /*4080*/  DADD R12, R34, 2 ;  /* 0x40000000220c7429 */ /* 0x000fd60000000000 */
.L_x_246:
[----:B------:R-:W-:Y:S05]  /*4090*/  BSYNC.RECONVERGENT B0 ;  /* 0x0000000000007941 */ /* 0x000fea0003800200 */
.L_x_245:
        /* <DEDUP_REMOVED lines=16> */
.L_x_248:
        /* <DEDUP_REMOVED lines=15> */
.L_x_251:
[----:B------:R-:W-:-:S11]  /*4290*/  DADD R12, R34, 2 ;  /* 0x40000000220c7429 */ /* 0x000fd60000000000 */
.L_x_250:
[----:B------:R-:W-:Y:S05]  /*42a0*/  BSYNC.RECONVERGENT B0 ;  /* 0x0000000000007941 */ /* 0x000fea0003800200 */
.L_x_249:
        /* <DEDUP_REMOVED lines=16> */
.L_x_252:
        /* <DEDUP_REMOVED lines=15> */
.L_x_255:
[----:B------:R-:W-:-:S11]  /*44a0*/  DADD R2, R34, 2 ;  /* 0x4000000022027429 */ /* 0x000fd60000000000 */
.L_x_254:
[----:B------:R-:W-:Y:S05]  /*44b0*/  BSYNC.RECONVERGENT B0 ;  /* 0x0000000000007941 */ /* 0x000fea0003800200 */
.L_x_253:
[----:B------:R-:W0:Y:S01]  /*44c0*/  F2F.F64.F32 R12, R7 ;  /* 0x00000007000c7310 */ /* 0x000e220000201800 */
[----:B------:R-:W-:-:S04]  /*44d0*/  FSETP.NEU.AND P1, PT, R30, 1, PT ;  /* 0x3f8000001e00780b */ /* 0x000fc80003f2d000 */
[----:B------:R-:W-:Y:S02]  /*44e0*/  FSEL R2, R2, RZ, P1 ;  /* 0x000000ff02027208 */ /* 0x000fe40000800000 */
[----:B------:R-:W-:-:S06]  /*44f0*/  FSEL R3, R3, 1.875, P1 ;  /* 0x3ff0000003037808 */ /* 0x000fcc0000800000 */
[----:B0-----:R-:W-:-:S06]  /*4500*/  DADD R12, R12, R2 ;  /* 0x000000000c0c7229 */ /* 0x001fcc0000000002 */
[----:B------:R4:W0:Y:S01]  /*4510*/  F2F.F32.F64 R30, R12 ;  /* 0x0000000c001e7310 */ /* 0x0008220000301000 */
[----:B------:R-:W-:Y:S05]  /*4520*/  @P0 BRA `(.L_x_256) ;  /* 0xfffffff400cc0947 */ /* 0x000fea000383ffff */
[----:B0-----:R3:W0:Y:S01]  /*4530*/  F2F.F64.F32 R34, R30 ;  /* 0x0000001e00227310 */ /* 0x0016220000201800 */
[----:B------:R-:W-:-:S07]  /*4540*/  IMAD.U32 R3, RZ, RZ, UR4 ;  /* 0x00000004ff037e24 */ /* 0x000fce000f8e00ff */
.L_x_239:
[----:B------:R-:W-:-:S09]  /*4550*/  UISETP.NE.AND UP0, UPT, UR5, URZ, UPT ;  /* 0x000000ff0500728c */ /* 0x000fd2000bf05270 */
[----:B------:R-:W-:Y:S05]  /*4560*/  BRA.U !UP0, `(.L_x_257) ;  /* 0x0000000508b47547 */ /* 0x000fea000b800000 */
[----:B------:R-:W-:Y:S01]  /*4570*/  IMAD.WIDE.U32 R32, R3, 0x4, R10 ;  /* 0x0000000403207825 */ /* 0x000fe200078e000a */
[----:B------:R-:W5:Y:S01]  /*4580*/  S2R R7, SR_CgaCtaId ;  /* 0x0000000000077919 */ /* 0x000f620000008800 */
[----:B------:R-:W1:Y:S03]  /*4590*/  LDCU UR6, c[0x0][0x3a8] ;  /* 0x00007500ff0677ac */ /* 0x000e660008000800 */
[----:B------:R-:W3:Y:S01]  /*45a0*/  LDG.E R5, desc[UR10][R32.64] ;  /* 0x0000000a20057981 */ /* 0x000ee2000c1e1900 */
[----:B--2---:R-:W-:Y:S01]  /*45b0*/  MOV R0, 0x400 ;  /* 0x0000040000007802 */ /* 0x004fe20000000f00 */
[----:B------:R-:W-:Y:S01]  /*45c0*/  BSSY.RECONVERGENT B0, `(.L_x_258) ;  /* 0x000000b000007945 */ /* 0x000fe20003800200 */
[----:B-1----:R-:W-:Y:S02]  /*45d0*/  IMAD R4, R6, UR6, R3 ;  /* 0x0000000606047c24 */ /* 0x002fe4000f8e0203 */
[----:B-----5:R-:W-:-:S02]  /*45e0*/  LEA R7, R7, R0, 0x18 ;  /* 0x0000000007077211 */ /* 0x020fc400078ec0ff */
[----:B------:R-:W-:-:S03]  /*45f0*/  MOV R0, 0x4670 ;  /* 0x0000467000007802 */ /* 0x000fc60000000f00 */
[----:B------:R-:W-:-:S05]  /*4600*/  IMAD R4, R4, 0x4, R7 ;  /* 0x0000000404047824 */ /* 0x000fca00078e0207 */
[----:B------:R-:W3:Y:S02]  /*4610*/  LDS R2, [R4] ;  /* 0x0000000004027984 */ /* 0x000ee40000000800 */
[----:B---3--:R-:W-:-:S04]  /*4620*/  FADD R2, R2, -R5 ;  /* 0x8000000502027221 */ /* 0x008fc80000000000 */
[----:B0-----:R-:W4:Y:S02]  /*4630*/  F2F.F64.F32 R30, R2 ;  /* 0x00000002001e7310 */ /* 0x001f240000201800 */
[----:B----4-:R-:W-:-:S10]  /*4640*/  DADD R12, -RZ, |R30| ;  /* 0x00000000ff0c7229 */ /* 0x010fd4000000051e */
[----:B------:R-:W-:-:S07]  /*4650*/  IMAD.MOV.U32 R3, RZ, RZ, R13 ;  /* 0x000000ffff037224 */ /* 0x000fce00078e000d */
[----:B------:R-:W-:Y:S05]  /*4660*/  CALL.REL.NOINC `($_Z3knnPfS_S_mmmm$__internal_accurate_pow) ;  /* 0x0000004800247944 */ /* 0x000fea0003c00000 */
[----:B------:R-:W-:Y:S05]  /*4670*/  BSYNC.RECONVERGENT B0 ;  /* 0x0000000000007941 */ /* 0x000fea0003800200 */
.L_x_258:
        /* <DEDUP_REMOVED lines=15> */
.L_x_261:
[----:B------:R-:W-:-:S11]  /*4770*/  DADD R12, R30, 2 ;  /* 0x400000001e0c7429 */ /* 0x000fd60000000000 */
.L_x_260:
[----:B------:R-:W-:Y:S05]  /*4780*/  BSYNC.RECONVERGENT B0 ;  /* 0x0000000000007941 */ /* 0x000fea0003800200 */
.L_x_259:
[----:B------:R-:W-:Y:S01]  /*4790*/  FSETP.NEU.AND P0, PT, R2, 1, PT ;  /* 0x3f8000000200780b */ /* 0x000fe20003f0d000 */
[----:B------:R-:W-:-:S03]  /*47a0*/  UISETP.NE.AND UP0, UPT, UR5, 0x1, UPT ;  /* 0x000000010500788c */ /* 0x000fc6000bf05270 */
[----:B------:R-:W-:Y:S02]  /*47b0*/  FSEL R2, R12, RZ, P0 ;  /* 0x000000ff0c027208 */ /* 0x000fe40000000000 */
[----:B------:R-:W-:-:S06]  /*47c0*/  FSEL R3, R13, 1.875, P0 ;  /* 0x3ff000000d037808 */ /* 0x000fcc0000000000 */
[----:B------:R-:W-:-:S06]  /*47d0*/  DADD R34, R34, R2 ;  /* 0x0000000022227229 */ /* 0x000fcc0000000002 */
[----:B------:R0:W1:Y:S01]  /*47e0*/  F2F.F32.F64 R30, R34 ;  /* 0x00000022001e7310 */ /* 0x0000620000301000 */
[----:B------:R-:W-:Y:S05]  /*47f0*/  BRA.U !UP0, `(.L_x_257) ;  /* 0x0000000508107547 */ /* 0x000fea000b800000 */
[----:B------:R-:W2:Y:S01]  /*4800*/  LDG.E R3, desc[UR10][R32.64+0x4] ;  /* 0x0000040a20037981 */ /* 0x000ea2000c1e1900 */
[----:B------:R-:W-:Y:S01]  /*4810*/  BSSY.RECONVERGENT B0, `(.L_x_262) ;  /* 0x0000008000007945 */ /* 0x000fe20003800200 */
[----:B------:R-:W-:Y:S02]  /*4820*/  MOV R0, 0x4890 ;  /* 0x0000489000007802 */ /* 0x000fe40000000f00 */
[----:B------:R-:W2:Y:S02]  /*4830*/  LDS R2, [R4+0x4] ;  /* 0x0000040004027984 */ /* 0x000ea40000000800 */
[----:B--2---:R-:W-:-:S04]  /*4840*/  FADD R2, R2, -R3 ;  /* 0x8000000302027221 */ /* 0x004fc80000000000 */
[----:B0-----:R-:W0:Y:S02]  /*4850*/  F2F.F64.F32 R34, R2 ;  /* 0x0000000200227310 */ /* 0x001e240000201800 */
[----:B0-----:R-:W-:-:S10]  /*4860*/  DADD R12, -RZ, |R34| ;  /* 0x00000000ff0c7229 */ /* 0x001fd40000000522 */
[----:B------:R-:W-:-:S07]  /*4870*/  IMAD.MOV.U32 R3, RZ, RZ, R13 ;  /* 0x000000ffff037224 */ /* 0x000fce00078e000d */
[----:B-1----:R-:W-:Y:S05]  /*4880*/  CALL.REL.NOINC `($_Z3knnPfS_S_mmmm$__internal_accurate_pow) ;  /* 0x00000044009c7944 */ /* 0x002fea0003c00000 */
[----:B------:R-:W-:Y:S05]  /*4890*/  BSYNC.RECONVERGENT B0 ;  /* 0x0000000000007941 */ /* 0x000fea0003800200 */
.L_x_262:
        /* <DEDUP_REMOVED lines=15> */
.L_x_265:
[----:B------:R-:W-:-:S11]  /*4990*/  DADD R12, R34, 2 ;  /* 0x40000000220c7429 */ /* 0x000fd60000000000 */
.L_x_264:
[----:B------:R-:W-:Y:S05]  /*49a0*/  BSYNC.RECONVERGENT B0 ;  /* 0x0000000000007941 */ /* 0x000fea0003800200 */
.L_x_263:
        /* <DEDUP_REMOVED lines=11> */
[----:B0-----:R-:W2:Y:S02]  /*4a60*/  LDS R2, [R4+0x8] ;  /* 0x0000080004027984 */ /* 0x001ea40000000800 */
[----:B--2---:R-:W-:-:S04]  /*4a70*/  FADD R2, R2, -R33 ;  /* 0x8000002102027221 */ /* 0x004fc80000000000 */
[----:B------:R-:W0:Y:S02]  /*4a80*/  F2F.F64.F32 R34, R2 ;  /* 0x0000000200227310 */ /* 0x000e240000201800 */
[----:B0-----:R-:W-:-:S10]  /*4a90*/  DADD R12, -RZ, |R34| ;  /* 0x00000000ff0c7229 */ /* 0x001fd40000000522 */
[----:B------:R-:W-:-:S07]  /*4aa0*/  IMAD.MOV.U32 R3, RZ, RZ, R13 ;  /* 0x000000ffff037224 */ /* 0x000fce00078e000d */
[----:B-1----:R-:W-:Y:S05]  /*4ab0*/  CALL.REL.NOINC `($_Z3knnPfS_S_mmmm$__internal_accurate_pow) ;  /* 0x0000004400107944 */ /* 0x002fea0003c00000 */
[----:B------:R-:W-:Y:S05]  /*4ac0*/  BSYNC.RECONVERGENT B0 ;  /* 0x0000000000007941 */ /* 0x000fea0003800200 */
.L_x_266:
        /* <DEDUP_REMOVED lines=15> */
.L_x_269:
[----:B------:R-:W-:-:S11]  /*4bc0*/  DADD R4, R34, 2 ;  /* 0x4000000022047429 */ /* 0x000fd60000000000 */
.L_x_268:
[----:B------:R-:W-:Y:S05]  /*4bd0*/  BSYNC.RECONVERGENT B0 ;  /* 0x0000000000007941 */ /* 0x000fea0003800200 */
.L_x_267:
[----:B------:R-:W0:Y:S01]  /*4be0*/  F2F.F64.F32 R30, R30 ;  /* 0x0000001e001e7310 */ /* 0x000e220000201800 */
[----:B------:R-:W-:-:S04]  /*4bf0*/  FSETP.NEU.AND P0, PT, R2, 1, PT ;  /* 0x3f8000000200780b */ /* 0x000fc80003f0d000 */
[----:B------:R-:W-:Y:S02]  /*4c00*/  FSEL R2, R4, RZ, P0 ;  /* 0x000000ff04027208 */ /* 0x000fe40000000000 */
[----:B------:R-:W-:-:S06]  /*4c10*/  FSEL R3, R5, 1.875, P0 ;  /* 0x3ff0000005037808 */ /* 0x000fcc0000000000 */
[----:B0-----:R-:W-:-:S06]  /*4c20*/  DADD R2, R30, R2 ;  /* 0x000000001e027229 */ /* 0x001fcc0000000002 */
[----:B------:R0:W1:Y:S05]  /*4c30*/  F2F.F32.F64 R30, R2 ;  /* 0x00000002001e7310 */ /* 0x00006a0000301000 */
.L_x_257:
[----:B-12---:R-:W-:Y:S01]  /*4c40*/  VIADD R0, R30, 0xf3000000 ;  /* 0xf30000001e007836 */ /* 0x006fe20000000000 */
[----:B------:R1:W2:Y:S01]  /*4c50*/  MUFU.RSQ R5, R30 ;  /* 0x0000001e00057308 */ /* 0x0002a20000001400 */
[----:B------:R-:W-:Y:S03]  /*4c60*/  BSSY.RECONVERGENT B0, `(.L_x_270) ;  /* 0x000000b000007945 */ /* 0x000fe60003800200 */
[----:B------:R-:W-:-:S13]  /*4c70*/  ISETP.GT.U32.AND P0, PT, R0, 0x727fffff, PT ;  /* 0x727fffff0000780c */ /* 0x000fda0003f04070 */
[----:B-12---:R-:W-:Y:S05]  /*4c80*/  @!P0 BRA `(.L_x_271) ;  /* 0x0000000000108947 */ /* 0x006fea0003800000 */
[----:B------:R-:W-:Y:S01]  /*4c90*/  IMAD.MOV.U32 R0, RZ, RZ, R30 ;  /* 0x000000ffff007224 */ /* 0x000fe200078e001e */
[----:B------:R-:W-:-:S07]  /*4ca0*/  MOV R14, 0x4cc0 ;  /* 0x00004cc0000e7802 */ /* 0x000fce0000000f00 */
[----:B0--34-:R-:W-:Y:S05]  /*4cb0*/  CALL.REL.NOINC `($__internal_3_$__cuda_sm20_sqrt_rn_f32_slowpath) ;  /* 0x0000004000347944 */ /* 0x019fea0003c00000 */
[----:B------:R-:W-:Y:S05]  /*4cc0*/  BRA `(.L_x_272) ;  /* 0x0000000000107947 */ /* 0x000fea0003800000 */
.L_x_271:
[----:B0-----:R-:W-:Y:S01]  /*4cd0*/  FMUL.FTZ R3, R30, R5 ;  /* 0x000000051e037220 */ /* 0x001fe20000410000 */
[----:B------:R-:W-:-:S03]  /*4ce0*/  FMUL.FTZ R2, R5, 0.5 ;  /* 0x3f00000005027820 */ /* 0x000fc60000410000 */
[----:B------:R-:W-:-:S04]  /*4cf0*/  FFMA R0, -R3, R3, R30 ;  /* 0x0000000303007223 */ /* 0x000fc8000000011e */
[----:B------:R-:W-:-:S07]  /*4d00*/  FFMA R0, R0, R2, R3 ;  /* 0x0000000200007223 */ /* 0x000fce0000000003 */
.L_x_272:
[----:B------:R-:W-:Y:S05]  /*4d10*/  BSYNC.RECONVERGENT B0 ;  /* 0x0000000000007941 */ /* 0x000fea0003800200 */
.L_x_270:
[----:B------:R-:W-:-:S05]  /*4d20*/  LEA R2, R6, UR14, 0x3 ;  /* 0x0000000e06027c11 */ /* 0x000fca000f8e18ff */
[----:B------:R-:W2:Y:S01]  /*4d30*/  LDL R3, [R2+-0x8] ;  /* 0xfffff80002037983 */ /* 0x000ea20000100800 */
[----:B------:R-:W-:-:S05]  /*4d40*/  VIADD R6, R6, 0x1 ;  /* 0x0000000106067836 */ /* 0x000fca0000000000 */
[----:B------:R-:W-:Y:S01]  /*4d50*/  ISETP.NE.AND P0, PT, R6, 0xb, PT ;  /* 0x0000000b0600780c */ /* 0x000fe20003f05270 */
[----:B--2---:R-:W-:-:S05]  /*4d60*/  FADD R3, R3, R0 ;  /* 0x0000000003037221 */ /* 0x004fca0000000000 */
[----:B------:R0:W-:Y:S07]  /*4d70*/  STL [R2], R3 ;  /* 0x0000000302007387 */ /* 0x0001ee0000100800 */
[----:B------:R-:W-:Y:S05]  /*4d80*/  @P0 BRA `(.L_x_273) ;  /* 0xffffffec00940947 */ /* 0x000fea000383ffff */
.L_x_238:
[----:B------:R-:W1:Y:S01]  /*4d90*/  LDCU UR4, c[0x0][0x3a0] ;  /* 0x00007400ff0477ac */ /* 0x000e620008000800 */
[----:B--2---:R-:W-:Y:S01]  /*4da0*/  IMAD.MOV.U32 R0, RZ, RZ, RZ ;  /* 0x000000ffff007224 */ /* 0x004fe200078e00ff */
[----:B-1----:R-:W-:-:S09]  /*4db0*/  UISETP.GE.AND UP0, UPT, UR4, 0x2, UPT ;  /* 0x000000020400788c */ /* 0x002fd2000bf06270 */
[----:B------:R-:W-:Y:S05]  /*4dc0*/  BRA.U !UP0, `(.L_x_274) ;  /* 0x0000003508c47547 */ /* 0x000fea000b800000 */
[----:B------:R-:W1:Y:S02]  /*4dd0*/  LDCU UR6, c[0x0][0x3a8] ;  /* 0x00007500ff0677ac */ /* 0x000e640008000800 */
[----:B-1----:R-:W-:-:S09]  /*4de0*/  UISETP.GT.AND UP0, UPT, UR6, URZ, UPT ;  /* 0x000000ff0600728c */ /* 0x002fd2000bf04270 */
[----:B------:R-:W-:Y:S05]  /*4df0*/  BRA.U UP0, `(.L_x_275) ;  /* 0x0000001100387547 */ /* 0x000fea000b800000 */
[----:B------:R-:W1:Y:S01]  /*4e00*/  LDC R4, c[0x0][0x3a0] ;  /* 0x0000e800ff047b82 */ /* 0x000e620000000800 */
[----:B------:R-:W2:Y:S01]  /*4e10*/  LDCU UR21, c[0x0][0x3a0] ;  /* 0x00007400ff1577ac */ /* 0x000ea20008000800 */
[----:B------:R-:W-:Y:S01]  /*4e20*/  UMOV UR7, 0x1 ;  /* 0x0000000100077882 */ /* 0x000fe20000000000 */
[----:B------:R-:W-:Y:S01]  /*4e30*/  UMOV UR4, URZ ;  /* 0x000000ff00047c82 */ /* 0x000fe20008000000 */
[----:B------:R-:W-:-:S05]  /*4e40*/  UMOV UR5, 0x1 ;  /* 0x0000000100057882 */ /* 0x000fca0000000000 */
.L_x_306:
        /* <DEDUP_REMOVED lines=8> */
.L_x_276:
[----:B------:R-:W-:-:S04]  /*4ed0*/  UIADD3 UR6, UPT, UPT, UR5, -0xa, URZ ;  /* 0xfffffff605067890 */ /* 0x000fc8000fffe0ff */
[----:B--2---:R-:W-:-:S04]  /*4ee0*/  UISETP.GE.AND UP0, UPT, UR6, UR21, UPT ;  /* 0x000000150600728c */ /* 0x004fc8000bf06270 */
[----:B------:R-:W-:-:S09]  /*4ef0*/  UISETP.LT.U32.OR UP0, UPT, UR5, 0xb, UP0 ;  /* 0x0000000b0500788c */ /* 0x000fd20008701470 */
[----:B------:R-:W-:Y:S05]  /*4f00*/  BRA.U UP0, `(.L_x_277) ;  /* 0x0000000100187547 */ /* 0x000fea000b800000 */
[----:B------:R-:W2:Y:S04]  /*4f10*/  LDL R0, [UR8+0x8] ;  /* 0x00000808ff007983 */ /* 0x000ea80008100800 */
[----:B0-----:R-:W2:Y:S04]  /*4f20*/  LDL R3, [UR8] ;  /* 0x00000008ff037983 */ /* 0x001ea80008100800 */
[----:B------:R-:W2:Y:S02]  /*4f30*/  LDL R2, [UR9+-0x8] ;  /* 0xfffff809ff027983 */ /* 0x000ea40008100800 */
[----:B--2---:R-:W-:-:S05]  /*4f40*/  FMNMX3 R0, R0, R3, R2, PT ;  /* 0x0000000300007276 */ /* 0x004fca0003800002 */
[----:B------:R-:W-:-:S05]  /*4f50*/  FADD R0, RZ, R0 ;  /* 0x00000000ff007221 */ /* 0x000fca0000000000 */
[----:B------:R0:W-:Y:S02]  /*4f60*/  STL [UR9+-0x50], R0 ;  /* 0xffffb000ff007987 */ /* 0x0001e40008100809 */
.L_x_277:
[----:B------:R-:W-:-:S09]  /*4f70*/  UISETP.NE.AND UP0, UPT, UR5, 0x9, UPT ;  /* 0x000000090500788c */ /* 0x000fd2000bf05270 */
[----:B------:R-:W-:Y:S05]  /*4f80*/  BRA.U !UP0, `(.L_x_278) ;  /* 0x00000001082c7547 */ /* 0x000fea000b800000 */
[----:B------:R-:W-:-:S04]  /*4f90*/  UIADD3 UR6, UPT, UPT, UR5, -0x9, URZ ;  /* 0xfffffff705067890 */ /* 0x000fc8000fffe0ff */
[----:B--2---:R-:W-:-:S04]  /*4fa0*/  UISETP.GE.AND UP0, UPT, UR6, UR21, UPT ;  /* 0x000000150600728c */ /* 0x004fc8000bf06270 */
[----:B------:R-:W-:-:S09]  /*4fb0*/  UISETP.LT.U32.OR UP0, UPT, UR5, 0xa, UP0 ;  /* 0x0000000a0500788c */ /* 0x000fd20008701470 */
[----:B------:R-:W-:Y:S05]  /*4fc0*/  BRA.U UP0, `(.L_x_279) ;  /* 0x0000000100287547 */ /* 0x000fea000b800000 */
[----:B0-----:R-:W2:Y:S04]  /*4fd0*/  LDL R0, [UR8+0x10] ;  /* 0x00001008ff007983 */ /* 0x001ea80008100800 */
[----:B------:R-:W2:Y:S04]  /*4fe0*/  LDL R3, [UR8+0x8] ;  /* 0x00000808ff037983 */ /* 0x000ea80008100800 */
[----:B------:R-:W2:Y:S02]  /*4ff0*/  LDL R2, [UR9] ;  /* 0x00000009ff027983 */ /* 0x000ea40008100800 */
[----:B--2---:R-:W-:-:S05]  /*5000*/  FMNMX3 R0, R0, R3, R2, PT ;  /* 0x0000000300007276 */ /* 0x004fca0003800002 */
[----:B------:R-:W-:-:S05]  /*5010*/  FADD R0, RZ, R0 ;  /* 0x00000000ff007221 */ /* 0x000fca0000000000 */
[----:B------:R0:W-:Y:S01]  /*5020*/  STL [UR9+-0x48], R0 ;  /* 0xffffb800ff007987 */ /* 0x0001e20008100809 */
[----:B------:R-:W-:Y:S05]  /*5030*/  BRA `(.L_x_279) ;  /* 0x00000000000c7947 */ /* 0x000fea0003800000 */
.L_x_278:
[----:B0-----:R-:W5:Y:S02]  /*5040*/  LDL R0, [UR8] ;  /* 0x00000008ff007983 */ /* 0x001f640008100800 */
[----:B-----5:R-:W-:-:S05]  /*5050*/  FADD R0, RZ, R0 ;  /* 0x00000000ff007221 */ /* 0x020fca0000000000 */
[----:B------:R0:W-:Y:S02]  /*5060*/  STL [UR9+0x8], R0 ;  /* 0x00000800ff007987 */ /* 0x0001e40008100809 */
.L_x_279:
        /* <DEDUP_REMOVED lines=8> */
[----:B------:R-:W2:Y:S02]  /*50f0*/  LDL R2, [UR9+0x8] ;  /* 0x00000809ff027983 */ /* 0x000ea40008100800 */
[----:B--2---:R-:W-:-:S05]  /*5100*/  FMNMX3 R0, R0, R3, R2, PT ;  /* 0x0000000300007276 */ /* 0x004fca0003800002 */
[----:B------:R-:W-:-:S05]  /*5110*/  FADD R0, RZ, R0 ;  /* 0x00000000ff007221 */ /* 0x000fca0000000000 */
[----:B------:R2:W-:Y:S01]  /*5120*/  STL [UR9+-0x40], R0 ;  /* 0xffffc000ff007987 */ /* 0x0005e20008100809 */
[----:B------:R-:W-:Y:S05]  /*5130*/  BRA `(.L_x_281) ;  /* 0x00000000000c7947 */ /* 0x000fea0003800000 */
.L_x_280:
[----:B0-----:R-:W5:Y:S02]  /*5140*/  LDL R0, [UR8] ;  /* 0x00000008ff007983 */ /* 0x001f640008100800 */
[----:B-----5:R-:W-:-:S05]  /*5150*/  FADD R0, RZ, R0 ;  /* 0x00000000ff007221 */ /* 0x020fca0000000000 */
[----:B------:R0:W-:Y:S02]  /*5160*/  STL [UR9+0x10], R0 ;  /* 0x00001000ff007987 */ /* 0x0001e40008100809 */
.L_x_281:
        /* <DEDUP_REMOVED lines=13> */
.L_x_282:
[----:B0-2---:R-:W2:Y:S02]  /*5240*/  LDL R0, [UR8] ;  /* 0x00000008ff007983 */ /* 0x005ea40008100800 */
[----:B--2---:R-:W-:-:S05]  /*5250*/  FADD R0, RZ, R0 ;  /* 0x00000000ff007221 */ /* 0x004fca0000000000 */
[----:B------:R0:W-:Y:S02]  /*5260*/  STL [UR9+0x18], R0 ;  /* 0x00001800ff007987 */ /* 0x0001e40008100809 */
.L_x_283:
[----:B------:R-:W-:-:S09]  /*5270*/  UISETP.NE.AND UP0, UPT, UR5, 0x6, UPT ;  /* 0x000000060500788c */ /* 0x000fd2000bf05270 */
[----:B------:R-:W-:Y:S05]  /*5280*/  BRA.U !UP0, `(.L_x_284) ;  /* 0x00000001082c7547 */ /* 0x000fea000b800000 */
[----:B------:R-:W-:-:S04]  /*5290*/  UIADD3 UR6, UPT, UPT, UR5, -0x6, URZ ;  /* 0xfffffffa05067890 */ /* 0x000fc8000fffe0ff */
[----:B------:R-:W-:-:S04]  /*52a0*/  UISETP.GE.AND UP0, UPT, UR6, UR21, UPT ;  /* 0x000000150600728c */ /* 0x000fc8000bf06270 */
[----:B------:R-:W-:-:S09]  /*52b0*/  UISETP.LT.U32.OR UP0, UPT, UR5, 0x7, UP0 ;  /* 0x000000070500788c */ /* 0x000fd20008701470 */
[----:B------:R-:W-:Y:S05]  /*52c0*/  BRA.U UP0, `(.L_x_285) ;  /* 0x0000000100287547 */ /* 0x000fea000b800000 */
[----:B0-2---:R-:W2:Y:S04]  /*52d0*/  LDL R0, [UR8+0x28] ;  /* 0x00002808ff007983 */ /* 0x005ea80008100800 */
[----:B------:R-:W2:Y:S04]  /*52e0*/  LDL R3, [UR8+0x20] ;  /* 0x00002008ff037983 */ /* 0x000ea80008100800 */
[----:B------:R-:W2:Y:S02]  /*52f0*/  LDL R2, [UR9+0x18] ;  /* 0x00001809ff027983 */ /* 0x000ea40008100800 */
[----:B--2---:R-:W-:-:S05]  /*5300*/  FMNMX3 R0, R0, R3, R2, PT ;  /* 0x0000000300007276 */ /* 0x004fca0003800002 */
[----:B------:R-:W-:-:S05]  /*5310*/  FADD R0, RZ, R0 ;  /* 0x00000000ff007221 */ /* 0x000fca0000000000 */
[----:B------:R0:W-:Y:S01]  /*5320*/  STL [UR9+-0x30], R0 ;  /* 0xffffd000ff007987 */ /* 0x0001e20008100809 */
[----:B------:R-:W-:Y:S05]  /*5330*/  BRA `(.L_x_285) ;  /* 0x00000000000c7947 */ /* 0x000fea0003800000 */
.L_x_284:
[----:B0-2---:R-:W2:Y:S02]  /*5340*/  LDL R0, [UR8] ;  /* 0x00000008ff007983 */ /* 0x005ea40008100800 */
[----:B--2---:R-:W-:-:S05]  /*5350*/  FADD R0, RZ, R0 ;  /* 0x00000000ff007221 */ /* 0x004fca0000000000 */
[----:B------:R0:W-:Y:S02]  /*5360*/  STL [UR9+0x20], R0 ;  /* 0x00002000ff007987 */ /* 0x0001e40008100809 */
.L_x_285:
        /* <DEDUP_REMOVED lines=13> */
.L_x_286:
[----:B0-2---:R-:W2:Y:S02]  /*5440*/  LDL R0, [UR8] ;  /* 0x00000008ff007983 */ /* 0x005ea40008100800 */
[----:B--2---:R-:W-:-:S05]  /*5450*/  FADD R0, RZ, R0 ;  /* 0x00000000ff007221 */ /* 0x004fca0000000000 */
[----:B------:R0:W-:Y:S02]  /*5460*/  STL [UR9+0x28], R0 ;  /* 0x00002800ff007987 */ /* 0x0001e40008100809 */
.L_x_287:
        /* <DEDUP_REMOVED lines=13> */
.L_x_288:
[----:B0-2---:R-:W2:Y:S02]  /*5540*/  LDL R0, [UR8] ;  /* 0x00000008ff007983 */ /* 0x005ea40008100800 */
[----:B--2---:R-:W-:-:S05]  /*5550*/  FADD R0, RZ, R0 ;  /* 0x00000000ff007221 */ /* 0x004fca0000000000 */
[----:B------:R0:W-:Y:S02]  /*5560*/  STL [UR9+0x30], R0 ;  /* 0x00003000ff007987 */ /* 0x0001e40008100809 */
.L_x_289:
        /* <DEDUP_REMOVED lines=13> */
.L_x_290:
[----:B0-2---:R-:W2:Y:S02]  /*5640*/  LDL R0, [UR8] ;  /* 0x00000008ff007983 */ /* 0x005ea40008100800 */
[----:B--2---:R-:W-:-:S05]  /*5650*/  FADD R0, RZ, R0 ;  /* 0x00000000ff007221 */ /* 0x004fca0000000000 */
[----:B------:R0:W-:Y:S02]  /*5660*/  STL [UR9+0x38], R0 ;  /* 0x00003800ff007987 */ /* 0x0001e40008100809 */
.L_x_291:
        /* <DEDUP_REMOVED lines=13> */
.L_x_292:
[----:B0-2---:R-:W2:Y:S02]  /*5740*/  LDL R0, [UR8] ;  /* 0x00000008ff007983 */ /* 0x005ea40008100800 */
[----:B--2---:R-:W-:-:S05]  /*5750*/  FADD R0, RZ, R0 ;  /* 0x00000000ff007221 */ /* 0x004fca0000000000 */
[----:B------:R0:W-:Y:S02]  /*5760*/  STL [UR9+0x40], R0 ;  /* 0x00004000ff007987 */ /* 0x0001e40008100809 */
.L_x_293:
[----:B------:R-:W-:-:S09]  /*5770*/  UISETP.NE.AND UP0, UPT, UR5, 0x1, UPT ;  /* 0x000000010500788c */ /* 0x000fd2000bf05270 */
[----:B------:R-:W-:Y:S05]  /*5780*/  BRA.U !UP0, `(.L_x_294) ;  /* 0x0000000108247547 */ /* 0x000fea000b800000 */
[----:B------:R-:W-:-:S09]  /*5790*/  UISETP.GT.AND UP0, UPT, UR5, UR21, UPT ;  /* 0x000000150500728c */ /* 0x000fd2000bf04270 */
        /* <DEDUP_REMOVED lines=8> */
.L_x_294:
[----:B0-2---:R-:W2:Y:S02]  /*5820*/  LDL R0, [UR8] ;  /* 0x00000008ff007983 */ /* 0x005ea40008100800 */
[----:B--2---:R-:W-:-:S05]  /*5830*/  FADD R0, RZ, R0 ;  /* 0x00000000ff007221 */ /* 0x004fca0000000000 */
[----:B------:R0:W-:Y:S02]  /*5840*/  STL [UR9+0x48], R0 ;  /* 0x00004800ff007987 */ /* 0x0001e40008100809 */
.L_x_295:
[C---:B-1----:R-:W-:Y:S01]  /*5850*/  ISETP.LE.AND P0, PT, R4.reuse, UR5, PT ;  /* 0x0000000504007c0c */ /* 0x042fe2000bf03270 */
        /* <DEDUP_REMOVED lines=18> */
[----:B0-2---:R-:W2:Y:S04]  /*5980*/  LDL R0, [UR8+0x58] ;  /* 0x00005808ff007983 */ /* 0x005ea80008100800 */
[----:B------:R-:W2:Y:S04]  /*5990*/  LDL R3, [UR8+0x50] ;  /* 0x00005008ff037983 */ /* 0x000ea80008100800 */
[----:B------:R-:W2:Y:S02]  /*59a0*/  LDL R2, [UR9+0x48] ;  /* 0x00004809ff027983 */ /* 0x000ea40008100800 */
[----:B--2---:R-:W-:-:S05]  /*59b0*/  FMNMX3 R0, R0, R3, R2, PT ;  /* 0x0000000300007276 */ /* 0x004fca0003800002 */
[----:B------:R-:W-:-:S05]  /*59c0*/  FADD R0, RZ, R0 ;  /* 0x00000000ff007221 */ /* 0x000fca0000000000 */
[----:B------:R1:W-:Y:S02]  /*59d0*/  STL [UR9], R0 ;  /* 0x00000000ff007987 */ /* 0x0003e40008100809 */
.L_x_296:
[----:B------:R-:W-:Y:S01]  /*59e0*/  ISETP.LE.AND P0, PT, R4, UR19, PT ;  /* 0x0000001304007c0c */ /* 0x000fe2000bf03270 */
[----:B------:R-:W-:-:S12]  /*59f0*/  @P6 BRA `(.L_x_297) ;  /* 0x0000000000186947 */ /* 0x000fd80003800000 */
[----:B012---:R-:W2:Y:S04]  /*5a00*/  LDL R0, [UR8+0x60] ;  /* 0x00006008ff007983 */ /* 0x007ea80008100800 */
[----:B------:R-:W2:Y:S04]  /*5a10*/  LDL R3, [UR8+0x58] ;  /* 0x00005808ff037983 */ /* 0x000ea80008100800 */
[----:B------:R-:W2:Y:S02]  /*5a20*/  LDL R2, [UR9+0x50] ;  /* 0x00005009ff027983 */ /* 0x000ea40008100800 */
[----:B--2---:R-:W-:-:S05]  /*5a30*/  FMNMX3 R0, R0, R3, R2, PT ;  /* 0x0000000300007276 */ /* 0x004fca0003800002 */
[----:B------:R-:W-:-:S05]  /*5a40*/  FADD R0, RZ, R0 ;  /* 0x00000000ff007221 */ /* 0x000fca0000000000 */
[----:B------:R0:W-:Y:S02]  /*5a50*/  STL [UR9+0x8], R0 ;  /* 0x00000800ff007987 */ /* 0x0001e40008100809 */
.L_x_297:
        /* <DEDUP_REMOVED lines=8> */
.L_x_298:
[----:B------:R-:W-:-:S13]  /*5ae0*/  ISETP.NE.AND P5, PT, R5, RZ, PT ;  /* 0x000000ff0500720c */ /* 0x000fda0003fa5270 */
[----:B------:R-:W-:Y:S05]  /*5af0*/  @P5 BRA `(.L_x_299) ;  /* 0x0000000000185947 */ /* 0x000fea0003800000 */
[----:B012---:R-:W2:Y:S04]  /*5b00*/  LDL R0, [UR8+0x70] ;  /* 0x00007008ff007983 */ /* 0x007ea80008100800 */
[----:B------:R-:W2:Y:S04]  /*5b10*/  LDL R3, [UR8+0x68] ;  /* 0x00006808ff037983 */ /* 0x000ea80008100800 */
[----:B------:R-:W2:Y:S02]  /*5b20*/  LDL R2, [UR9+0x60] ;  /* 0x00006009ff027983 */ /* 0x000ea40008100800 */
[----:B--2---:R-:W-:-:S05]  /*5b30*/  FMNMX3 R0, R0, R3, R2, PT ;  /* 0x0000000300007276 */ /* 0x004fca0003800002 */
[----:B------:R-:W-:-:S05]  /*5b40*/  FADD R0, RZ, R0 ;  /* 0x00000000ff007221 */ /* 0x000fca0000000000 */
[----:B------:R0:W-:Y:S02]  /*5b50*/  STL [UR9+0x18], R0 ;  /* 0x00001800ff007987 */ /* 0x0001e40008100809 */
.L_x_299:
[----:B------:R-:W-:Y:S05]  /*5b60*/  @P4 BRA `(.L_x_300) ;  /* 0x0000000000184947 */ /* 0x000fea0003800000 */
[----:B012---:R-:W2:Y:S04]  /*5b70*/  LDL R0, [UR8+0x78] ;  /* 0x00007808ff007983 */ /* 0x007ea80008100800 */
[----:B------:R-:W2:Y:S04]  /*5b80*/  LDL R3, [UR8+0x70] ;  /* 0x00007008ff037983 */ /* 0x000ea80008100800 */
[----:B------:R-:W2:Y:S02]  /*5b90*/  LDL R2, [UR9+0x68] ;  /* 0x00006809ff027983 */ /* 0x000ea40008100800 */
[----:B--2---:R-:W-:-:S05]  /*5ba0*/  FMNMX3 R0, R0, R3, R2, PT ;  /* 0x0000000300007276 */ /* 0x004fca0003800002 */
[----:B------:R-:W-:-:S05]  /*5bb0*/  FADD R0, RZ, R0 ;  /* 0x00000000ff007221 */ /* 0x000fca0000000000 */
[----:B------:R0:W-:Y:S02]  /*5bc0*/  STL [UR9+0x20], R0 ;  /* 0x00002000ff007987 */ /* 0x0001e40008100809 */
.L_x_300:
[----:B------:R-:W-:Y:S05]  /*5bd0*/  @P3 BRA `(.L_x_301) ;  /* 0x0000000000183947 */ /* 0x000fea0003800000 */
[----:B012---:R-:W2:Y:S04]  /*5be0*/  LDL R0, [UR8+0x80] ;  /* 0x00008008ff007983 */ /* 0x007ea80008100800 */
[----:B------:R-:W2:Y:S04]  /*5bf0*/  LDL R3, [UR8+0x78] ;  /* 0x00007808ff037983 */ /* 0x000ea80008100800 */
[----:B------:R-:W2:Y:S02]  /*5c00*/  LDL R2, [UR9+0x70] ;  /* 0x00007009ff027983 */ /* 0x000ea40008100800 */
[----:B--2---:R-:W-:-:S05]  /*5c10*/  FMNMX3 R0, R0, R3, R2, PT ;  /* 0x0000000300007276 */ /* 0x004fca0003800002 */
[----:B------:R-:W-:-:S05]  /*5c20*/  FADD R0, RZ, R0 ;  /* 0x00000000ff007221 */ /* 0x000fca0000000000 */
[----:B------:R0:W-:Y:S02]  /*5c30*/  STL [UR9+0x28], R0 ;  /* 0x00002800ff007987 */ /* 0x0001e40008100809 */
.L_x_301:
[----:B------:R-:W-:Y:S05]  /*5c40*/  @P2 BRA `(.L_x_302) ;  /* 0x0000000000182947 */ /* 0x000fea0003800000 */
[----:B012---:R-:W2:Y:S04]  /*5c50*/  LDL R0, [UR8+0x88] ;  /* 0x00008808ff007983 */ /* 0x007ea80008100800 */
[----:B------:R-:W2:Y:S04]  /*5c60*/  LDL R3, [UR8+0x80] ;  /* 0x00008008ff037983 */ /* 0x000ea80008100800 */
[----:B------:R-:W2:Y:S02]  /*5c70*/  LDL R2, [UR9+0x78] ;  /* 0x00007809ff027983 */ /* 0x000ea40008100800 */
[----:B--2---:R-:W-:-:S05]  /*5c80*/  FMNMX3 R0, R0, R3, R2, PT ;  /* 0x0000000300007276 */ /* 0x004fca0003800002 */
[----:B------:R-:W-:-:S05]  /*5c90*/  FADD R0, RZ, R0 ;  /* 0x00000000ff007221 */ /* 0x000fca0000000000 */
[----:B------:R0:W-:Y:S02]  /*5ca0*/  STL [UR9+0x30], R0 ;  /* 0x00003000ff007987 */ /* 0x0001e40008100809 */
.L_x_302:
[----:B------:R-:W-:Y:S05]  /*5cb0*/  @P1 BRA `(.L_x_303) ;  /* 0x0000000000181947 */ /* 0x000fea0003800000 */
[----:B012---:R-:W2:Y:S04]  /*5cc0*/  LDL R0, [UR8+0x90] ;  /* 0x00009008ff007983 */ /* 0x007ea80008100800 */
[----:B------:R-:W2:Y:S04]  /*5cd0*/  LDL R3, [UR8+0x88] ;  /* 0x00008808ff037983 */ /* 0x000ea80008100800 */
[----:B------:R-:W2:Y:S02]  /*5ce0*/  LDL R2, [UR9+0x80] ;  /* 0x00008009ff027983 */ /* 0x000ea40008100800 */
[----:B--2---:R-:W-:-:S05]  /*5cf0*/  FMNMX3 R0, R0, R3, R2, PT ;  /* 0x0000000300007276 */ /* 0x004fca0003800002 */
[----:B------:R-:W-:-:S05]  /*5d00*/  FADD R0, RZ, R0 ;  /* 0x00000000ff007221 */ /* 0x000fca0000000000 */
[----:B------:R0:W-:Y:S02]  /*5d10*/  STL [UR9+0x38], R0 ;  /* 0x00003800ff007987 */ /* 0x0001e40008100809 */
.L_x_303:
[----:B------:R-:W-:Y:S05]  /*5d20*/  @P0 BRA `(.L_x_304) ;  /* 0x0000000000180947 */ /* 0x000fea0003800000 */
[----:B012---:R-:W2:Y:S04]  /*5d30*/  LDL R0, [UR8+0x98] ;  /* 0x00009808ff007983 */ /* 0x007ea80008100800 */
[----:B------:R-:W2:Y:S04]  /*5d40*/  LDL R3, [UR8+0x90] ;  /* 0x00009008ff037983 */ /* 0x000ea80008100800 */
[----:B------:R-:W2:Y:S02]  /*5d50*/  LDL R2, [UR9+0x88] ;  /* 0x00008809ff027983 */ /* 0x000ea40008100800 */
[----:B--2---:R-:W-:-:S05]  /*5d60*/  FMNMX3 R0, R0, R3, R2, PT ;  /* 0x0000000300007276 */ /* 0x004fca0003800002 */
[----:B------:R-:W-:-:S05]  /*5d70*/  FADD R0, RZ, R0 ;  /* 0x00000000ff007221 */ /* 0x000fca0000000000 */
[----:B------:R0:W-:Y:S02]  /*5d80*/  STL [UR9+0x40], R0 ;  /* 0x00004000ff007987 */ /* 0x0001e40008100809 */
.L_x_304:
[----:B------:R-:W-:Y:S05]  /*5d90*/  @P6 BRA `(.L_x_305) ;  /* 0x0000000000186947 */ /* 0x000fea0003800000 */
[----:B012---:R-:W2:Y:S04]  /*5da0*/  LDL R0, [UR8+0xa0] ;  /* 0x0000a008ff007983 */ /* 0x007ea80008100800 */
[----:B------:R-:W2:Y:S04]  /*5db0*/  LDL R3, [UR8+0x98] ;  /* 0x00009808ff037983 */ /* 0x000ea80008100800 */
[----:B------:R-:W2:Y:S02]  /*5dc0*/  LDL R2, [UR9+0x90] ;  /* 0x00009009ff027983 */ /* 0x000ea40008100800 */
[----:B--2---:R-:W-:-:S05]  /*5dd0*/  FMNMX3 R0, R0, R3, R2, PT ;  /* 0x0000000300007276 */ /* 0x004fca0003800002 */
[----:B------:R-:W-:-:S05]  /*5de0*/  FADD R0, RZ, R0 ;  /* 0x00000000ff007221 */ /* 0x000fca0000000000 */
[----:B------:R0:W-:Y:S02]  /*5df0*/  STL [UR9+0x48], R0 ;  /* 0x00004800ff007987 */ /* 0x0001e40008100809 */
.L_x_305:
[----:B------:R-:W-:-:S06]  /*5e00*/  UIADD3 UR5, UPT, UPT, UR5, 0xa, URZ ;  /* 0x0000000a05057890 */ /* 0x000fcc000fffe0ff */
[----:B------:R-:W-:-:S13]  /*5e10*/  ISETP.LE.AND P0, PT, R4, UR5, PT ;  /* 0x0000000504007c0c */ /* 0x000fda000bf03270 */
[----:B012---:R-:W2:Y:S04]  /*5e20*/  @!P0 LDL R0, [UR8+0xa8] ;  /* 0x0000a808ff008983 */ /* 0x007ea80008100800 */
[----:B------:R-:W2:Y:S04]  /*5e30*/  @!P0 LDL R2, [UR9+0x98] ;  /* 0x00009809ff028983 */ /* 0x000ea80008100800 */
[----:B------:R-:W2:Y:S01]  /*5e40*/  @!P0 LDL R3, [UR8+0xa0] ;  /* 0x0000a008ff038983 */ /* 0x000ea20008100800 */
[----:B------:R-:W-:Y:S02]  /*5e50*/  ULOP3.LUT UR7, UR7, 0x1, URZ, 0xc, !UPT ;  /* 0x0000000107077892 */ /* 0x000fe4000f8e0cff */
[----:B------:R-:W-:Y:S01]  /*5e60*/  ULOP3.LUT UR4, UR4, 0x1, URZ, 0xc, !UPT ;  /* 0x0000000104047892 */ /* 0x000fe2000f8e0cff */
[----:B------:R-:W-:Y:S01]  /*5e70*/  UMOV UR5, UR6 ;  /* 0x0000000600057c82 */ /* 0x000fe20008000000 */
[----:B--2---:R-:W-:-:S05]  /*5e80*/  @!P0 FMNMX3 R0, R0, R3, R2, PT ;  /* 0x0000000300008276 */ /* 0x004fca0003800002 */
[----:B------:R-:W-:-:S05]  /*5e90*/  @!P0 FADD R0, RZ, R0 ;  /* 0x00000000ff008221 */ /* 0x000fca0000000000 */
[----:B------:R0:W-:Y:S01]  /*5ea0*/  @!P0 STL [UR9+0x50], R0 ;  /* 0x00005000ff008987 */ /* 0x0001e20008100809 */
[----:B------:R-:W-:-:S13]  /*5eb0*/  ISETP.NE.AND P0, PT, R4, UR6, PT ;  /* 0x0000000604007c0c */ /* 0x000fda000bf05270 */
[----:B0-----:R-:W-:Y:S05]  /*5ec0*/  @P0 BRA `(.L_x_306) ;  /* 0xffffffec00e00947 */ /* 0x001fea000383ffff */
[----:B------:R-:W-:Y:S05]  /*5ed0*/  BRA `(.L_x_307) ;  /* 0x00000024007c7947 */ /* 0x000fea0003800000 */
.L_x_275:
[----:B------:R-:W-:Y:S02]  /*5ee0*/  ULOP3.LUT UR15, UR6, 0x3, URZ, 0xc0, !UPT ;  /* 0x00000003060f7892 */ /* 0x000fe4000f8ec0ff */
[----:B------:R-:W-:Y:S01]  /*5ef0*/  ULOP3.LUT UR6, UR6, 0x7ffffffc, URZ, 0xc0, !UPT ;  /* 0x7ffffffc06067892 */ /* 0x000fe2000f8ec0ff */
[----:B------:R-:W-:Y:S01]  /*5f00*/  UMOV UR16, 0x1 ;  /* 0x0000000100107882 */ /* 0x000fe20000000000 */
[----:B------:R-:W-:Y:S01]  /*5f10*/  UMOV UR4, URZ ;  /* 0x000000ff00047c82 */ /* 0x000fe20008000000 */
[----:B------:R-:W-:-:S09]  /*5f20*/  UMOV UR17, 0x1 ;  /* 0x0000000100117882 */ /* 0x000fd20000000000 */
.L_x_380:
[----:B-1----:R-:W1:Y:S01]  /*5f30*/  LDCU UR7, c[0x0][0x3a8] ;  /* 0x00007500ff0777ac */ /* 0x002e620008000800 */
[----:B------:R-:W-:Y:S02]  /*5f40*/  UIMAD UR18, UR4, 0x4, UR14 ;  /* 0x00000004041278a4 */ /* 0x000fe4000f8e020e */
[----:B------:R-:W-:Y:S01]  /*5f50*/  UIMAD UR19, UR16, 0x4, UR14 ;  /* 0x00000004101378a4 */ /* 0x000fe2000f8e020e */
[----:B------:R-:W-:Y:S01]  /*5f60*/  UMOV UR20, 0xfffffff6 ;  /* 0xfffffff600147882 */ /* 0x000fe20000000000 */
[----:B012---:R-:W-:-:S12]  /*5f70*/  UIMAD UR7, UR17, UR7, URZ ;  /* 0x00000007110772a4 */ /* 0x007fd8000f8e02ff */
.L_x_379:
[----:B------:R-:W-:-:S04]  /*5f80*/  UIADD3 UR5, UPT, UPT, -UR20, URZ, URZ ;  /* 0x000000ff14057290 */ /* 0x000fc8000fffe1ff */
[----:B------:R-:W-:-:S09]  /*5f90*/  UISETP.NE.AND UP0, UPT, UR17, UR5, UPT ;  /* 0x000000051100728c */ /* 0x000fd2000bf05270 */
[----:B012---:R-:W-:Y:S05]  /*5fa0*/  BRA.U UP0, `(.L_x_308) ;  /* 0x00000011006c7547 */ /* 0x007fea000b800000 */
[----:B------:R-:W1:Y:S01]  /*5fb0*/  LDCU UR5, c[0x0][0x3a8] ;  /* 0x00007500ff0577ac */ /* 0x000e620008000800 */
[----:B0-----:R-:W-:Y:S01]  /*5fc0*/  IMAD.MOV.U32 R2, RZ, RZ, RZ ;  /* 0x000000ffff027224 */ /* 0x001fe200078e00ff */
[----:B------:R-:W-:Y:S01]  /*5fd0*/  CS2R R32, SRZ ;  /* 0x0000000000207805 */ /* 0x000fe2000001ff00 */
[----:B-1----:R-:W-:-:S09]  /*5fe0*/  UISETP.GE.U32.AND UP0, UPT, UR5, 0x4, UPT ;  /* 0x000000040500788c */ /* 0x002fd2000bf06070 */
[----:B------:R-:W-:Y:S05]  /*5ff0*/  BRA.U !UP0, `(.L_x_309) ;  /* 0x0000000908447547 */ /* 0x000fea000b800000 */
[----:B------:R-:W-:Y:S02]  /*6000*/  IMAD.MOV.U32 R5, RZ, RZ, RZ ;  /* 0x000000ffff057224 */ /* 0x000fe400078e00ff */
[----:B---3--:R-:W-:-:S07]  /*6010*/  IMAD.MOV.U32 R30, RZ, RZ, RZ ;  /* 0x000000ffff1e7224 */ /* 0x008fce00078e00ff */
.L_x_326:
[----:B------:R-:W-:-:S04]  /*6020*/  VIADD R33, R5, UR7 ;  /* 0x0000000705217c36 */ /* 0x000fc80008000000 */
[----:B------:R-:W-:-:S05]  /*6030*/  IMAD.WIDE.U32 R32, R33, 0x4, R10 ;  /* 0x0000000421207825 */ /* 0x000fca00078e000a */
[----:B------:R-:W2:Y:S01]  /*6040*/  LDG.E R0, desc[UR10][R32.64] ;  /* 0x0000000a20007981 */ /* 0x000ea2000c1e1900 */
[----:B------:R-:W-:Y:S01]  /*6050*/  MOV R2, 0x400 ;  /* 0x0000040000027802 */ /* 0x000fe20000000f00 */
[----:B------:R-:W-:Y:S01]  /*6060*/  BSSY.RECONVERGENT B0, `(.L_x_310) ;  /* 0x000000d000007945 */ /* 0x000fe20003800200 */
[----:B0-----:R-:W0:Y:S02]  /*6070*/  S2R R3, SR_CgaCtaId ;  /* 0x0000000000037919 */ /* 0x001e240000008800 */
[----:B0-----:R-:W-:-:S05]  /*6080*/  LEA R2, R3, R2, 0x18 ;  /* 0x0000000203027211 */ /* 0x001fca00078ec0ff */
[C---:B------:R-:W-:Y:S02]  /*6090*/  IMAD R4, R5.reuse, 0x4, R2 ;  /* 0x0000000405047824 */ /* 0x040fe400078e0202 */
[----:B------:R-:W-:-:S03]  /*60a0*/  VIADD R5, R5, 0x4 ;  /* 0x0000000405057836 */ /* 0x000fc60000000000 */
[----:B------:R-:W2:Y:S02]  /*60b0*/  LDS R7, [R4] ;  /* 0x0000000004077984 */ /* 0x000ea40000000800 */
[----:B------:R-:W-:Y:S01]  /*60c0*/  ISETP.NE.AND P0, PT, R5, UR6, PT ;  /* 0x0000000605007c0c */ /* 0x000fe2000bf05270 */
[----:B--2---:R-:W-:Y:S01]  /*60d0*/  FADD R7, R7, -R0 ;  /* 0x8000000007077221 */ /* 0x004fe20000000000 */
[----:B------:R-:W-:-:S03]  /*60e0*/  MOV R0, 0x6130 ;  /* 0x0000613000007802 */ /* 0x000fc60000000f00 */
[----:B------:R-:W0:Y:S02]  /*60f0*/  F2F.F64.F32 R34, R7 ;  /* 0x0000000700227310 */ /* 0x000e240000201800 */
[----:B0-----:R-:W-:-:S10]  /*6100*/  DADD R2, -RZ, |R34| ;  /* 0x00000000ff027229 */ /* 0x001fd40000000522 */
[----:B-1--4-:R-:W-:-:S07]  /*6110*/  IMAD.MOV.U32 R12, RZ, RZ, R2 ;  /* 0x000000ffff0c7224 */ /* 0x012fce00078e0002 */
[----:B------:R-:W-:Y:S05]  /*6120*/  CALL.REL.NOINC `($_Z3knnPfS_S_mmmm$__internal_accurate_pow) ;  /* 0x0000002c00747944 */ /* 0x000fea0003c00000 */
[----:B------:R-:W-:Y:S05]  /*6130*/  BSYNC.RECONVERGENT B0 ;  /* 0x0000000000007941 */ /* 0x000fea0003800200 */
.L_x_310:
        /* <DEDUP_REMOVED lines=15> */
.L_x_313:
[----:B------:R-:W-:-:S11]  /*6230*/  DADD R12, R34, 2 ;  /* 0x40000000220c7429 */ /* 0x000fd60000000000 */
.L_x_312:
[----:B------:R-:W-:Y:S05]  /*6240*/  BSYNC.RECONVERGENT B0 ;  /* 0x0000000000007941 */ /* 0x000fea0003800200 */
.L_x_311:
        /* <DEDUP_REMOVED lines=16> */
.L_x_314:
        /* <DEDUP_REMOVED lines=15> */
.L_x_317:
[----:B------:R-:W-:-:S11]  /*6440*/  DADD R12, R34, 2 ;  /* 0x40000000220c7429 */ /* 0x000fd60000000000 */
.L_x_316:
[----:B------:R-:W-:Y:S05]  /*6450*/  BSYNC.RECONVERGENT B0 ;  /* 0x0000000000007941 */ /* 0x000fea0003800200 */
.L_x_315:
        /* <DEDUP_REMOVED lines=16> */
.L_x_318:
        /* <DEDUP_REMOVED lines=15> */
.L_x_321:
[----:B------:R-:W-:-:S11]  /*6650*/  DADD R12, R34, 2 ;  /* 0x40000000220c7429 */ /* 0x000fd60000000000 */
.L_x_320:
[----:B------:R-:W-:Y:S05]  /*6660*/  BSYNC.RECONVERGENT B0 ;  /* 0x0000000000007941 */ /* 0x000fea0003800200 */
.L_x_319:
        /* <DEDUP_REMOVED lines=16> */
.L_x_322:
        /* <DEDUP_REMOVED lines=15> */
.L_x_325:
[----:B------:R-:W-:-:S11]  /*6860*/  DADD R2, R34, 2 ;  /* 0x4000000022027429 */ /* 0x000fd60000000000 */
.L_x_324:
[----:B------:R-:W-:Y:S05]  /*6870*/  BSYNC.RECONVERGENT B0 ;  /* 0x0000000000007941 */ /* 0x000fea0003800200 */
.L_x_323:
[----:B------:R-:W0:Y:S01]  /*6880*/  F2F.F64.F32 R12, R7 ;  /* 0x00000007000c7310 */ /* 0x000e220000201800 */
[----:B------:R-:W-:-:S04]  /*6890*/  FSETP.NEU.AND P1, PT, R30, 1, PT ;  /* 0x3f8000001e00780b */ /* 0x000fc80003f2d000 */
[----:B------:R-:W-:Y:S02]  /*68a0*/  FSEL R2, R2, RZ, P1 ;  /* 0x000000ff02027208 */ /* 0x000fe40000800000 */
[----:B------:R-:W-:-:S06]  /*68b0*/  FSEL R3, R3, 1.875, P1 ;  /* 0x3ff0000003037808 */ /* 0x000fcc0000800000 */
[----:B0-----:R-:W-:-:S06]  /*68c0*/  DADD R12, R12, R2 ;  /* 0x000000000c0c7229 */ /* 0x001fcc0000000002 */
[----:B------:R0:W1:Y:S01]  /*68d0*/  F2F.F32.F64 R30, R12 ;  /* 0x0000000c001e7310 */ /* 0x0000620000301000 */
[----:B------:R-:W-:Y:S05]  /*68e0*/  @P0 BRA `(.L_x_326) ;  /* 0xfffffff400cc0947 */ /* 0x000fea000383ffff */
[----:B-1----:R1:W2:Y:S01]  /*68f0*/  F2F.F64.F32 R32, R30 ;  /* 0x0000001e00207310 */ /* 0x0022a20000201800 */
[----:B------:R-:W-:-:S07]  /*6900*/  IMAD.U32 R2, RZ, RZ, UR6 ;  /* 0x00000006ff027e24 */ /* 0x000fce000f8e00ff */
.L_x_309:
[----:B------:R-:W-:-:S09]  /*6910*/  UISETP.NE.AND UP0, UPT, UR15, URZ, UPT ;  /* 0x000000ff0f00728c */ /* 0x000fd2000bf05270 */
[----:B------:R-:W-:Y:S05]  /*6920*/  BRA.U !UP0, `(.L_x_327) ;  /* 0x0000000508c07547 */ /* 0x000fea000b800000 */
[----:B------:R-:W-:-:S04]  /*6930*/  VIADD R15, R2, UR7 ;  /* 0x00000007020f7c36 */ /* 0x000fc80008000000 */
[----:B------:R-:W-:-:S06]  /*6940*/  IMAD.WIDE.U32 R14, R15, 0x4, R10 ;  /* 0x000000040f0e7825 */ /* 0x000fcc00078e000a */
[----:B------:R-:W5:Y:S01]  /*6950*/  LDG.E R14, desc[UR10][R14.64] ;  /* 0x0000000a0e0e7981 */ /* 0x000f62000c1e1900 */
[----:B------:R-:W-:Y:S01]  /*6960*/  MOV R0, 0x400 ;  /* 0x0000040000007802 */ /* 0x000fe20000000f00 */
[----:B------:R-:W-:Y:S01]  /*6970*/  BSSY.RECONVERGENT B0, `(.L_x_328) ;  /* 0x000000b000007945 */ /* 0x000fe20003800200 */
[----:B------:R-:W0:Y:S02]  /*6980*/  S2R R3, SR_CgaCtaId ;  /* 0x0000000000037919 */ /* 0x000e240000008800 */
[----:B0-----:R-:W-:Y:S02]  /*6990*/  LEA R3, R3, R0, 0x18 ;  /* 0x0000000003037211 */ /* 0x001fe400078ec0ff */
[----:B------:R-:W-:-:S03]  /*69a0*/  MOV R0, 0x6a20 ;  /* 0x00006a2000007802 */ /* 0x000fc60000000f00 */
[----:B------:R-:W-:-:S05]  /*69b0*/  IMAD R4, R2, 0x4, R3 ;  /* 0x0000000402047824 */ /* 0x000fca00078e0203 */
[----:B------:R-:W5:Y:S02]  /*69c0*/  LDS R5, [R4] ;  /* 0x0000000004057984 */ /* 0x000f640000000800 */
[----:B-----5:R-:W-:-:S04]  /*69d0*/  FADD R5, R5, -R14 ;  /* 0x8000000e05057221 */ /* 0x020fc80000000000 */
[----:B-1-3--:R-:W4:Y:S02]  /*69e0*/  F2F.F64.F32 R30, R5 ;  /* 0x00000005001e7310 */ /* 0x00af240000201800 */
[----:B----4-:R-:W-:-:S10]  /*69f0*/  DADD R12, -RZ, |R30| ;  /* 0x00000000ff0c7229 */ /* 0x010fd4000000051e */
[----:B------:R-:W-:-:S07]  /*6a00*/  IMAD.MOV.U32 R3, RZ, RZ, R13 ;  /* 0x000000ffff037224 */ /* 0x000fce00078e000d */
[----:B--2---:R-:W-:Y:S05]  /*6a10*/  CALL.REL.NOINC `($_Z3knnPfS_S_mmmm$__internal_accurate_pow) ;  /* 0x0000002400387944 */ /* 0x004fea0003c00000 */
[----:B------:R-:W-:Y:S05]  /*6a20*/  BSYNC.RECONVERGENT B0 ;  /* 0x0000000000007941 */ /* 0x000fea0003800200 */
.L_x_328:
        /* <DEDUP_REMOVED lines=15> */
.L_x_331:
[----:B------:R-:W-:-:S11]  /*6b20*/  DADD R12, R30, 2 ;  /* 0x400000001e0c7429 */ /* 0x000fd60000000000 */
.L_x_330:
[----:B------:R-:W-:Y:S05]  /*6b30*/  BSYNC.RECONVERGENT B0 ;  /* 0x0000000000007941 */ /* 0x000fea0003800200 */
.L_x_329:
[----:B------:R-:W-:Y:S01]  /*6b40*/  FSETP.NEU.AND P0, PT, R5, 1, PT ;  /* 0x3f8000000500780b */ /* 0x000fe20003f0d000 */
[----:B------:R-:W-:-:S03]  /*6b50*/  UISETP.NE.AND UP0, UPT, UR15, 0x1, UPT ;  /* 0x000000010f00788c */ /* 0x000fc6000bf05270 */
[----:B------:R-:W-:Y:S02]  /*6b60*/  FSEL R12, R12, RZ, P0 ;  /* 0x000000ff0c0c7208 */ /* 0x000fe40000000000 */
[----:B------:R-:W-:-:S06]  /*6b70*/  FSEL R13, R13, 1.875, P0 ;  /* 0x3ff000000d0d7808 */ /* 0x000fcc0000000000 */
[----:B------:R-:W-:-:S06]  /*6b80*/  DADD R32, R32, R12 ;  /* 0x0000000020207229 */ /* 0x000fcc000000000c */
[----:B------:R0:W1:Y:S01]  /*6b90*/  F2F.F32.F64 R30, R32 ;  /* 0x00000020001e7310 */ /* 0x0000620000301000 */
[----:B------:R-:W-:Y:S05]  /*6ba0*/  BRA.U !UP0, `(.L_x_327) ;  /* 0x0000000508207547 */ /* 0x000fea000b800000 */
[----:B------:R-:W-:Y:S02]  /*6bb0*/  IADD3 R3, P0, PT, R2, UR7, RZ ;  /* 0x0000000702037c10 */ /* 0x000fe4000ff1e0ff */
[----:B------:R-:W2:Y:S03]  /*6bc0*/  LDS R2, [R4+0x4] ;  /* 0x0000040004027984 */ /* 0x000ea60000000800 */
[----:B------:R-:W-:Y:S01]  /*6bd0*/  IMAD.X R0, RZ, RZ, RZ, P0 ;  /* 0x000000ffff007224 */ /* 0x000fe200000e06ff */
[----:B------:R-:W-:-:S04]  /*6be0*/  LEA R34, P0, R3, R10, 0x2 ;  /* 0x0000000a03227211 */ /* 0x000fc800078010ff */
[----:B------:R-:W-:-:S05]  /*6bf0*/  LEA.HI.X R35, R3, R11, R0, 0x2, P0 ;  /* 0x0000000b03237211 */ /* 0x000fca00000f1400 */
[----:B------:R-:W2:Y:S01]  /*6c00*/  LDG.E R3, desc[UR10][R34.64+0x4] ;  /* 0x0000040a22037981 */ /* 0x000ea2000c1e1900 */
[----:B------:R-:W-:Y:S01]  /*6c10*/  BSSY.RECONVERGENT B0, `(.L_x_332) ;  /* 0x0000007000007945 */ /* 0x000fe20003800200 */
[----:B------:R-:W-:Y:S01]  /*6c20*/  MOV R0, 0x6c80 ;  /* 0x00006c8000007802 */ /* 0x000fe20000000f00 */
[----:B--2---:R-:W-:-:S04]  /*6c30*/  FADD R2, R2, -R3 ;  /* 0x8000000302027221 */ /* 0x004fc80000000000 */
[----:B0-----:R-:W0:Y:S02]  /*6c40*/  F2F.F64.F32 R32, R2 ;  /* 0x0000000200207310 */ /* 0x001e240000201800 */
[----:B0-----:R-:W-:-:S10]  /*6c50*/  DADD R12, -RZ, |R32| ;  /* 0x00000000ff0c7229 */ /* 0x001fd40000000520 */
[----:B------:R-:W-:-:S07]  /*6c60*/  IMAD.MOV.U32 R3, RZ, RZ, R13 ;  /* 0x000000ffff037224 */ /* 0x000fce00078e000d */
[----:B-1----:R-:W-:Y:S05]  /*6c70*/  CALL.REL.NOINC `($_Z3knnPfS_S_mmmm$__internal_accurate_pow) ;  /* 0x0000002000a07944 */ /* 0x002fea0003c00000 */
[----:B------:R-:W-:Y:S05]  /*6c80*/  BSYNC.RECONVERGENT B0 ;  /* 0x0000000000007941 */ /* 0x000fea0003800200 */
.L_x_332:
        /* <DEDUP_REMOVED lines=15> */
.L_x_335:
[----:B------:R-:W-:-:S11]  /*6d80*/  DADD R12, R32, 2 ;  /* 0x40000000200c7429 */ /* 0x000fd60000000000 */
.L_x_334:
[----:B------:R-:W-:Y:S05]  /*6d90*/  BSYNC.RECONVERGENT B0 ;  /* 0x0000000000007941 */ /* 0x000fea0003800200 */
.L_x_333:
        /* <DEDUP_REMOVED lines=18> */
.L_x_336:
        /* <DEDUP_REMOVED lines=15> */
.L_x_339:
[----:B------:R-:W-:-:S11]  /*6fb0*/  DADD R4, R32, 2 ;  /* 0x4000000020047429 */ /* 0x000fd60000000000 */
.L_x_338:
[----:B------:R-:W-:Y:S05]  /*6fc0*/  BSYNC.RECONVERGENT B0 ;  /* 0x0000000000007941 */ /* 0x000fea0003800200 */
.L_x_337:
[----:B------:R-:W0:Y:S01]  /*6fd0*/  F2F.F64.F32 R30, R30 ;  /* 0x0000001e001e7310 */ /* 0x000e220000201800 */
[----:B------:R-:W-:-:S04]  /*6fe0*/  FSETP.NEU.AND P0, PT, R2, 1, PT ;  /* 0x3f8000000200780b */ /* 0x000fc80003f0d000 */
[----:B------:R-:W-:Y:S02]  /*6ff0*/  FSEL R2, R4, RZ, P0 ;  /* 0x000000ff04027208 */ /* 0x000fe40000000000 */
[----:B------:R-:W-:-:S06]  /*7000*/  FSEL R3, R5, 1.875, P0 ;  /* 0x3ff0000005037808 */ /* 0x000fcc0000000000 */
[----:B0-----:R-:W-:-:S06]  /*7010*/  DADD R2, R30, R2 ;  /* 0x000000001e027229 */ /* 0x001fcc0000000002 */
[----:B------:R0:W1:Y:S05]  /*7020*/  F2F.F32.F64 R30, R2 ;  /* 0x00000002001e7310 */ /* 0x00006a0000301000 */
.L_x_327:
[----:B-1----:R-:W-:Y:S01]  /*7030*/  VIADD R0, R30, 0xf3000000 ;  /* 0xf30000001e007836 */ /* 0x002fe20000000000 */
[----:B------:R1:W0:Y:S01]  /*7040*/  MUFU.RSQ R5, R30 ;  /* 0x0000001e00057308 */ /* 0x0002220000001400 */
[----:B------:R-:W-:Y:S03]  /*7050*/  BSSY.RECONVERGENT B0, `(.L_x_340) ;  /* 0x000000b000007945 */ /* 0x000fe60003800200 */
[----:B------:R-:W-:-:S13]  /*7060*/  ISETP.GT.U32.AND P0, PT, R0, 0x727fffff, PT ;  /* 0x727fffff0000780c */ /* 0x000fda0003f04070 */
[----:B01----:R-:W-:Y:S05]  /*7070*/  @!P0 BRA `(.L_x_341) ;  /* 0x0000000000108947 */ /* 0x003fea0003800000 */
[----:B------:R-:W-:Y:S01]  /*7080*/  IMAD.MOV.U32 R0, RZ, RZ, R30 ;  /* 0x000000ffff007224 */ /* 0x000fe200078e001e */
[----:B------:R-:W-:-:S07]  /*7090*/  MOV R14, 0x70b0 ;  /* 0x000070b0000e7802 */ /* 0x000fce0000000f00 */
[----:B--234-:R-:W-:Y:S05]  /*70a0*/  CALL.REL.NOINC `($__internal_3_$__cuda_sm20_sqrt_rn_f32_slowpath) ;  /* 0x0000001c00387944 */ /* 0x01cfea0003c00000 */
[----:B------:R-:W-:Y:S05]  /*70b0*/  BRA `(.L_x_342) ;  /* 0x0000000000107947 */ /* 0x000fea0003800000 */
.L_x_341:
[----:B------:R-:W-:Y:S01]  /*70c0*/  FMUL.FTZ R3, R30, R5 ;  /* 0x000000051e037220 */ /* 0x000fe20000410000 */
[----:B------:R-:W-:-:S03]  /*70d0*/  FMUL.FTZ R2, R5, 0.5 ;  /* 0x3f00000005027820 */ /* 0x000fc60000410000 */
[----:B------:R-:W-:-:S04]  /*70e0*/  FFMA R0, -R3, R3, R30 ;  /* 0x0000000303007223 */ /* 0x000fc8000000011e */
[----:B------:R-:W-:-:S07]  /*70f0*/  FFMA R0, R0, R2, R3 ;  /* 0x0000000200007223 */ /* 0x000fce0000000003 */
.L_x_342:
[----:B------:R-:W-:Y:S05]  /*7100*/  BSYNC.RECONVERGENT B0 ;  /* 0x0000000000007941 */ /* 0x000fea0003800200 */
.L_x_340:
[----:B------:R-:W5:Y:S01]  /*7110*/  LDL R3, [UR18] ;  /* 0x00000012ff037983 */ /* 0x000f620008100800 */
[----:B------:R-:W-:Y:S01]  /*7120*/  ULEA UR5, UR20, UR19, 0x3 ;  /* 0x0000001314057291 */ /* 0x000fe2000f8e18ff */
[----:B-----5:R-:W-:-:S08]  /*7130*/  FADD R0, R3, R0 ;  /* 0x0000000003007221 */ /* 0x020fd00000000000 */
[----:B------:R0:W-:Y:S01]  /*7140*/  STL [UR5+0x50], R0 ;  /* 0x00005000ff007987 */ /* 0x0001e20008100805 */
[----:B------:R-:W-:Y:S05]  /*7150*/  BRA `(.L_x_343) ;  /* 0x0000001000b87947 */ /* 0x000fea0003800000 */
.L_x_308:
[----:B------:R-:W1:Y:S01]  /*7160*/  LDCU UR5, c[0x0][0x3a0] ;  /* 0x00007400ff0577ac */ /* 0x000e620008000800 */
[----:B------:R-:W-:-:S04]  /*7170*/  UIADD3 UR9, UPT, UPT, UR20, UR17, URZ ;  /* 0x0000001114097290 */ /* 0x000fc8000fffe0ff */
[----:B-1----:R-:W-:-:S04]  /*7180*/  UISETP.GE.AND UP0, UPT, UR9, UR5, UPT ;  /* 0x000000050900728c */ /* 0x002fc8000bf06270 */
[----:B------:R-:W-:-:S09]  /*7190*/  UISETP.LT.OR UP0, UPT, UR9, 0x1, UP0 ;  /* 0x000000010900788c */ /* 0x000fd20008701670 */
[----:B------:R-:W-:Y:S05]  /*71a0*/  BRA.U UP0, `(.L_x_343) ;  /* 0x0000001100a47547 */ /* 0x000fea000b800000 */
[----:B------:R-:W-:Y:S02]  /*71b0*/  ULEA UR5, UR20, UR18, 0x3 ;  /* 0x0000001214057291 */ /* 0x000fe4000f8e18ff */
[----:B------:R-:W-:-:S07]  /*71c0*/  ULEA UR21, UR20, UR19, 0x3 ;  /* 0x0000001314157291 */ /* 0x000fce000f8e18ff */
[----:B------:R-:W2:Y:S04]  /*71d0*/  LDL R4, [UR5+0x58] ;  /* 0x00005805ff047983 */ /* 0x000ea80008100800 */
[----:B------:R-:W2:Y:S04]  /*71e0*/  LDL R0, [UR21+0x48] ;  /* 0x00004815ff007983 */ /* 0x000ea80008100800 */
[----:B0-----:R-:W2:Y:S01]  /*71f0*/  LDL R3, [UR5+0x50] ;  /* 0x00005005ff037983 */ /* 0x001ea20008100800 */
[----:B------:R-:W0:Y:S01]  /*7200*/  LDCU UR5, c[0x0][0x3a8] ;  /* 0x00007500ff0577ac */ /* 0x000e220008000800 */
[----:B------:R-:W-:Y:S01]  /*7210*/  CS2R R32, SRZ ;  /* 0x0000000000207805 */ /* 0x000fe2000001ff00 */
[----:B0-----:R-:W-:-:S03]  /*7220*/  UISETP.GE.U32.AND UP0, UPT, UR5, 0x4, UPT ;  /* 0x000000040500788c */ /* 0x001fc6000bf06070 */
[----:B------:R-:W-:Y:S01]  /*7230*/  UMOV UR5, URZ ;  /* 0x000000ff00057c82 */ /* 0x000fe20008000000 */
[----:B--2---:R-:W-:-:S05]  /*7240*/  FMNMX3 R4, R4, R3, R0, PT ;  /* 0x0000000304047276 */ /* 0x004fca0003800000 */
[----:B------:R-:W-:Y:S05]  /*7250*/  BRA.U !UP0, `(.L_x_344) ;  /* 0x0000000908507547 */ /* 0x000fea000b800000 */
[----:B------:R-:W-:Y:S01]  /*7260*/  IMAD.MOV.U32 R6, RZ, RZ, RZ ;  /* 0x000000ffff067224 */ /* 0x000fe200078e00ff */
[----:B------:R-:W0:Y:S01]  /*7270*/  LDCU UR24, c[0x0][0x3a8] ;  /* 0x00007500ff1877ac */ /* 0x000e220008000800 */
[----:B------:R-:W-:-:S05]  /*7280*/  UMOV UR5, URZ ;  /* 0x000000ff00057c82 */ /* 0x000fca0008000000 */
.L_x_361:
[----:B------:R-:W-:-:S06]  /*7290*/  UIADD3 UR8, UPT, UPT, UR7, UR5, URZ ;  /* 0x0000000507087290 */ /* 0x000fcc000fffe0ff */
[----:B------:R-:W-:-:S04]  /*72a0*/  IMAD.U32 R33, RZ, RZ, UR8 ;  /* 0x00000008ff217e24 */ /* 0x000fc8000f8e00ff */
[----:B------:R-:W-:-:S05]  /*72b0*/  IMAD.WIDE.U32 R32, R33, 0x4, R10 ;  /* 0x0000000421207825 */ /* 0x000fca00078e000a */
[----:B--2---:R-:W2:Y:S01]  /*72c0*/  LDG.E R3, desc[UR10][R32.64] ;  /* 0x0000000a20037981 */ /* 0x004ea2000c1e1900 */
[----:B-1----:R-:W1:Y:S01]  /*72d0*/  S2UR UR13, SR_CgaCtaId ;  /* 0x00000000000d79c3 */ /* 0x002e620000008800 */
[----:B------:R-:W-:Y:S01]  /*72e0*/  UMOV UR12, 0x400 ;  /* 0x00000400000c7882 */ /* 0x000fe20000000000 */
[----:B0-----:R-:W-:Y:S01]  /*72f0*/  UIMAD UR8, UR9, UR24, UR5 ;  /* 0x00000018090872a4 */ /* 0x001fe2000f8e0205 */
[----:B------:R-:W-:Y:S01]  /*7300*/  BSSY.RECONVERGENT B0, `(.L_x_345) ;  /* 0x000000c000007945 */ /* 0x000fe20003800200 */
[----:B------:R-:W-:Y:S01]  /*7310*/  UIADD3 UR5, UPT, UPT, UR5, 0x4, URZ ;  /* 0x0000000405057890 */ /* 0x000fe2000fffe0ff */
[----:B------:R-:W-:-:S03]  /*7320*/  MOV R0, 0x73c0 ;  /* 0x000073c000007802 */ /* 0x000fc60000000f00 */
[----:B------:R-:W-:Y:S02]  /*7330*/  UISETP.NE.AND UP0, UPT, UR5, UR6, UPT ;  /* 0x000000060500728c */ /* 0x000fe4000bf05270 */
[----:B-1----:R-:W-:-:S04]  /*7340*/  ULEA UR12, UR13, UR12, 0x18 ;  /* 0x0000000c0d0c7291 */ /* 0x002fc8000f8ec0ff */
[----:B------:R-:W-:-:S09]  /*7350*/  ULEA UR8, UR8, UR12, 0x2 ;  /* 0x0000000c08087291 */ /* 0x000fd2000f8e10ff */
[----:B------:R-:W2:Y:S02]  /*7360*/  LDS R2, [UR8] ;  /* 0x00000008ff027984 */ /* 0x000ea40008000800 */
[----:B--2---:R-:W-:-:S04]  /*7370*/  FADD R2, R2, -R3 ;  /* 0x8000000302027221 */ /* 0x004fc80000000000 */
[----:B------:R-:W4:Y:S02]  /*7380*/  F2F.F64.F32 R34, R2 ;  /* 0x0000000200227310 */ /* 0x000f240000201800 */
[----:B----4-:R-:W-:-:S10]  /*7390*/  DADD R12, -RZ, |R34| ;  /* 0x00000000ff0c7229 */ /* 0x010fd40000000522 */
[----:B------:R-:W-:-:S07]  /*73a0*/  IMAD.MOV.U32 R3, RZ, RZ, R13 ;  /* 0x000000ffff037224 */ /* 0x000fce00078e000d */
[----:B---3--:R-:W-:Y:S05]  /*73b0*/  CALL.REL.NOINC `($_Z3knnPfS_S_mmmm$__internal_accurate_pow) ;  /* 0x0000001800d07944 */ /* 0x008fea0003c00000 */
[----:B------:R-:W-:Y:S05]  /*73c0*/  BSYNC.RECONVERGENT B0 ;  /* 0x0000000000007941 */ /* 0x000fea0003800200 */
.L_x_345:
        /* <DEDUP_REMOVED lines=15> */
.L_x_348:
[----:B------:R-:W-:-:S11]  /*74c0*/  DADD R12, R34, 2 ;  /* 0x40000000220c7429 */ /* 0x000fd60000000000 */
.L_x_347:
[----:B------:R-:W-:Y:S05]  /*74d0*/  BSYNC.RECONVERGENT B0 ;  /* 0x0000000000007941 */ /* 0x000fea0003800200 */
.L_x_346:
[----:B------:R-:W2:Y:S01]  /*74e0*/  LDG.E R0, desc[UR10][R32.64+0x4] ;  /* 0x0000040a20007981 */ /* 0x000ea2000c1e1900 */
[----:B------:R-:W0:Y:S01]  /*74f0*/  F2F.F64.F32 R6, R6 ;  /* 0x0000000600067310 */ /* 0x000e220000201800 */
[----:B------:R-:W-:Y:S01]  /*7500*/  FSETP.NEU.AND P0, PT, R2, 1, PT ;  /* 0x3f8000000200780b */ /* 0x000fe20003f0d000 */
[----:B------:R-:W-:Y:S01]  /*7510*/  BSSY.RECONVERGENT B0, `(.L_x_349) ;  /* 0x000000c000007945 */ /* 0x000fe20003800200 */
[----:B------:R-:W2:Y:S02]  /*7520*/  LDS R5, [UR8+0x4] ;  /* 0x00000408ff057984 */ /* 0x000ea40008000800 */
        /* <DEDUP_REMOVED lines=11> */
.L_x_349:
        /* <DEDUP_REMOVED lines=15> */
.L_x_352:
[----:B------:R-:W-:-:S11]  /*76d0*/  DADD R12, R34, 2 ;  /* 0x40000000220c7429 */ /* 0x000fd60000000000 */
.L_x_351:
[----:B------:R-:W-:Y:S05]  /*76e0*/  BSYNC.RECONVERGENT B0 ;  /* 0x0000000000007941 */ /* 0x000fea0003800200 */
.L_x_350:
        /* <DEDUP_REMOVED lines=16> */
.L_x_353:
        /* <DEDUP_REMOVED lines=15> */
.L_x_356:
[----:B------:R-:W-:-:S11]  /*78e0*/  DADD R12, R34, 2 ;  /* 0x40000000220c7429 */ /* 0x000fd60000000000 */
.L_x_355:
[----:B------:R-:W-:Y:S05]  /*78f0*/  BSYNC.RECONVERGENT B0 ;  /* 0x0000000000007941 */ /* 0x000fea0003800200 */
.L_x_354:
        /* <DEDUP_REMOVED lines=16> */
.L_x_357:
        /* <DEDUP_REMOVED lines=15> */
.L_x_360:
[----:B------:R-:W-:-:S11]  /*7af0*/  DADD R6, R34, 2 ;  /* 0x4000000022067429 */ /* 0x000fd60000000000 */
.L_x_359:
[----:B------:R-:W-:Y:S05]  /*7b00*/  BSYNC.RECONVERGENT B0 ;  /* 0x0000000000007941 */ /* 0x000fea0003800200 */
.L_x_358:
[----:B------:R-:W0:Y:S01]  /*7b10*/  F2F.F64.F32 R2, R2 ;  /* 0x0000000200027310 */ /* 0x000e220000201800 */
[----:B------:R-:W-:-:S04]  /*7b20*/  FSETP.NEU.AND P0, PT, R5, 1, PT ;  /* 0x3f8000000500780b */ /* 0x000fc80003f0d000 */
[----:B------:R-:W-:Y:S02]  /*7b30*/  FSEL R6, R6, RZ, P0 ;  /* 0x000000ff06067208 */ /* 0x000fe40000000000 */
[----:B------:R-:W-:-:S06]  /*7b40*/  FSEL R7, R7, 1.875, P0 ;  /* 0x3ff0000007077808 */ /* 0x000fcc0000000000 */
[----:B0-----:R-:W-:-:S10]  /*7b50*/  DADD R6, R2, R6 ;  /* 0x0000000002067229 */ /* 0x001fd40000000006 */
[----:B------:R1:W2:Y:S01]  /*7b60*/  F2F.F32.F64 R6, R6 ;  /* 0x0000000600067310 */ /* 0x0002a20000301000 */
[----:B------:R-:W-:Y:S05]  /*7b70*/  BRA.U UP0, `(.L_x_361) ;  /* 0xfffffff500c47547 */ /* 0x000fea000b83ffff */
[----:B--2---:R0:W2:Y:S01]  /*7b80*/  F2F.F64.F32 R32, R6 ;  /* 0x0000000600207310 */ /* 0x0040a20000201800 */
[----:B------:R-:W-:-:S05]  /*7b90*/  UMOV UR5, UR6 ;  /* 0x0000000600057c82 */ /* 0x000fca0008000000 */
.L_x_344:
[----:B------:R-:W-:-:S09]  /*7ba0*/  UISETP.NE.AND UP0, UPT, UR15, URZ, UPT ;  /* 0x000000ff0f00728c */ /* 0x000fd2000bf05270 */
[----:B------:R-:W-:Y:S05]  /*7bb0*/  BRA.U !UP0, `(.L_x_362) ;  /* 0x0000000508d47547 */ /* 0x000fea000b800000 */
[----:B------:R-:W-:-:S06]  /*7bc0*/  UIADD3 UR8, UPT, UPT, UR7, UR5, URZ ;  /* 0x0000000507087290 */ /* 0x000fcc000fffe0ff */
[----:B----4-:R-:W-:-:S04]  /*7bd0*/  IMAD.U32 R13, RZ, RZ, UR8 ;  /* 0x00000008ff0d7e24 */ /* 0x010fc8000f8e00ff */
[----:B------:R-:W-:Y:S01]  /*7be0*/  IMAD.WIDE.U32 R12, R13, 0x4, R10 ;  /* 0x000000040d0c7825 */ /* 0x000fe200078e000a */
[----:B------:R-:W4:Y:S01]  /*7bf0*/  S2UR UR13, SR_CgaCtaId ;  /* 0x00000000000d79c3 */ /* 0x000f220000008800 */
[----:B------:R-:W5:Y:S04]  /*7c00*/  LDCU UR8, c[0x0][0x3a8] ;  /* 0x00007500ff0877ac */ /* 0x000f680008000800 */
[----:B------:R-:W2:Y:S01]  /*7c10*/  LDG.E R13, desc[UR10][R12.64] ;  /* 0x0000000a0c0d7981 */ /* 0x000ea2000c1e1900 */
[----:B------:R-:W-:Y:S01]  /*7c20*/  UMOV UR12, 0x400 ;  /* 0x00000400000c7882 */ /* 0x000fe20000000000 */
[----:B------:R-:W-:Y:S01]  /*7c30*/  BSSY.RECONVERGENT B0, `(.L_x_363) ;  /* 0x000000b000007945 */ /* 0x000fe20003800200 */
[----:B------:R-:W-:Y:S01]  /*7c40*/  MOV R0, 0x7ce0 ;  /* 0x00007ce000007802 */ /* 0x000fe20000000f00 */
[----:B-----5:R-:W-:-:S02]  /*7c50*/  UIMAD UR8, UR9, UR8, UR5 ;  /* 0x00000008090872a4 */ /* 0x020fc4000f8e0205 */
[----:B----4-:R-:W-:-:S04]  /*7c60*/  ULEA UR12, UR13, UR12, 0x18 ;  /* 0x0000000c0d0c7291 */ /* 0x010fc8000f8ec0ff */
[----:B------:R-:W-:-:S09]  /*7c70*/  ULEA UR8, UR8, UR12, 0x2 ;  /* 0x0000000c08087291 */ /* 0x000fd2000f8e10ff */
[----:B------:R-:W2:Y:S02]  /*7c80*/  LDS R2, [UR8] ;  /* 0x00000008ff027984 */ /* 0x000ea40008000800 */
[----:B--2---:R-:W-:-:S04]  /*7c90*/  FADD R2, R2, -R13 ;  /* 0x8000000d02027221 */ /* 0x004fc80000000000 */
[----:B01----:R-:W0:Y:S02]  /*7ca0*/  F2F.F64.F32 R6, R2 ;  /* 0x0000000200067310 */ /* 0x003e240000201800 */
[----:B0-----:R-:W-:-:S10]  /*7cb0*/  DADD R12, -RZ, |R6| ;  /* 0x00000000ff0c7229 */ /* 0x001fd40000000506 */
[----:B------:R-:W-:-:S07]  /*7cc0*/  IMAD.MOV.U32 R3, RZ, RZ, R13 ;  /* 0x000000ffff037224 */ /* 0x000fce00078e000d */
[----:B---3--:R-:W-:Y:S05]  /*7cd0*/  CALL.REL.NOINC `($_Z3knnPfS_S_mmmm$__internal_accurate_pow) ;  /* 0x0000001000887944 */ /* 0x008fea0003c00000 */
[----:B------:R-:W-:Y:S05]  /*7ce0*/  BSYNC.RECONVERGENT B0 ;  /* 0x0000000000007941 */ /* 0x000fea0003800200 */
.L_x_363:
        /* <DEDUP_REMOVED lines=15> */
.L_x_366:
[----:B------:R-:W-:-:S11]  /*7de0*/  DADD R12, R6, 2 ;  /* 0x40000000060c7429 */ /* 0x000fd60000000000 */
.L_x_365:
[----:B------:R-:W-:Y:S05]  /*7df0*/  BSYNC.RECONVERGENT B0 ;  /* 0x0000000000007941 */ /* 0x000fea0003800200 */
.L_x_364:
[----:B------:R-:W-:Y:S01]  /*7e00*/  FSETP.NEU.AND P0, PT, R2, 1, PT ;  /* 0x3f8000000200780b */ /* 0x000fe20003f0d000 */
[----:B------:R-:W-:-:S03]  /*7e10*/  UISETP.NE.AND UP0, UPT, UR15, 0x1, UPT ;  /* 0x000000010f00788c */ /* 0x000fc6000bf05270 */
[----:B------:R-:W-:Y:S02]  /*7e20*/  FSEL R2, R12, RZ, P0 ;  /* 0x000000ff0c027208 */ /* 0x000fe40000000000 */
[----:B------:R-:W-:-:S06]  /*7e30*/  FSEL R3, R13, 1.875, P0 ;  /* 0x3ff000000d037808 */ /* 0x000fcc0000000000 */
[----:B------:R-:W-:-:S06]  /*7e40*/  DADD R32, R32, R2 ;  /* 0x0000000020207229 */ /* 0x000fcc0000000002 */
[----:B------:R0:W1:Y:S01]  /*7e50*/  F2F.F32.F64 R6, R32 ;  /* 0x0000002000067310 */ /* 0x0000620000301000 */
[----:B------:R-:W-:Y:S05]  /*7e60*/  BRA.U !UP0, `(.L_x_362) ;  /* 0x0000000508287547 */ /* 0x000fea000b800000 */
[----:B------:R-:W-:Y:S01]  /*7e70*/  UIADD3 UR5, UP0, UPT, UR7, UR5, URZ ;  /* 0x0000000507057290 */ /* 0x000fe2000ff1e0ff */
[----:B------:R-:W2:Y:S03]  /*7e80*/  LDS R2, [UR8+0x4] ;  /* 0x00000408ff027984 */ /* 0x000ea60008000800 */
[----:B------:R-:W-:Y:S02]  /*7e90*/  UIADD3.X UR9, UPT, UPT, URZ, URZ, URZ, UP0, !UPT ;  /* 0x000000ffff097290 */ /* 0x000fe400087fe4ff */
[----:B------:R-:W-:-:S04]  /*7ea0*/  IMAD.U32 R3, RZ, RZ, UR5 ;  /* 0x00000005ff037e24 */ /* 0x000fc8000f8e00ff */
[----:B------:R-:W-:Y:S01]  /*7eb0*/  IMAD.U32 R0, RZ, RZ, UR9 ;  /* 0x00000009ff007e24 */ /* 0x000fe2000f8e00ff */
        /* <DEDUP_REMOVED lines=11> */
.L_x_367:
        /* <DEDUP_REMOVED lines=15> */
.L_x_370:
[----:B------:R-:W-:-:S11]  /*8060*/  DADD R12, R32, 2 ;  /* 0x40000000200c7429 */ /* 0x000fd60000000000 */
.L_x_369:
[----:B------:R-:W-:Y:S05]  /*8070*/  BSYNC.RECONVERGENT B0 ;  /* 0x0000000000007941 */ /* 0x000fea0003800200 */
.L_x_368:
        /* <DEDUP_REMOVED lines=18> */
.L_x_371:
        /* <DEDUP_REMOVED lines=15> */
.L_x_374:
[----:B------:R-:W-:-:S11]  /*8290*/  DADD R12, R32, 2 ;  /* 0x40000000200c7429 */ /* 0x000fd60000000000 */
.L_x_373:
[----:B------:R-:W-:Y:S05]  /*82a0*/  BSYNC.RECONVERGENT B0 ;  /* 0x0000000000007941 */ /* 0x000fea0003800200 */
.L_x_372:
[----:B------:R-:W0:Y:S01]  /*82b0*/  F2F.F64.F32 R6, R6 ;  /* 0x0000000600067310 */ /* 0x000e220000201800 */
[----:B------:R-:W-:-:S04]  /*82c0*/  FSETP.NEU.AND P0, PT, R2, 1, PT ;  /* 0x3f8000000200780b */ /* 0x000fc80003f0d000 */
[----:B------:R-:W-:Y:S02]  /*82d0*/  FSEL R2, R12, RZ, P0 ;  /* 0x000000ff0c027208 */ /* 0x000fe40000000000 */
[----:B------:R-:W-:-:S06]  /*82e0*/  FSEL R3, R13, 1.875, P0 ;  /* 0x3ff000000d037808 */ /* 0x000fcc0000000000 */
[----:B0-----:R-:W-:-:S06]  /*82f0*/  DADD R2, R6, R2 ;  /* 0x0000000006027229 */ /* 0x001fcc0000000002 */
[----:B------:R0:W1:Y:S05]  /*8300*/  F2F.F32.F64 R6, R2 ;  /* 0x0000000200067310 */ /* 0x00006a0000301000 */
.L_x_362:
[----:B-1----:R-:W-:Y:S01]  /*8310*/  VIADD R0, R6, 0xf3000000 ;  /* 0xf300000006007836 */ /* 0x002fe20000000000 */
[----:B------:R1:W0:Y:S01]  /*8320*/  MUFU.RSQ R5, R6 ;  /* 0x0000000600057308 */ /* 0x0002220000001400 */
        /* <DEDUP_REMOVED lines=8> */
.L_x_377:
[----:B------:R-:W-:Y:S01]  /*83b0*/  IMAD.MOV.U32 R3, RZ, RZ, R0 ;  /* 0x000000ffff037224 */ /* 0x000fe200078e0000 */
[----:B------:R-:W-:Y:S06]  /*83c0*/  BRA `(.L_x_378) ;  /* 0x0000000000107947 */ /* 0x000fec0003800000 */
.L_x_376:
[----:B------:R-:W-:Y:S01]  /*83d0*/  FMUL.FTZ R3, R6, R5 ;  /* 0x0000000506037220 */ /* 0x000fe20000410000 */
[----:B------:R-:W-:-:S03]  /*83e0*/  FMUL.FTZ R2, R5, 0.5 ;  /* 0x3f00000005027820 */ /* 0x000fc60000410000 */
[----:B------:R-:W-:-:S04]  /*83f0*/  FFMA R0, -R3, R3, R6 ;  /* 0x0000000303007223 */ /* 0x000fc80000000106 */
[----:B------:R-:W-:-:S07]  /*8400*/  FFMA R3, R0, R2, R3 ;  /* 0x0000000200037223 */ /* 0x000fce0000000003 */
.L_x_378:
[----:B------:R-:W-:Y:S05]  /*8410*/  BSYNC.RECONVERGENT B0 ;  /* 0x0000000000007941 */ /* 0x000fea0003800200 */
.L_x_375:
[----:B------:R-:W-:-:S05]  /*8420*/  FADD R3, R4, R3 ;  /* 0x0000000304037221 */ /* 0x000fca0000000000 */
[----:B------:R1:W-:Y:S02]  /*8430*/  STL [UR21], R3 ;  /* 0x00000003ff007987 */ /* 0x0003e40008100815 */
.L_x_343:
        /* <DEDUP_REMOVED lines=9> */
.L_x_307:
[----:B0-----:R-:W-:-:S07]  /*84d0*/  IMAD.U32 R0, RZ, RZ, UR4 ;  /* 0x00000004ff007e24 */ /* 0x001fce000f8e00ff */
.L_x_274:
[----:B------:R-:W-:-:S05]  /*84e0*/  IMAD.U32 R0, R0, 0x4, R1 ;  /* 0x0000000400007824 */ /* 0x000fca00078e0001 */
[----:B------:R0:W5:Y:S02]  /*84f0*/  LDL R10, [R0+0xa0] ;  /* 0x0000a000000a7983 */ /* 0x0001640000100800 */
.L_x_173:
[----:B------:R-:W2:Y:S01]  /*8500*/  S2UR UR4, SR_CTAID.X ;  /* 0x00000000000479c3 */ /* 0x000ea20000002500 */
[----:B------:R-:W-:-:S07]  /*8510*/  IMAD.MOV.U32 R9, RZ, RZ, RZ ;  /* 0x000000ffff097224 */ /* 0x000fce00078e00ff */
[----:B-1----:R-:W2:Y:S08]  /*8520*/  LDC.64 R4, c[0x0][0x398] ;  /* 0x0000e600ff047b82 */ /* 0x002eb00000000a00 */
[----:B0-----:R-:W0:Y:S01]  /*8530*/  LDC.64 R2, c[0x0][0x390] ;  /* 0x0000e400ff027b82 */ /* 0x001e220000000a00 */
[----:B--2---:R-:W-:-:S04]  /*8540*/  IMAD.WIDE.U32 R8, R4, UR4, R8 ;  /* 0x0000000404087c25 */ /* 0x004fc8000f8e0008 */
[----:B------:R-:W-:Y:S01]  /*8550*/  IMAD R0, R5, UR4, R9 ;  /* 0x0000000405007c24 */ /* 0x000fe2000f8e0209 */
[----:B0-----:R-:W-:-:S04]  /*8560*/  LEA R2, P0, R8, R2, 0x2 ;  /* 0x0000000208027211 */ /* 0x001fc800078010ff */
[----:B------:R-:W-:-:S05]  /*8570*/  LEA.HI.X R3, R8, R3, R0, 0x2, P0 ;  /* 0x0000000308037211 */ /* 0x000fca00000f1400 */
[----:B-----5:R-:W-:Y:S01]  /*8580*/  STG.E desc[UR10][R2.64], R10 ;  /* 0x0000000a02007986 */ /* 0x020fe2000c10190a */
[----:B------:R-:W-:Y:S06]  /*8590*/  BAR.SYNC.DEFER_BLOCKING 0x0 ;  /* 0x0000000000007b1d */ /* 0x000fec0000010000 */
[----:B------:R-:W-:Y:S05]  /*85a0*/  EXIT ;  /* 0x000000000000794d */ /* 0x000fea0003800000 */
        .weak           $__internal_1_$__cuda_sm20_div_u64
        .type           $__internal_1_$__cuda_sm20_div_u64,@function
        .size           $__internal_1_$__cuda_sm20_div_u64,($__internal_2_$__cuda_sm20_rem_u64 - $__internal_1_$__cuda_sm20_div_u64)
$__internal_1_$__cuda_sm20_div_u64:
[----:B------:R-:W-:Y:S02]  /*85b0*/  IMAD.MOV.U32 R22, RZ, RZ, R14 ;  /* 0x000000ffff167224 */ /* 0x000fe400078e000e */
[----:B------:R-:W-:-:S04]  /*85c0*/  IMAD.MOV.U32 R23, RZ, RZ, R13 ;  /* 0x000000ffff177224 */ /* 0x000fc800078e000d */
[----:B------:R-:W0:Y:S08]  /*85d0*/  I2F.U64.RP R22, R22 ;  /* 0x0000001600167312 */ /* 0x000e300000309000 */
[----:B0-----:R-:W0:Y:S02]  /*85e0*/  MUFU.RCP R2, R22 ;  /* 0x0000001600027308 */ /* 0x001e240000001000 */
[----:B0-----:R-:W-:-:S06]  /*85f0*/  VIADD R2, R2, 0x1ffffffe ;  /* 0x1ffffffe02027836 */ /* 0x001fcc0000000000 */
[----:B------:R-:W0:Y:S02]  /*8600*/  F2I.U64.TRUNC R2, R2 ;  /* 0x0000000200027311 */ /* 0x000e24000020d800 */
[----:B0-----:R-:W-:-:S04]  /*8610*/  IMAD.WIDE.U32 R18, R2, R14, RZ ;  /* 0x0000000e02127225 */ /* 0x001fc800078e00ff */
[----:B------:R-:W-:Y:S01]  /*8620*/  IMAD R19, R2, R13, R19 ;  /* 0x0000000d02137224 */ /* 0x000fe200078e0213 */
[----:B------:R-:W-:-:S03]  /*8630*/  IADD3 R25, P0, PT, RZ, -R18, RZ ;  /* 0x80000012ff197210 */ /* 0x000fc60007f1e0ff */
[----:B------:R-:W-:Y:S02]  /*8640*/  IMAD R19, R3, R14, R19 ;  /* 0x0000000e03137224 */ /* 0x000fe400078e0213 */
[----:B------:R-:W-:-:S04]  /*8650*/  IMAD.HI.U32 R18, R2, R25, RZ ;  /* 0x0000001902127227 */ /* 0x000fc800078e00ff */
[----:B------:R-:W-:Y:S02]  /*8660*/  IMAD.X R27, RZ, RZ, ~R19, P0 ;  /* 0x000000ffff1b7224 */ /* 0x000fe400000e0e13 */
[----:B------:R-:W-:Y:S02]  /*8670*/  IMAD.MOV.U32 R19, RZ, RZ, R2 ;  /* 0x000000ffff137224 */ /* 0x000fe400078e0002 */
[-C--:B------:R-:W-:Y:S02]  /*8680*/  IMAD R23, R3, R27.reuse, RZ ;  /* 0x0000001b03177224 */ /* 0x080fe400078e02ff */
[----:B------:R-:W-:-:S04]  /*8690*/  IMAD.WIDE.U32 R18, P0, R2, R27, R18 ;  /* 0x0000001b02127225 */ /* 0x000fc80007800012 */
[----:B------:R-:W-:-:S04]  /*86a0*/  IMAD.HI.U32 R27, R3, R27, RZ ;  /* 0x0000001b031b7227 */ /* 0x000fc800078e00ff */
[----:B------:R-:W-:-:S05]  /*86b0*/  IMAD.HI.U32 R18, P1, R3, R25, R18 ;  /* 0x0000001903127227 */ /* 0x000fca0007820012 */
[----:B------:R-:W-:Y:S01]  /*86c0*/  IADD3 R19, P2, PT, R23, R18, RZ ;  /* 0x0000001217137210 */ /* 0x000fe20007f5e0ff */
[----:B------:R-:W-:-:S04]  /*86d0*/  IMAD.X R18, R27, 0x1, R3, P0 ;  /* 0x000000011b127824 */ /* 0x000fc800000e0603 */
[----:B------:R-:W-:Y:S01]  /*86e0*/  IMAD.WIDE.U32 R2, R19, R14, RZ ;  /* 0x0000000e13027225 */ /* 0x000fe200078e00ff */
[----:B------:R-:W-:-:S03]  /*86f0*/  IADD3.X R23, PT, PT, RZ, RZ, R18, P2, P1 ;  /* 0x000000ffff177210 */ /* 0x000fc600017e2412 */
[----:B------:R-:W-:Y:S01]  /*8700*/  IMAD R3, R19, R13, R3 ;  /* 0x0000000d13037224 */ /* 0x000fe200078e0203 */
[----:B------:R-:W-:-:S03]  /*8710*/  IADD3 R25, P0, PT, RZ, -R2, RZ ;  /* 0x80000002ff197210 */ /* 0x000fc60007f1e0ff */
[----:B------:R-:W-:Y:S02]  /*8720*/  IMAD R3, R23, R14, R3 ;  /* 0x0000000e17037224 */ /* 0x000fe400078e0203 */
[----:B------:R-:W-:-:S04]  /*8730*/  IMAD.HI.U32 R18, R19, R25, RZ ;  /* 0x0000001913127227 */ /* 0x000fc800078e00ff */
[----:B------:R-:W-:Y:S02]  /*8740*/  IMAD.X R2, RZ, RZ, ~R3, P0 ;  /* 0x000000ffff027224 */ /* 0x000fe400000e0e03 */
[----:B------:R-:W-:Y:S02]  /*8750*/  IMAD.MOV.U32 R3, RZ, RZ, RZ ;  /* 0x000000ffff037224 */ /* 0x000fe400078e00ff */
[----:B------:R-:W-:-:S04]  /*8760*/  IMAD.WIDE.U32 R18, P0, R19, R2, R18 ;  /* 0x0000000213127225 */ /* 0x000fc80007800012 */
[C---:B------:R-:W-:Y:S02]  /*8770*/  IMAD R22, R23.reuse, R2, RZ ;  /* 0x0000000217167224 */ /* 0x040fe400078e02ff */
[----:B------:R-:W-:-:S04]  /*8780*/  IMAD.HI.U32 R19, P1, R23, R25, R18 ;  /* 0x0000001917137227 */ /* 0x000fc80007820012 */
[----:B------:R-:W-:Y:S01]  /*8790*/  IMAD.HI.U32 R2, R23, R2, RZ ;  /* 0x0000000217027227 */ /* 0x000fe200078e00ff */
[----:B------:R-:W-:-:S03]  /*87a0*/  IADD3 R19, P2, PT, R22, R19, RZ ;  /* 0x0000001316137210 */ /* 0x000fc60007f5e0ff */
[----:B------:R-:W-:Y:S02]  /*87b0*/  IMAD.X R23, R2, 0x1, R23, P0 ;  /* 0x0000000102177824 */ /* 0x000fe400000e0617 */
[----:B------:R-:W-:-:S03]  /*87c0*/  IMAD.HI.U32 R2, R19, R12, RZ ;  /* 0x0000000c13027227 */ /* 0x000fc600078e00ff */
[----:B------:R-:W-:Y:S01]  /*87d0*/  IADD3.X R23, PT, PT, RZ, RZ, R23, P2, P1 ;  /* 0x000000ffff177210 */ /* 0x000fe200017e2417 */
[----:B------:R-:W-:-:S04]  /*87e0*/  IMAD.WIDE.U32 R2, R19, R10, R2 ;  /* 0x0000000a13027225 */ /* 0x000fc800078e0002 */
[C---:B------:R-:W-:Y:S02]  /*87f0*/  IMAD R19, R23.reuse, R10, RZ ;  /* 0x0000000a17137224 */ /* 0x040fe400078e02ff */
[----:B------:R-:W-:-:S04]  /*8800*/  IMAD.HI.U32 R2, P0, R23, R12, R2 ;  /* 0x0000000c17027227 */ /* 0x000fc80007800002 */
[----:B------:R-:W-:Y:S01]  /*8810*/  IMAD.HI.U32 R18, R23, R10, RZ ;  /* 0x0000000a17127227 */ /* 0x000fe200078e00ff */
[----:B------:R-:W-:-:S03]  /*8820*/  IADD3 R19, P1, PT, R19, R2, RZ ;  /* 0x0000000213137210 */ /* 0x000fc60007f3e0ff */
[----:B------:R-:W-:Y:S02]  /*8830*/  IMAD.X R18, RZ, RZ, R18, P0 ;  /* 0x000000ffff127224 */ /* 0x000fe400000e0612 */
[----:B------:R-:W-:-:S04]  /*8840*/  IMAD.WIDE.U32 R2, R19, R14, RZ ;  /* 0x0000000e13027225 */ /* 0x000fc800078e00ff */
[----:B------:R-:W-:Y:S01]  /*8850*/  IMAD.X R23, RZ, RZ, R18, P1 ;  /* 0x000000ffff177224 */ /* 0x000fe200008e0612 */
[----:B------:R-:W-:Y:S01]  /*8860*/  IADD3 R25, P1, PT, -R2, R12, RZ ;  /* 0x0000000c02197210 */ /* 0x000fe20007f3e1ff */
[C---:B------:R-:W-:Y:S02]  /*8870*/  IMAD R3, R19.reuse, R13, R3 ;  /* 0x0000000d13037224 */ /* 0x040fe400078e0203 */
[----:B------:R-:W-:Y:S01]  /*8880*/  VIADD R2, R19, 0x1 ;  /* 0x0000000113027836 */ /* 0x000fe20000000000 */
[-C--:B------:R-:W-:Y:S01]  /*8890*/  ISETP.GE.U32.AND P0, PT, R25, R14.reuse, PT ;  /* 0x0000000e1900720c */ /* 0x080fe20003f06070 */
[----:B------:R-:W-:-:S04]  /*88a0*/  IMAD R3, R23, R14, R3 ;  /* 0x0000000e17037224 */ /* 0x000fc800078e0203 */
[----:B------:R-:W-:Y:S01]  /*88b0*/  IMAD.X R10, R10, 0x1, ~R3, P1 ;  /* 0x000000010a0a7824 */ /* 0x000fe200008e0e03 */
[----:B------:R-:W-:-:S04]  /*88c0*/  IADD3 R3, P1, PT, -R14, R25, RZ ;  /* 0x000000190e037210 */ /* 0x000fc80007f3e1ff */
[C---:B------:R-:W-:Y:S01]  /*88d0*/  ISETP.GE.U32.AND.EX P0, PT, R10.reuse, R13, PT, P0 ;  /* 0x0000000d0a00720c */ /* 0x040fe20003f06100 */
[----:B------:R-:W-:Y:S01]  /*88e0*/  IMAD.X R12, R10, 0x1, ~R13, P1 ;  /* 0x000000010a0c7824 */ /* 0x000fe200008e0e0d */
[----:B------:R-:W-:Y:S02]  /*88f0*/  ISETP.NE.U32.AND P1, PT, R14, RZ, PT ;  /* 0x000000ff0e00720c */ /* 0x000fe40003f25070 */
[----:B------:R-:W-:Y:S02]  /*8900*/  SEL R3, R3, R25, P0 ;  /* 0x0000001903037207 */ /* 0x000fe40000000000 */
[----:B------:R-:W-:Y:S01]  /*8910*/  SEL R19, R2, R19, P0 ;  /* 0x0000001302137207 */ /* 0x000fe20000000000 */
[----:B------:R-:W-:Y:S01]  /*8920*/  IMAD.MOV.U32 R2, RZ, RZ, R16 ;  /* 0x000000ffff027224 */ /* 0x000fe200078e0010 */
[----:B------:R-:W-:Y:S02]  /*8930*/  SEL R12, R12, R10, P0 ;  /* 0x0000000a0c0c7207 */ /* 0x000fe40000000000 */
[----:B------:R-:W-:Y:S01]  /*8940*/  ISETP.GE.U32.AND P0, PT, R3, R14, PT ;  /* 0x0000000e0300720c */ /* 0x000fe20003f06070 */
[----:B------:R-:W-:Y:S01]  /*8950*/  VIADD R10, R19, 0x1 ;  /* 0x00000001130a7836 */ /* 0x000fe20000000000 */
[----:B------:R-:W-:Y:S01]  /*8960*/  ISETP.NE.AND.EX P1, PT, R13, RZ, PT, P1 ;  /* 0x000000ff0d00720c */ /* 0x000fe20003f25310 */
[----:B------:R-:W-:Y:S01]  /*8970*/  IMAD.MOV.U32 R3, RZ, RZ, 0x0 ;  /* 0x00000000ff037424 */ /* 0x000fe200078e00ff */
[----:B------:R-:W-:-:S04]  /*8980*/  ISETP.GE.U32.AND.EX P0, PT, R12, R13, PT, P0 ;  /* 0x0000000d0c00720c */ /* 0x000fc80003f06100 */
[----:B------:R-:W-:-:S04]  /*8990*/  SEL R10, R10, R19, P0 ;  /* 0x000000130a0a7207 */ /* 0x000fc80000000000 */
[----:B------:R-:W-:Y:S01]  /*89a0*/  SEL R10, R10, 0xffffffff, P1 ;  /* 0xffffffff0a0a7807 */ /* 0x000fe20000800000 */
[----:B------:R-:W-:Y:S06]  /*89b0*/  RET.REL.NODEC R2 `(_Z3knnPfS_S_mmmm) ;  /* 0xffffff7402907950 */ /* 0x000fec0003c3ffff */
        .weak           $__internal_2_$__cuda_sm20_rem_u64
        .type           $__internal_2_$__cuda_sm20_rem_u64,@function
        .size           $__internal_2_$__cuda_sm20_rem_u64,($__internal_3_$__cuda_sm20_sqrt_rn_f32_slowpath - $__internal_2_$__cuda_sm20_rem_u64)
$__internal_2_$__cuda_sm20_rem_u64:
[----:B------:R-:W0:Y:S01]  /*89c0*/  LDCU.64 UR4, c[0x0][0x3a8] ;  /* 0x00007500ff0477ac */ /* 0x000e220008000a00 */
[----:B------:R-:W1:Y:S01]  /*89d0*/  LDC.64 R4, c[0x0][0x3a8] ;  /* 0x0000ea00ff047b82 */ /* 0x000e620000000a00 */
[----:B0-----:R-:W0:Y:S08]  /*89e0*/  I2F.U64.RP R14, UR4 ;  /* 0x00000004000e7d12 */ /* 0x001e300008309000 */
[----:B0-----:R-:W0:Y:S02]  /*89f0*/  MUFU.RCP R14, R14 ;  /* 0x0000000e000e7308 */ /* 0x001e240000001000 */
[----:B0-----:R-:W-:-:S06]  /*8a00*/  VIADD R10, R14, 0x1ffffffe ;  /* 0x1ffffffe0e0a7836 */ /* 0x001fcc0000000000 */
[----:B------:R-:W1:Y:S02]  /*8a10*/  F2I.U64.TRUNC R10, R10 ;  /* 0x0000000a000a7311 */ /* 0x000e64000020d800 */
[----:B-1----:R-:W-:-:S04]  /*8a20*/  IMAD.WIDE.U32 R12, R10, R4, RZ ;  /* 0x000000040a0c7225 */ /* 0x002fc800078e00ff */
        /* <DEDUP_REMOVED lines=18> */
[----:B------:R-:W-:-:S04]  /*8b50*/  IMAD.X R10, RZ, RZ, ~R11, P0 ;  /* 0x000000ffff0a7224 */ /* 0x000fc800000e0e0b */
        /* <DEDUP_REMOVED lines=8> */
[----:B------:R-:W-:Y:S02]  /*8be0*/  IMAD.MOV.U32 R11, RZ, RZ, RZ ;  /* 0x000000ffff0b7224 */ /* 0x000fe400078e00ff */
[----:B------:R-:W-:-:S04]  /*8bf0*/  IMAD.WIDE.U32 R10, RZ, R12, R10 ;  /* 0x0000000cff0a7225 */ /* 0x000fc800078e000a */
[----:B------:R-:W-:-:S04]  /*8c00*/  IMAD.HI.U32 R10, P0, R15, R3, R10 ;  /* 0x000000030f0a7227 */ /* 0x000fc8000780000a */
[----:B------:R-:W-:Y:S01]  /*8c10*/  IMAD.X R12, RZ, RZ, RZ, P0 ;  /* 0x000000ffff0c7224 */ /* 0x000fe200000e06ff */
[----:B------:R-:W-:-:S05]  /*8c20*/  IADD3 R13, P1, PT, RZ, R10, RZ ;  /* 0x0000000aff0d7210 */ /* 0x000fca0007f3e0ff */
[----:B------:R-:W-:-:S04]  /*8c30*/  IMAD.WIDE.U32 R10, R13, R4, RZ ;  /* 0x000000040d0a7225 */ /* 0x000fc800078e00ff */
[----:B------:R-:W-:Y:S01]  /*8c40*/  IMAD.X R15, RZ, RZ, R12, P1 ;  /* 0x000000ffff0f7224 */ /* 0x000fe200008e060c */
[----:B------:R-:W-:Y:S01]  /*8c50*/  IADD3 R3, P1, PT, -R10, R3, RZ ;  /* 0x000000030a037210 */ /* 0x000fe20007f3e1ff */
[----:B------:R-:W-:-:S03]  /*8c60*/  IMAD R13, R13, R5, R11 ;  /* 0x000000050d0d7224 */ /* 0x000fc600078e020b */
[-C--:B------:R-:W-:Y:S01]  /*8c70*/  ISETP.GE.U32.AND P0, PT, R3, R4.reuse, PT ;  /* 0x000000040300720c */ /* 0x080fe20003f06070 */
[----:B------:R-:W-:-:S04]  /*8c80*/  IMAD R13, R15, R4, R13 ;  /* 0x000000040f0d7224 */ /* 0x000fc800078e020d */
[----:B------:R-:W-:Y:S01]  /*8c90*/  IMAD.X R12, RZ, RZ, ~R13, P1 ;  /* 0x000000ffff0c7224 */ /* 0x000fe200008e0e0d */
[----:B------:R-:W-:-:S04]  /*8ca0*/  IADD3 R11, P1, PT, R3, -R4, RZ ;  /* 0x80000004030b7210 */ /* 0x000fc80007f3e0ff */
[C---:B------:R-:W-:Y:S01]  /*8cb0*/  ISETP.GE.U32.AND.EX P0, PT, R12.reuse, R5, PT, P0 ;  /* 0x000000050c00720c */ /* 0x040fe20003f06100 */
[----:B------:R-:W-:Y:S01]  /*8cc0*/  IMAD.X R10, R12, 0x1, ~R5, P1 ;  /* 0x000000010c0a7824 */ /* 0x000fe200008e0e05 */
[----:B------:R-:W-:Y:S02]  /*8cd0*/  ISETP.NE.U32.AND P1, PT, R4, RZ, PT ;  /* 0x000000ff0400720c */ /* 0x000fe40003f25070 */
[----:B------:R-:W-:Y:S02]  /*8ce0*/  SEL R11, R11, R3, P0 ;  /* 0x000000030b0b7207 */ /* 0x000fe40000000000 */
[----:B------:R-:W-:Y:S02]  /*8cf0*/  SEL R10, R10, R12, P0 ;  /* 0x0000000c0a0a7207 */ /* 0x000fe40000000000 */
[C---:B------:R-:W-:Y:S01]  /*8d00*/  ISETP.GE.U32.AND P0, PT, R11.reuse, R4, PT ;  /* 0x000000040b00720c */ /* 0x040fe20003f06070 */
[----:B------:R-:W-:Y:S01]  /*8d10*/  IMAD.IADD R3, R11, 0x1, -R4 ;  /* 0x000000010b037824 */ /* 0x000fe200078e0a04 */
[----:B------:R-:W-:Y:S01]  /*8d20*/  ISETP.NE.AND.EX P1, PT, R5, RZ, PT, P1 ;  /* 0x000000ff0500720c */ /* 0x000fe20003f25310 */
[----:B------:R-:W-:Y:S01]  /*8d30*/  IMAD.MOV.U32 R4, RZ, RZ, R6 ;  /* 0x000000ffff047224 */ /* 0x000fe200078e0006 */
[----:B------:R-:W-:Y:S01]  /*8d40*/  ISETP.GE.U32.AND.EX P0, PT, R10, R5, PT, P0 ;  /* 0x000000050a00720c */ /* 0x000fe20003f06100 */
[----:B------:R-:W-:-:S03]  /*8d50*/  IMAD.MOV.U32 R5, RZ, RZ, 0x0 ;  /* 0x00000000ff057424 */ /* 0x000fc600078e00ff */
[----:B------:R-:W-:-:S04]  /*8d60*/  SEL R3, R3, R11, P0 ;  /* 0x0000000b03037207 */ /* 0x000fc80000000000 */
[----:B------:R-:W-:Y:S01]  /*8d70*/  SEL R3, R3, 0xffffffff, P1 ;  /* 0xffffffff03037807 */ /* 0x000fe20000800000 */
[----:B------:R-:W-:Y:S06]  /*8d80*/  RET.REL.NODEC R4 `(_Z3knnPfS_S_mmmm) ;  /* 0xffffff70049c7950 */ /* 0x000fec0003c3ffff */
        .weak           $__internal_3_$__cuda_sm20_sqrt_rn_f32_slowpath
        .type           $__internal_3_$__cuda_sm20_sqrt_rn_f32_slowpath,@function
        .size           $__internal_3_$__cuda_sm20_sqrt_rn_f32_slowpath,($_Z3knnPfS_S_mmmm$__internal_accurate_pow - $__internal_3_$__cuda_sm20_sqrt_rn_f32_slowpath)
$__internal_3_$__cuda_sm20_sqrt_rn_f32_slowpath:
        /* <DEDUP_REMOVED lines=10> */
[----:B------:R-:W-:-:S04]  /*8e30*/  @P0 FFMA R3, R0, 1.84467440737095516160e+19, RZ ;  /* 0x5f80000000030823 */ /* 0x000fc800000000ff */
[----:B------:R-:W0:Y:S02]  /*8e40*/  @P0 MUFU.RSQ R2, R3 ;  /* 0x0000000300020308 */ /* 0x000e240000001400 */
[----:B0-----:R-:W-:Y:S01]  /*8e50*/  @P0 FMUL.FTZ R12, R3, R2 ;  /* 0x00000002030c0220 */ /* 0x001fe20000410000 */
[----:B------:R-:W-:Y:S01]  /*8e60*/  @P0 FMUL.FTZ R13, R2, 0.5 ;  /* 0x3f000000020d0820 */ /* 0x000fe20000410000 */
[----:B------:R-:W-:Y:S02]  /*8e70*/  @!P0 IMAD.MOV.U32 R2, RZ, RZ, R0 ;  /* 0x000000ffff028224 */ /* 0x000fe400078e0000 */
[----:B------:R-:W-:-:S04]  /*8e80*/  @P0 FADD.FTZ R5, -R12, -RZ ;  /* 0x800000ff0c050221 */ /* 0x000fc80000010100 */
[----:B------:R-:W-:-:S04]  /*8e90*/  @P0 FFMA R5, R12, R5, R3 ;  /* 0x000000050c050223 */ /* 0x000fc80000000003 */
[----:B------:R-:W-:-:S04]  /*8ea0*/  @P0 FFMA R5, R5, R13, R12 ;  /* 0x0000000d05050223 */ /* 0x000fc8000000000c */
[----:B------:R-:W-:-:S07]  /*8eb0*/  @P0 FMUL.FTZ R2, R5, 2.3283064365386962891e-10 ;  /* 0x2f80000005020820 */ /* 0x000fce0000410000 */
.L_x_381:
[----:B------:R-:W-:Y:S02]  /*8ec0*/  IMAD.MOV.U32 R0, RZ, RZ, R2 ;  /* 0x000000ffff007224 */ /* 0x000fe400078e0002 */
[----:B------:R-:W-:Y:S02]  /*8ed0*/  IMAD.MOV.U32 R2, RZ, RZ, R14 ;  /* 0x000000ffff027224 */ /* 0x000fe400078e000e */
[----:B------:R-:W-:-:S04]  /*8ee0*/  IMAD.MOV.U32 R3, RZ, RZ, 0x0 ;  /* 0x00000000ff037424 */ /* 0x000fc800078e00ff */
[----:B------:R-:W-:Y:S05]  /*8ef0*/  RET.REL.NODEC R2 `(_Z3knnPfS_S_mmmm) ;  /* 0xffffff7002407950 */ /* 0x000fea0003c3ffff */
        .type           $_Z3knnPfS_S_mmmm$__internal_accurate_pow,@function
        .size           $_Z3knnPfS_S_mmmm$__internal_accurate_pow,(.L_x_389 - $_Z3knnPfS_S_mmmm$__internal_accurate_pow)
$_Z3knnPfS_S_mmmm$__internal_accurate_pow:
        /* <DEDUP_REMOVED lines=11> */
[----:B------:R-:W-:Y:S02]  /*8fb0*/  @!P1 IMAD.MOV.U32 R12, RZ, RZ, R14 ;  /* 0x000000ffff0c9224 */ /* 0x000fe400078e000e */
[----:B------:R-:W-:Y:S01]  /*8fc0*/  IMAD.MOV.U32 R15, RZ, RZ, 0x43300000 ;  /* 0x43300000ff0f7424 */ /* 0x000fe200078e00ff */
[----:B------:R-:W-:Y:S01]  /*8fd0*/  LOP3.LUT R13, R13, 0x800fffff, RZ, 0xc0, !PT ;  /* 0x800fffff0d0d7812 */ /* 0x000fe200078ec0ff */
[----:B------:R-:W-:Y:S02]  /*8fe0*/  IMAD.MOV.U32 R20, RZ, RZ, R12 ;  /* 0x000000ffff147224 */ /* 0x000fe400078e000c */
[----:B------:R-:W-:Y:S01]  /*8ff0*/  VIADD R14, R3, 0xfffffc01 ;  /* 0xfffffc01030e7836 */ /* 0x000fe20000000000 */
[----:B------:R-:W-:-:S04]  /*9000*/  LOP3.LUT R13, R13, 0x3ff00000, RZ, 0xfc, !PT ;  /* 0x3ff000000d0d7812 */ /* 0x000fc800078efcff */
[----:B------:R-:W-:Y:S01]  /*9010*/  ISETP.GE.U32.AND P2, PT, R13, 0x3ff6a09f, PT ;  /* 0x3ff6a09f0d00780c */ /* 0x000fe20003f46070 */
[----:B------:R-:W-:-:S12]  /*9020*/  IMAD.MOV.U32 R21, RZ, RZ, R13 ;  /* 0x000000ffff157224 */ /* 0x000fd800078e000d */
[----:B------:R-:W-:Y:S02]  /*9030*/  @P2 VIADD R12, R21, 0xfff00000 ;  /* 0xfff00000150c2836 */ /* 0x000fe40000000000 */
[----:B------:R-:W-:Y:S02]  /*9040*/  @P2 VIADD R14, R3, 0xfffffc02 ;  /* 0xfffffc02030e2836 */ /* 0x000fe40000000000 */
[----:B------:R-:W-:-:S03]  /*9050*/  @P2 IMAD.MOV.U32 R21, RZ, RZ, R12 ;  /* 0x000000ffff152224 */ /* 0x000fc600078e000c */
[----:B------:R-:W-:-:S03]  /*9060*/  LOP3.LUT R14, R14, 0x80000000, RZ, 0x3c, !PT ;  /* 0x800000000e0e7812 */ /* 0x000fc600078e3cff */
        /* <DEDUP_REMOVED lines=14> */
[----:B------:R-:W-:-:S06]  /*9150*/  UMOV UR13, 0x3ef3b20a ;  /* 0x3ef3b20a000d7882 */ /* 0x000fcc0000000000 */
        /* <DEDUP_REMOVED lines=31> */
[----:B------:R-:W-:-:S08]  /*9350*/  DMUL R22, R18, R26 ;  /* 0x0000001a12167228 */ /* 0x000fd00000000000 */
        /* <DEDUP_REMOVED lines=16> */
[----:B------:R-:W-:-:S08]  /*9460*/  DADD R18, R20, R18 ;  /* 0x0000000014127229 */ /* 0x000fd00000000012 */
[----:B------:R-:W-:Y:S02]  /*9470*/  DADD R16, R16, R18 ;  /* 0x0000000010107229 */ /* 0x000fe40000000012 */
[----:B------:R-:W-:Y:S01]  /*9480*/  DADD R18, R14, -UR12 ;  /* 0x8000000c0e127e29 */ /* 0x000fe20008000000 */
[----:B------:R-:W-:Y:S01]  /*9490*/  UMOV UR12, 0xfefa39ef ;  /* 0xfefa39ef000c7882 */ /* 0x000fe20000000000 */
[----:B------:R-:W-:-:S04]  /*94a0*/  UMOV UR13, 0x3fe62e42 ;  /* 0x3fe62e42000d7882 */ /* 0x000fc80000000000 */
[----:B------:R-:W-:-:S08]  /*94b0*/  DADD R20, R12, R16 ;  /* 0x000000000c147229 */ /* 0x000fd00000000010 */
[--C-:B------:R-:W-:Y:S02]  /*94c0*/  DFMA R14, R18, UR12, R20.reuse ;  /* 0x0000000c120e7c2b */ /* 0x100fe40008000014 */
[----:B------:R-:W-:-:S06]  /*94d0*/  DADD R22, R12, -R20 ;  /* 0x000000000c167229 */ /* 0x000fcc0000000814 */
[----:B------:R-:W-:Y:S02]  /*94e0*/  DFMA R12, R18, -UR12, R14 ;  /* 0x8000000c120c7c2b */ /* 0x000fe4000800000e */
[----:B------:R-:W-:-:S06]  /*94f0*/  DADD R22, R16, R22 ;  /* 0x0000000010167229 */ /* 0x000fcc0000000016 */
[----:B------:R-:W-:Y:S01]  /*9500*/  DADD R12, -R20, R12 ;  /* 0x00000000140c7229 */ /* 0x000fe2000000010c */
[----:B------:R-:W-:Y:S02]  /*9510*/  IMAD.MOV.U32 R20, RZ, RZ, 0x652b82fe ;  /* 0x652b82feff147424 */ /* 0x000fe400078e00ff */
[----:B------:R-:W-:-:S05]  /*9520*/  IMAD.MOV.U32 R21, RZ, RZ, 0x3ff71547 ;  /* 0x3ff71547ff157424 */ /* 0x000fca00078e00ff */
[----:B------:R-:W-:-:S08]  /*9530*/  DADD R12, R22, -R12 ;  /* 0x00000000160c7229 */ /* 0x000fd0000000080c */
[----:B------:R-:W-:-:S08]  /*9540*/  DFMA R18, R18, UR22, R12 ;  /* 0x0000001612127c2b */ /* 0x000fd0000800000c */
[----:B------:R-:W-:-:S08]  /*9550*/  DADD R16, R14, R18 ;  /* 0x000000000e107229 */ /* 0x000fd00000000012 */
[----:B------:R-:W-:Y:S02]  /*9560*/  DADD R14, R14, -R16 ;  /* 0x000000000e0e7229 */ /* 0x000fe40000000810 */
[----:B------:R-:W-:-:S06]  /*9570*/  DMUL R12, R16, 2 ;  /* 0x40000000100c7828 */ /* 0x000fcc0000000000 */
[----:B------:R-:W-:Y:S02]  /*9580*/  DADD R14, R18, R14 ;  /* 0x00000000120e7229 */ /* 0x000fe4000000000e */
[----:B------:R-:W-:-:S08]  /*9590*/  DFMA R16, R16, 2, -R12 ;  /* 0x400000001010782b */ /* 0x000fd0000000080c */
        /* <DEDUP_REMOVED lines=49> */
[----:B------:R-:W-:Y:S02]  /*98b0*/  @!P2 LEA.HI R12, R20, R20, RZ, 0x1 ;  /* 0x00000014140ca211 */ /* 0x000fe400078f08ff */
[----:B------:R-:W-:Y:S02]  /*98c0*/  FSEL R19, R19, RZ, P1 ;  /* 0x000000ff13137208 */ /* 0x000fe40000800000 */
[----:B------:R-:W-:-:S05]  /*98d0*/  @!P2 SHF.R.S32.HI R12, RZ, 0x1, R12 ;  /* 0x00000001ff0ca819 */ /* 0x000fca000001140c */
[----:B------:R-:W-:Y:S02]  /*98e0*/  @!P2 IMAD.IADD R3, R20, 0x1, -R12 ;  /* 0x000000011403a824 */ /* 0x000fe400078e0a0c */
[----:B------:R-:W-:Y:S02]  /*98f0*/  @!P2 IMAD R15, R12, 0x100000, R15 ;  /* 0x001000000c0fa824 */ /* 0x000fe400078e020f */
[----:B------:R-:W-:Y:S01]  /*9900*/  @!P2 IMAD.MOV.U32 R12, RZ, RZ, RZ ;  /* 0x000000ffff0ca224 */ /* 0x000fe200078e00ff */
[----:B------:R-:W-:-:S06]  /*9910*/  @!P2 LEA R13, R3, 0x3ff00000, 0x14 ;  /* 0x3ff00000030da811 */ /* 0x000fcc00078ea0ff */
[----:B------:R-:W-:-:S11]  /*9920*/  @!P2 DMUL R18, R14, R12 ;  /* 0x0000000c0e12a228 */ /* 0x000fd60000000000 */
.L_x_382:
[----:B------:R-:W-:Y:S01]  /*9930*/  DFMA R16, R16, R18, R18 ;  /* 0x000000121010722b */ /* 0x000fe20000000012 */
[----:B------:R-:W-:Y:S01]  /*9940*/  IMAD.MOV.U32 R12, RZ, RZ, R0 ;  /* 0x000000ffff0c7224 */ /* 0x000fe200078e0000 */
[----:B------:R-:W-:Y:S01]  /*9950*/  DSETP.NEU.AND P1, PT, |R18|, +INF , PT ;  /* 0x7ff000001200742a */ /* 0x000fe20003f2d200 */
[----:B------:R-:W-:-:S07]  /*9960*/  IMAD.MOV.U32 R13, RZ, RZ, 0x0 ;  /* 0x00000000ff0d7424 */ /* 0x000fce00078e00ff */
[----:B------:R-:W-:Y:S02]  /*9970*/  FSEL R3, R18, R16, !P1 ;  /* 0x0000001012037208 */ /* 0x000fe40004800000 */
[----:B------:R-:W-:Y:S01]  /*9980*/  FSEL R18, R19, R17, !P1 ;  /* 0x0000001113127208 */ /* 0x000fe20004800000 */
[----:B------:R-:W-:Y:S06]  /*9990*/  RET.REL.NODEC R12 `(_Z3knnPfS_S_mmmm) ;  /* 0xffffff640c987950 */ /* 0x000fec0003c3ffff */
.L_x_383:
        /* <DEDUP_REMOVED lines=14> */
.L_x_389:


//--------------------- .nv.shared._Z9matmult_1PfS_S_mmm --------------------------
	.section	.nv.shared._Z9matmult_1PfS_S_mmm,"aw",@nobits
	.sectionflags	@""
	.align	16
.nv.shared._Z9matmult_1PfS_S_mmm:
	.zero		9216


//--------------------- .nv.shared.reserved.0     --------------------------
	.section	.nv.shared.reserved.0,"aw",@nobits
	.weak		__nv_reservedSMEM_offset_0_alias
	.size		__nv_reservedSMEM_offset_0_alias, 0, 64
	.other		__nv_reservedSMEM_offset_0_alias,@"STO_CUDA_RESERVED_SHARED STV_DEFAULT"
__nv_reservedSMEM_offset_0_alias:
	.zero		0
	.zero		64


//--------------------- .nv.shared._Z9matmult_0PfS_S_mmm --------------------------
	.section	.nv.shared._Z9matmult_0PfS_S_mmm,"aw",@nobits
	.sectionflags	@""
	.align	16
	.zero		1024


//--------------------- .nv.shared._Z10multiply_1PfS_S_mm --------------------------
	.section	.nv.shared._Z10multiply_1PfS_S_mm,"aw",@nobits
	.sectionflags	@""
	.align	16
	.zero		1024


//--------------------- .nv.shared._Z10multiply_0PfS_S_m --------------------------
	.section	.nv.shared._Z10multiply_0PfS_S_m,"aw",@nobits
	.sectionflags	@""
	.align	16
	.zero		1024


//--------------------- .nv.shared._Z5add_2PfS_S_m --------------------------
	.section	.nv.shared._Z5add_2PfS_S_m,"aw",@nobits
	.sectionflags	@""
	.align	16
	.zero		1024


//--------------------- .nv.shared._Z5add_1PfS_S_m --------------------------
	.section	.nv.shared._Z5add_1PfS_S_m,"aw",@nobits
	.sectionflags	@""
	.align	16
	.zero		1024


//--------------------- .nv.shared._Z5add_0PfS_S_m --------------------------
	.section	.nv.shared._Z5add_0PfS_S_m,"aw",@nobits
	.sectionflags	@""
	.align	16
	.zero		1024


//--------------------- .nv.shared._Z8dtw_kernPfS_S_mm --------------------------
	.section	.nv.shared._Z8dtw_kernPfS_S_mm,"aw",@nobits
	.sectionflags	@""
	.align	16
	.zero		1024


//--------------------- .nv.shared._Z3knnPfS_S_mmmm --------------------------
	.section	.nv.shared._Z3knnPfS_S_mmmm,"aw",@nobits
	.sectionflags	@""
	.align	16
	.zero		1024


//--------------------- .nv.constant0._Z9matmult_1PfS_S_mmm --------------------------
	.section	.nv.constant0._Z9matmult_1PfS_S_mmm,"a",@progbits
	.sectionflags	@""
	.align	4
.nv.constant0._Z9matmult_1PfS_S_mmm:
	.zero		944


//--------------------- .nv.constant0._Z9matmult_0PfS_S_mmm --------------------------
	.section	.nv.constant0._Z9matmult_0PfS_S_mmm,"a",@progbits
	.sectionflags	@""
	.align	4
.nv.constant0._Z9matmult_0PfS_S_mmm:
	.zero		944


//--------------------- .nv.constant0._Z10multiply_1PfS_S_mm --------------------------
	.section	.nv.constant0._Z10multiply_1PfS_S_mm,"a",@progbits
	.sectionflags	@""
	.align	4
.nv.constant0._Z10multiply_1PfS_S_mm:
	.zero		936


//--------------------- .nv.constant0._Z10multiply_0PfS_S_m --------------------------
	.section	.nv.constant0._Z10multiply_0PfS_S_m,"a",@progbits
	.sectionflags	@""
	.align	4
.nv.constant0._Z10multiply_0PfS_S_m:
	.zero		928


//--------------------- .nv.constant0._Z5add_2PfS_S_m --------------------------
	.section	.nv.constant0._Z5add_2PfS_S_m,"a",@progbits
	.sectionflags	@""
	.align	4
.nv.constant0._Z5add_2PfS_S_m:
	.zero		928


//--------------------- .nv.constant0._Z5add_1PfS_S_m --------------------------
	.section	.nv.constant0._Z5add_1PfS_S_m,"a",@progbits
	.sectionflags	@""
	.align	4
.nv.constant0._Z5add_1PfS_S_m:
	.zero		928


//--------------------- .nv.constant0._Z5add_0PfS_S_m --------------------------
	.section	.nv.constant0._Z5add_0PfS_S_m,"a",@progbits
	.sectionflags	@""
	.align	4
.nv.constant0._Z5add_0PfS_S_m:
	.zero		928


//--------------------- .nv.constant0._Z8dtw_kernPfS_S_mm --------------------------
	.section	.nv.constant0._Z8dtw_kernPfS_S_mm,"a",@progbits
	.sectionflags	@""
	.align	4
.nv.constant0._Z8dtw_kernPfS_S_mm:
	.zero		936


//--------------------- .nv.constant0._Z3knnPfS_S_mmmm --------------------------
	.section	.nv.constant0._Z3knnPfS_S_mmmm,"a",@progbits
	.sectionflags	@""
	.align	4
.nv.constant0._Z3knnPfS_S_mmmm:
	.zero		952


//--------------------- SYMBOLS --------------------------

	.type		.nv.reservedSmem.offset0,@object
	.size		.nv.reservedSmem.offset0,0x4
	.type		.nv.reservedSmem.cap,@object
	.size		.nv.reservedSmem.cap,0x4
